	.target	sm_100a

	.elftype	@"ET_EXEC"


//--------------------- .note.nv.tkinfo           --------------------------
	.section	.note.nv.tkinfo,"",@"SHT_NOTE"
	.sectionflags	@"SHF_NOTE_NV_TKINFO"
	.tkinfo
        /*0018*/ 	.word	0x00000002
        /*0030*/ 	.string	""
        /*0030*/ 	.string	"ptxas"
        /*0030*/ 	.string	"Cuda compilation tools, release 13.0, V13.0.88"
        /*0030*/ 	.string	"Build cuda_13.0.r13.0/compiler.36424714_0"
        /*0030*/ 	.string	"-arch sm_100a -m 64 "



//--------------------- .note.nv.cuinfo           --------------------------
	.section	.note.nv.cuinfo,"",@"SHT_NOTE"
	.sectionflags	@"SHF_NOTE_NV_CUINFO"
        /*0018*/ 	.short	0x0002
        /*001a*/ 	.short	0x0064
        /*001c*/ 	.short	0x0082
	.zero		2


//--------------------- .nv.info                  --------------------------
	.section	.nv.info,"",@"SHT_CUDA_INFO"
	.align	4


	//----- nvinfo : EIATTR_REGCOUNT
	.align		4
        /*0000*/ 	.byte	0x04, 0x2f
        /*0002*/ 	.short	(.L_19 - .L_18)
	.align		4
.L_18:
        /*0004*/ 	.word	index@(_ZN7cutlass13device_kernelINS_4gemm6kernel13GemmUniversalIN4cute5tupleIJiiiiEEENS1_10collective13CollectiveMmaINS1_46MainloopSm100TmaUmmaWarpSpecializedBlockScaledILi11ELi2ELi2ENS5_IJNS4_1CILi2EEENSA_ILi4EEENSA_ILi1EEEEEEEENS5_IJNSA_ILi128EEESG_SG_EEENS5_IJNS_12float_e2m1_tENS_13float_ue4m3_tEEEENS5_IJNS5_IJlSD_lEEENS4_6LayoutINS5_IJNS5_IJNS5_IJNSA_ILi32EEESC_EEEiEEENS5_IJNS5_IJNSA_ILi16EEESC_EEEiEEENS5_IJSD_iEEEEEENS5_IJSS_NS5_IJNS5_IJNSA_ILi0EEESD_EEENSA_ILi512EEEEEENS5_IJSV_iEEEEEEEEEEESK_S12_NS4_8TiledMMAINS4_8MMA_AtomIJNS4_17SM100_MMA_MXF4_SSISI_SI_fSJ_Li128ELi128ELi16ELNS4_4UMMA5MajorE0ELS17_0ELNS16_7ScaleInE0ELS18_0EEEEEENSM_INS5_IJSD_SD_SD_EEENS5_IJSV_SV_SV_EEEEENS5_IJNS4_10UnderscoreES1E_S1E_EEEEENS5_IJNS4_23SM90_TMA_LOAD_MULTICASTES1H_EEENS5_IJNS4_14ComposedLayoutINS4_7SwizzleILi2ELi4ELi3EEENS4_18smem_ptr_flag_bitsILi4EEENSM_INS5_IJNSA_ILi8EEESG_EEENS5_IJSG_SD_EEEEEEENSM_INS5_IJNS5_IJNS5_IJSO_SD_EEESR_EEESD_NS5_IJSD_SB_EEEEEENS5_IJNS5_IJNS5_IJSR_SX_EEESW_EEESV_NS5_IJSC_SX_EEEEEEEEEEEvNS4_8identityES1I_S22_vS23_EENS_8epilogue10collective18CollectiveEpilogueINS25_23Sm100TmaWarpSpecializedILi4ELi2ELi16ELb1ELb0EEEJNS5_IJNSA_ILi64EEESG_SG_EEENS5_IJNSM_IS2A_SD_EENSM_INS5_IJSQ_SB_EEENS5_IJSD_S2A_EEEEEEEENS_10bfloat16_tESL_S2H_SL_NS25_6fusion15FusionCallbacksIS29_NS2I_17LinearCombinationIS2H_fS2H_fLNS_15FloatRoundStyleE2EEES2B_S2G_JEEENS4_5SM1004TMEM4LOAD26SM100_TMEM_LOAD_32dp32b16xENS4_13SM90_TMA_LOADENS1J_INS1K_ILi1ELi4ELi3EEENS1M_ILi16EEENSM_INS5_IJS1O_SQ_EEENS5_IJSQ_SD_EEEEEEENS4_39AutoVectorizingCopyWithAssumedAlignmentILi128EEENS4_14SM90_TMA_STOREES2Y_S30_S30_EEEvvEEEEvNT_6ParamsE)
        /*0008*/ 	.word	0x0000007e


	//----- nvinfo : EIATTR_FRAME_SIZE
	.align		4
.L_19:
        /*000c*/ 	.byte	0x04, 0x11
        /*000e*/ 	.short	(.L_21 - .L_20)
	.align		4
.L_20:
        /*0010*/ 	.word	index@($__internal_2_$__cuda_sm10x_tcgen05_guardrail_trap_unallocated_columns_being_dealloced)
        /*0014*/ 	.word	0x00000000


	//----- nvinfo : EIATTR_FRAME_SIZE
	.align		4
.L_21:
        /*0018*/ 	.byte	0x04, 0x11
        /*001a*/ 	.short	(.L_23 - .L_22)
	.align		4
.L_22:
        /*001c*/ 	.word	index@($__internal_1_$__cuda_sm10x_tcgen05_guardrail_trap_phase_invalid_during_alloc)
        /*0020*/ 	.word	0x00000000


	//----- nvinfo : EIATTR_FRAME_SIZE
	.align		4
.L_23:
        /*0024*/ 	.byte	0x04, 0x11
        /*0026*/ 	.short	(.L_25 - .L_24)
	.align		4
.L_24:
        /*0028*/ 	.word	index@($__internal_0_$__cuda_sm10x_tcgen05_guardrail_trap_col_being_dealloced_not_returned_by_alloc)
        /*002c*/ 	.word	0x00000000


	//----- nvinfo : EIATTR_FRAME_SIZE
	.align		4
.L_25:
        /*0030*/ 	.byte	0x04, 0x11
        /*0032*/ 	.short	(.L_27 - .L_26)
	.align		4
.L_26:
        /*0034*/ 	.word	index@(_ZN7cutlass13device_kernelINS_4gemm6kernel13GemmUniversalIN4cute5tupleIJiiiiEEENS1_10collective13CollectiveMmaINS1_46MainloopSm100TmaUmmaWarpSpecializedBlockScaledILi11ELi2ELi2ENS5_IJNS4_1CILi2EEENSA_ILi4EEENSA_ILi1EEEEEEEENS5_IJNSA_ILi128EEESG_SG_EEENS5_IJNS_12float_e2m1_tENS_13float_ue4m3_tEEEENS5_IJNS5_IJlSD_lEEENS4_6LayoutINS5_IJNS5_IJNS5_IJNSA_ILi32EEESC_EEEiEEENS5_IJNS5_IJNSA_ILi16EEESC_EEEiEEENS5_IJSD_iEEEEEENS5_IJSS_NS5_IJNS5_IJNSA_ILi0EEESD_EEENSA_ILi512EEEEEENS5_IJSV_iEEEEEEEEEEESK_S12_NS4_8TiledMMAINS4_8MMA_AtomIJNS4_17SM100_MMA_MXF4_SSISI_SI_fSJ_Li128ELi128ELi16ELNS4_4UMMA5MajorE0ELS17_0ELNS16_7ScaleInE0ELS18_0EEEEEENSM_INS5_IJSD_SD_SD_EEENS5_IJSV_SV_SV_EEEEENS5_IJNS4_10UnderscoreES1E_S1E_EEEEENS5_IJNS4_23SM90_TMA_LOAD_MULTICASTES1H_EEENS5_IJNS4_14ComposedLayoutINS4_7SwizzleILi2ELi4ELi3EEENS4_18smem_ptr_flag_bitsILi4EEENSM_INS5_IJNSA_ILi8EEESG_EEENS5_IJSG_SD_EEEEEEENSM_INS5_IJNS5_IJNS5_IJSO_SD_EEESR_EEESD_NS5_IJSD_SB_EEEEEENS5_IJNS5_IJNS5_IJSR_SX_EEESW_EEESV_NS5_IJSC_SX_EEEEEEEEEEEvNS4_8identityES1I_S22_vS23_EENS_8epilogue10collective18CollectiveEpilogueINS25_23Sm100TmaWarpSpecializedILi4ELi2ELi16ELb1ELb0EEEJNS5_IJNSA_ILi64EEESG_SG_EEENS5_IJNSM_IS2A_SD_EENSM_INS5_IJSQ_SB_EEENS5_IJSD_S2A_EEEEEEEENS_10bfloat16_tESL_S2H_SL_NS25_6fusion15FusionCallbacksIS29_NS2I_17LinearCombinationIS2H_fS2H_fLNS_15FloatRoundStyleE2EEES2B_S2G_JEEENS4_5SM1004TMEM4LOAD26SM100_TMEM_LOAD_32dp32b16xENS4_13SM90_TMA_LOADENS1J_INS1K_ILi1ELi4ELi3EEENS1M_ILi16EEENSM_INS5_IJS1O_SQ_EEENS5_IJSQ_SD_EEEEEEENS4_39AutoVectorizingCopyWithAssumedAlignmentILi128EEENS4_14SM90_TMA_STOREES2Y_S30_S30_EEEvvEEEEvNT_6ParamsE)
        /*0038*/ 	.word	0x00000000


	//----- nvinfo : EIATTR_MIN_STACK_SIZE
	.align		4
.L_27:
        /*003c*/ 	.byte	0x04, 0x12
        /*003e*/ 	.short	(.L_29 - .L_28)
	.align		4
.L_28:
        /*0040*/ 	.word	index@(_ZN7cutlass13device_kernelINS_4gemm6kernel13GemmUniversalIN4cute5tupleIJiiiiEEENS1_10collective13CollectiveMmaINS1_46MainloopSm100TmaUmmaWarpSpecializedBlockScaledILi11ELi2ELi2ENS5_IJNS4_1CILi2EEENSA_ILi4EEENSA_ILi1EEEEEEEENS5_IJNSA_ILi128EEESG_SG_EEENS5_IJNS_12float_e2m1_tENS_13float_ue4m3_tEEEENS5_IJNS5_IJlSD_lEEENS4_6LayoutINS5_IJNS5_IJNS5_IJNSA_ILi32EEESC_EEEiEEENS5_IJNS5_IJNSA_ILi16EEESC_EEEiEEENS5_IJSD_iEEEEEENS5_IJSS_NS5_IJNS5_IJNSA_ILi0EEESD_EEENSA_ILi512EEEEEENS5_IJSV_iEEEEEEEEEEESK_S12_NS4_8TiledMMAINS4_8MMA_AtomIJNS4_17SM100_MMA_MXF4_SSISI_SI_fSJ_Li128ELi128ELi16ELNS4_4UMMA5MajorE0ELS17_0ELNS16_7ScaleInE0ELS18_0EEEEEENSM_INS5_IJSD_SD_SD_EEENS5_IJSV_SV_SV_EEEEENS5_IJNS4_10UnderscoreES1E_S1E_EEEEENS5_IJNS4_23SM90_TMA_LOAD_MULTICASTES1H_EEENS5_IJNS4_14ComposedLayoutINS4_7SwizzleILi2ELi4ELi3EEENS4_18smem_ptr_flag_bitsILi4EEENSM_INS5_IJNSA_ILi8EEESG_EEENS5_IJSG_SD_EEEEEEENSM_INS5_IJNS5_IJNS5_IJSO_SD_EEESR_EEESD_NS5_IJSD_SB_EEEEEENS5_IJNS5_IJNS5_IJSR_SX_EEESW_EEESV_NS5_IJSC_SX_EEEEEEEEEEEvNS4_8identityES1I_S22_vS23_EENS_8epilogue10collective18CollectiveEpilogueINS25_23Sm100TmaWarpSpecializedILi4ELi2ELi16ELb1ELb0EEEJNS5_IJNSA_ILi64EEESG_SG_EEENS5_IJNSM_IS2A_SD_EENSM_INS5_IJSQ_SB_EEENS5_IJSD_S2A_EEEEEEEENS_10bfloat16_tESL_S2H_SL_NS25_6fusion15FusionCallbacksIS29_NS2I_17LinearCombinationIS2H_fS2H_fLNS_15FloatRoundStyleE2EEES2B_S2G_JEEENS4_5SM1004TMEM4LOAD26SM100_TMEM_LOAD_32dp32b16xENS4_13SM90_TMA_LOADENS1J_INS1K_ILi1ELi4ELi3EEENS1M_ILi16EEENSM_INS5_IJS1O_SQ_EEENS5_IJSQ_SD_EEEEEEENS4_39AutoVectorizingCopyWithAssumedAlignmentILi128EEENS4_14SM90_TMA_STOREES2Y_S30_S30_EEEvvEEEEvNT_6ParamsE)
        /*0044*/ 	.word	0x00000000
.L_29:


//--------------------- .nv.compat                --------------------------
	.section	.nv.compat,"",@"SHT_CUDA_COMPAT_INFO"
	.align	4
        /*0000*/ 	.byte	0x02, 0x09, 0x01, 0x00, 0x02, 0x02, 0x02, 0x00, 0x02, 0x05, 0x05, 0x00, 0x03, 0x07, 0x01, 0x01
        /*0010*/ 	.byte	0x02, 0x03, 0x01, 0x00, 0x02, 0x06, 0x01, 0x00, 0x04, 0x0b, 0x08, 0x00, 0x09, 0x00, 0x00, 0x00
        /*0020*/ 	.byte	0x00, 0x00, 0x00, 0x00


//--------------------- .nv.info._ZN7cutlass13device_kernelINS_4gemm6kernel13GemmUniversalIN4cute5tupleIJiiiiEEENS1_10collective13CollectiveMmaINS1_46MainloopSm100TmaUmmaWarpSpecializedBlockScaledILi11ELi2ELi2ENS5_IJNS4_1CILi2EEENSA_ILi4EEENSA_ILi1EEEEEEEENS5_IJNSA_ILi128EEESG_SG_EEENS5_IJNS_12float_e2m1_tENS_13float_ue4m3_tEEEENS5_IJNS5_IJlSD_lEEENS4_6LayoutINS5_IJNS5_IJNS5_IJNSA_ILi32EEESC_EEEiEEENS5_IJNS5_IJNSA_ILi16EEESC_EEEiEEENS5_IJSD_iEEEEEENS5_IJSS_NS5_IJNS5_IJNSA_ILi0EEESD_EEENSA_ILi512EEEEEENS5_IJSV_iEEEEEEEEEEESK_S12_NS4_8TiledMMAINS4_8MMA_AtomIJNS4_17SM100_MMA_MXF4_SSISI_SI_fSJ_Li128ELi128ELi16ELNS4_4UMMA5MajorE0ELS17_0ELNS16_7ScaleInE0ELS18_0EEEEEENSM_INS5_IJSD_SD_SD_EEENS5_IJSV_SV_SV_EEEEENS5_IJNS4_10UnderscoreES1E_S1E_EEEEENS5_IJNS4_23SM90_TMA_LOAD_MULTICASTES1H_EEENS5_IJNS4_14ComposedLayoutINS4_7SwizzleILi2ELi4ELi3EEENS4_18smem_ptr_flag_bitsILi4EEENSM_INS5_IJNSA_ILi8EEESG_EEENS5_IJSG_SD_EEEEEEENSM_INS5_IJNS5_IJNS5_IJSO_SD_EEESR_EEESD_NS5_IJSD_SB_EEEEEENS5_IJNS5_IJNS5_IJSR_SX_EEESW_EEESV_NS5_IJSC_SX_EEEEEEEEEEEvNS4_8identityES1I_S22_vS23_EENS_8epilogue10collective18CollectiveEpilogueINS25_23Sm100TmaWarpSpecializedILi4ELi2ELi16ELb1ELb0EEEJNS5_IJNSA_ILi64EEESG_SG_EEENS5_IJNSM_IS2A_SD_EENSM_INS5_IJSQ_SB_EEENS5_IJSD_S2A_EEEEEEEENS_10bfloat16_tESL_S2H_SL_NS25_6fusion15FusionCallbacksIS29_NS2I_17LinearCombinationIS2H_fS2H_fLNS_15FloatRoundStyleE2EEES2B_S2G_JEEENS4_5SM1004TMEM4LOAD26SM100_TMEM_LOAD_32dp32b16xENS4_13SM90_TMA_LOADENS1J_INS1K_ILi1ELi4ELi3EEENS1M_ILi16EEENSM_INS5_IJS1O_SQ_EEENS5_IJSQ_SD_EEEEEEENS4_39AutoVectorizingCopyWithAssumedAlignmentILi128EEENS4_14SM90_TMA_STOREES2Y_S30_S30_EEEvvEEEEvNT_6ParamsE --------------------------
	.section	.nv.info._ZN7cutlass13device_kernelINS_4gemm6kernel13GemmUniversalIN4cute5tupleIJiiiiEEENS1_10collective13CollectiveMmaINS1_46MainloopSm100TmaUmmaWarpSpecializedBlockScaledILi11ELi2ELi2ENS5_IJNS4_1CILi2EEENSA_ILi4EEENSA_ILi1EEEEEEEENS5_IJNSA_ILi128EEESG_SG_EEENS5_IJNS_12float_e2m1_tENS_13float_ue4m3_tEEEENS5_IJNS5_IJlSD_lEEENS4_6LayoutINS5_IJNS5_IJNS5_IJNSA_ILi32EEESC_EEEiEEENS5_IJNS5_IJNSA_ILi16EEESC_EEEiEEENS5_IJSD_iEEEEEENS5_IJSS_NS5_IJNS5_IJNSA_ILi0EEESD_EEENSA_ILi512EEEEEENS5_IJSV_iEEEEEEEEEEESK_S12_NS4_8TiledMMAINS4_8MMA_AtomIJNS4_17SM100_MMA_MXF4_SSISI_SI_fSJ_Li128ELi128ELi16ELNS4_4UMMA5MajorE0ELS17_0ELNS16_7ScaleInE0ELS18_0EEEEEENSM_INS5_IJSD_SD_SD_EEENS5_IJSV_SV_SV_EEEEENS5_IJNS4_10UnderscoreES1E_S1E_EEEEENS5_IJNS4_23SM90_TMA_LOAD_MULTICASTES1H_EEENS5_IJNS4_14ComposedLayoutINS4_7SwizzleILi2ELi4ELi3EEENS4_18smem_ptr_flag_bitsILi4EEENSM_INS5_IJNSA_ILi8EEESG_EEENS5_IJSG_SD_EEEEEEENSM_INS5_IJNS5_IJNS5_IJSO_SD_EEESR_EEESD_NS5_IJSD_SB_EEEEEENS5_IJNS5_IJNS5_IJSR_SX_EEESW_EEESV_NS5_IJSC_SX_EEEEEEEEEEEvNS4_8identityES1I_S22_vS23_EENS_8epilogue10collective18CollectiveEpilogueINS25_23Sm100TmaWarpSpecializedILi4ELi2ELi16ELb1ELb0EEEJNS5_IJNSA_ILi64EEESG_SG_EEENS5_IJNSM_IS2A_SD_EENSM_INS5_IJSQ_SB_EEENS5_IJSD_S2A_EEEEEEEENS_10bfloat16_tESL_S2H_SL_NS25_6fusion15FusionCallbacksIS29_NS2I_17LinearCombinationIS2H_fS2H_fLNS_15FloatRoundStyleE2EEES2B_S2G_JEEENS4_5SM1004TMEM4LOAD26SM100_TMEM_LOAD_32dp32b16xENS4_13SM90_TMA_LOADENS1J_INS1K_ILi1ELi4ELi3EEENS1M_ILi16EEENSM_INS5_IJS1O_SQ_EEENS5_IJSQ_SD_EEEEEEENS4_39AutoVectorizingCopyWithAssumedAlignmentILi128EEENS4_14SM90_TMA_STOREES2Y_S30_S30_EEEvvEEEEvNT_6ParamsE,"",@"SHT_CUDA_INFO"
	.sectionflags	@""
	.align	4


	//----- nvinfo : EIATTR_CUDA_API_VERSION
	.align		4
        /*0000*/ 	.byte	0x04, 0x37
        /*0002*/ 	.short	(.L_31 - .L_30)
.L_30:
        /*0004*/ 	.word	0x00000082


	//----- nvinfo : EIATTR_KPARAM_INFO
	.align		4
.L_31:
        /*0008*/ 	.byte	0x04, 0x17
        /*000a*/ 	.short	(.L_33 - .L_32)
.L_32:
        /*000c*/ 	.word	0x00000000
        /*0010*/ 	.short	0x0000
        /*0012*/ 	.short	0x0000
        /*0014*/ 	.byte	0x00, 0xf0, 0x01, 0x30


	//----- nvinfo : EIATTR_AT_ENTRY_FRAGMENTS
	.align		4
.L_33:
        /*0018*/ 	.byte	0x04, 0x4f
        /*001a*/ 	.short	(.L_35 - .L_34)


	//   ....[0]....
.L_34:
        /*001c*/ 	.word	0x00000006


	//----- nvinfo : EIATTR_RESERVED_SMEM_USED
	.align		4
.L_35:
        /*0020*/ 	.byte	0x01, 0x41
	.zero		2


	//----- nvinfo : EIATTR_SPARSE_MMA_MASK
	.align		4
        /*0024*/ 	.byte	0x03, 0x50
        /*0026*/ 	.short	0x0000


	//----- nvinfo : EIATTR_TCGEN05_1CTA_USED
	.align		4
        /*0028*/ 	.byte	0x01, 0x51
	.zero		2


	//----- nvinfo : EIATTR_MAXREG_COUNT
	.align		4
        /*002c*/ 	.byte	0x03, 0x1b
        /*002e*/ 	.short	0x00ff


	//----- nvinfo : EIATTR_NUM_BARRIERS
	.align		4
        /*0030*/ 	.byte	0x02, 0x4c
        /*0032*/ 	.byte	0x07
	.zero		1


	//----- nvinfo : EIATTR_EXTERNS
	.align		4
        /*0034*/ 	.byte	0x04, 0x0f
        /*0036*/ 	.short	(.L_37 - .L_36)


	//   ....[0]....
	.align		4
.L_36:
        /*0038*/ 	.word	index@(__assertfail)


	//----- nvinfo : EIATTR_MERCURY_ISA_VERSION
	.align		4
.L_37:
        /*003c*/ 	.byte	0x03, 0x5f
        /*003e*/ 	.short	0x0101


	//----- nvinfo : EIATTR_INT_WARP_WIDE_INSTR_OFFSETS
	.align		4
        /*0040*/ 	.byte	0x04, 0x31
        /*0042*/ 	.short	(.L_39 - .L_38)


	//   ....[0]....
.L_38:
        /*0044*/ 	.word	0x00002730


	//   ....[1]....
        /*0048*/ 	.word	0x000045e0


	//   ....[2]....
        /*004c*/ 	.word	0x00004610


	//   ....[3]....
        /*0050*/ 	.word	0x00004660


	//   ....[4]....
        /*0054*/ 	.word	0x00004f10


	//   ....[5]....
        /*0058*/ 	.word	0x00004f30


	//   ....[6]....
        /*005c*/ 	.word	0x00004f90


	//   ....[7]....
        /*0060*/ 	.word	0x000050d0


	//   ....[8]....
        /*0064*/ 	.word	0x000050f0


	//   ....[9]....
        /*0068*/ 	.word	0x000051b0


	//   ....[10]....
        /*006c*/ 	.word	0x000052b0


	//   ....[11]....
        /*0070*/ 	.word	0x000052f0


	//   ....[12]....
        /*0074*/ 	.word	0x00005390


	//   ....[13]....
        /*0078*/ 	.word	0x00005490


	//   ....[14]....
        /*007c*/ 	.word	0x000054b0


	//   ....[15]....
        /*0080*/ 	.word	0x00005580


	//   ....[16]....
        /*0084*/ 	.word	0x00005680


	//   ....[17]....
        /*0088*/ 	.word	0x000056c0


	//   ....[18]....
        /*008c*/ 	.word	0x00005780


	//   ....[19]....
        /*0090*/ 	.word	0x00005860


	//   ....[20]....
        /*0094*/ 	.word	0x00005880


	//   ....[21]....
        /*0098*/ 	.word	0x00005960


	//   ....[22]....
        /*009c*/ 	.word	0x00005a40


	//   ....[23]....
        /*00a0*/ 	.word	0x00005ab0


	//   ....[24]....
        /*00a4*/ 	.word	0x00005b60


	//   ....[25]....
        /*00a8*/ 	.word	0x00005d00


	//   ....[26]....
        /*00ac*/ 	.word	0x00005d10


	//   ....[27]....
        /*00b0*/ 	.word	0x00005df0


	//----- nvinfo : EIATTR_COOP_GROUP_MASK_REGIDS
	.align		4
.L_39:
        /*00b4*/ 	.byte	0x04, 0x29
        /*00b6*/ 	.short	(.L_41 - .L_40)


	//   ....[0]....
.L_40:
        /*00b8*/ 	.word	0xffffffff


	//   ....[1]....
        /*00bc*/ 	.word	0xffffffff


	//   ....[2]....
        /*00c0*/ 	.word	0xffffffff


	//   ....[3]....
        /*00c4*/ 	.word	0xffffffff


	//   ....[4]....
        /*00c8*/ 	.word	0xffffffff


	//   ....[5]....
        /*00cc*/ 	.word	0xffffffff


	//   ....[6]....
        /*00d0*/ 	.word	0xffffffff


	//   ....[7]....
        /*00d4*/ 	.word	0xffffffff


	//   ....[8]....
        /*00d8*/ 	.word	0xffffffff


	//   ....[9]....
        /*00dc*/ 	.word	0xffffffff


	//   ....[10]....
        /*00e0*/ 	.word	0xffffffff


	//   ....[11]....
        /*00e4*/ 	.word	0xffffffff


	//   ....[12]....
        /*00e8*/ 	.word	0xffffffff


	//   ....[13]....
        /*00ec*/ 	.word	0xffffffff


	//----- nvinfo : EIATTR_COOP_GROUP_INSTR_OFFSETS
	.align		4
.L_41:
        /*00f0*/ 	.byte	0x04, 0x28
        /*00f2*/ 	.short	(.L_43 - .L_42)


	//   ....[0]....
.L_42:
        /*00f4*/ 	.word	0x00000090


	//   ....[1]....
        /*00f8*/ 	.word	0x00000530


	//   ....[2]....
        /*00fc*/ 	.word	0x000007f0


	//   ....[3]....
        /*0100*/ 	.word	0x00000990


	//   ....[4]....
        /*0104*/ 	.word	0x00000a90


	//   ....[5]....
        /*0108*/ 	.word	0x00000c00


	//   ....[6]....
        /*010c*/ 	.word	0x00000d60


	//   ....[7]....
        /*0110*/ 	.word	0x00000f10


	//   ....[8]....
        /*0114*/ 	.word	0x00002610


	//   ....[9]....
        /*0118*/ 	.word	0x000037f0


	//   ....[10]....
        /*011c*/ 	.word	0x00003a00


	//   ....[11]....
        /*0120*/ 	.word	0x00003a30


	//   ....[12]....
        /*0124*/ 	.word	0x000044d0


	//   ....[13]....
        /*0128*/ 	.word	0x00004700


	//----- nvinfo : EIATTR_VRC_CTA_INIT_COUNT
	.align		4
.L_43:
        /*012c*/ 	.byte	0x02, 0x4a
        /*012e*/ 	.byte	0x80
	.zero		1


	//----- nvinfo : EIATTR_SYSCALL_OFFSETS
	.align		4
        /*0130*/ 	.byte	0x04, 0x46
        /*0132*/ 	.short	(.L_45 - .L_44)


	//   ....[0]....
.L_44:
        /*0134*/ 	.word	0x00006900


	//   ....[1]....
        /*0138*/ 	.word	0x000069f0


	//   ....[2]....
        /*013c*/ 	.word	0x000072a0


	//   ....[3]....
        /*0140*/ 	.word	0x00007410


	//   ....[4]....
        /*0144*/ 	.word	0x00008130


	//   ....[5]....
        /*0148*/ 	.word	0x000082a0


	//   ....[6]....
        /*014c*/ 	.word	0x00008fb0


	//   ....[7]....
        /*0150*/ 	.word	0x00009120


	//   ....[8]....
        /*0154*/ 	.word	0x00009e60


	//   ....[9]....
        /*0158*/ 	.word	0x00009fd0


	//   ....[10]....
        /*015c*/ 	.word	0x0000ad20


	//   ....[11]....
        /*0160*/ 	.word	0x0000ae90


	//   ....[12]....
        /*0164*/ 	.word	0x0000bbf0


	//   ....[13]....
        /*0168*/ 	.word	0x0000bd60


	//   ....[14]....
        /*016c*/ 	.word	0x0000cab0


	//   ....[15]....
        /*0170*/ 	.word	0x0000cc20


	//   ....[16]....
        /*0174*/ 	.word	0x0000d910


	//   ....[17]....
        /*0178*/ 	.word	0x0000da80


	//----- nvinfo : EIATTR_MBARRIER_INSTR_OFFSETS
	.align		4
.L_45:
        /*017c*/ 	.byte	0x04, 0x39
        /*017e*/ 	.short	(.L_47 - .L_46)


	//   ....[0]....
.L_46:
        /*0180*/ 	.word	0x00000670
        /*0184*/ 	.word	0x000000ff
        /*0188*/ 	.word	0x00000000
        /*018c*/ 	.short	0x0100
        /*018e*/ 	.byte	0x07
	.zero		1


	//   ....[1]....
        /*0190*/ 	.word	0x00000680
        /*0194*/ 	.word	0x000000ff
        /*0198*/ 	.word	0x00000058
        /*019c*/ 	.short	0x0100
        /*019e*/ 	.byte	0x07
	.zero		1


	//   ....[2]....
        /*01a0*/ 	.word	0x00000690
        /*01a4*/ 	.word	0x000000ff
        /*01a8*/ 	.word	0x00000008
        /*01ac*/ 	.short	0x0100
        /*01ae*/ 	.byte	0x07
	.zero		1


	//   ....[3]....
        /*01b0*/ 	.word	0x000006a0
        /*01b4*/ 	.word	0x000000ff
        /*01b8*/ 	.word	0x00000060
        /*01bc*/ 	.short	0x0100
        /*01be*/ 	.byte	0x07
	.zero		1


	//   ....[4]....
        /*01c0*/ 	.word	0x000006b0
        /*01c4*/ 	.word	0x000000ff
        /*01c8*/ 	.word	0x00000010
        /*01cc*/ 	.short	0x0100
        /*01ce*/ 	.byte	0x07
	.zero		1


	//   ....[5]....
        /*01d0*/ 	.word	0x000006c0
        /*01d4*/ 	.word	0x000000ff
        /*01d8*/ 	.word	0x00000068
        /*01dc*/ 	.short	0x0100
        /*01de*/ 	.byte	0x07
	.zero		1


	//   ....[6]....
        /*01e0*/ 	.word	0x000006d0
        /*01e4*/ 	.word	0x000000ff
        /*01e8*/ 	.word	0x00000018
        /*01ec*/ 	.short	0x0100
        /*01ee*/ 	.byte	0x07
	.zero		1


	//   ....[7]....
        /*01f0*/ 	.word	0x000006e0
        /*01f4*/ 	.word	0x000000ff
        /*01f8*/ 	.word	0x00000070
        /*01fc*/ 	.short	0x0100
        /*01fe*/ 	.byte	0x07
	.zero		1


	//   ....[8]....
        /*0200*/ 	.word	0x000006f0
        /*0204*/ 	.word	0x000000ff
        /*0208*/ 	.word	0x00000020
        /*020c*/ 	.short	0x0100
        /*020e*/ 	.byte	0x07
	.zero		1


	//   ....[9]....
        /*0210*/ 	.word	0x00000700
        /*0214*/ 	.word	0x000000ff
        /*0218*/ 	.word	0x00000078
        /*021c*/ 	.short	0x0100
        /*021e*/ 	.byte	0x07
	.zero		1


	//   ....[10]....
        /*0220*/ 	.word	0x00000710
        /*0224*/ 	.word	0x000000ff
        /*0228*/ 	.word	0x00000028
        /*022c*/ 	.short	0x0100
        /*022e*/ 	.byte	0x07
	.zero		1


	//   ....[11]....
        /*0230*/ 	.word	0x00000720
        /*0234*/ 	.word	0x000000ff
        /*0238*/ 	.word	0x00000080
        /*023c*/ 	.short	0x0100
        /*023e*/ 	.byte	0x07
	.zero		1


	//   ....[12]....
        /*0240*/ 	.word	0x00000730
        /*0244*/ 	.word	0x000000ff
        /*0248*/ 	.word	0x00000030
        /*024c*/ 	.short	0x0100
        /*024e*/ 	.byte	0x07
	.zero		1


	//   ....[13]....
        /*0250*/ 	.word	0x00000740
        /*0254*/ 	.word	0x000000ff
        /*0258*/ 	.word	0x00000088
        /*025c*/ 	.short	0x0100
        /*025e*/ 	.byte	0x07
	.zero		1


	//   ....[14]....
        /*0260*/ 	.word	0x00000750
        /*0264*/ 	.word	0x000000ff
        /*0268*/ 	.word	0x00000038
        /*026c*/ 	.short	0x0100
        /*026e*/ 	.byte	0x07
	.zero		1


	//   ....[15]....
        /*0270*/ 	.word	0x00000760
        /*0274*/ 	.word	0x000000ff
        /*0278*/ 	.word	0x00000090
        /*027c*/ 	.short	0x0100
        /*027e*/ 	.byte	0x07
	.zero		1


	//   ....[16]....
        /*0280*/ 	.word	0x00000770
        /*0284*/ 	.word	0x000000ff
        /*0288*/ 	.word	0x00000040
        /*028c*/ 	.short	0x0100
        /*028e*/ 	.byte	0x07
	.zero		1


	//   ....[17]....
        /*0290*/ 	.word	0x00000780
        /*0294*/ 	.word	0x000000ff
        /*0298*/ 	.word	0x00000098
        /*029c*/ 	.short	0x0100
        /*029e*/ 	.byte	0x07
	.zero		1


	//   ....[18]....
        /*02a0*/ 	.word	0x00000790
        /*02a4*/ 	.word	0x000000ff
        /*02a8*/ 	.word	0x00000048
        /*02ac*/ 	.short	0x0100
        /*02ae*/ 	.byte	0x07
	.zero		1


	//   ....[19]....
        /*02b0*/ 	.word	0x000007a0
        /*02b4*/ 	.word	0x000000ff
        /*02b8*/ 	.word	0x000000a0
        /*02bc*/ 	.short	0x0100
        /*02be*/ 	.byte	0x07
	.zero		1


	//   ....[20]....
        /*02c0*/ 	.word	0x000007b0
        /*02c4*/ 	.word	0x000000ff
        /*02c8*/ 	.word	0x00000050
        /*02cc*/ 	.short	0x0100
        /*02ce*/ 	.byte	0x07
	.zero		1


	//   ....[21]....
        /*02d0*/ 	.word	0x000007c0
        /*02d4*/ 	.word	0x000000ff
        /*02d8*/ 	.word	0x000000a8
        /*02dc*/ 	.short	0x0100
        /*02de*/ 	.byte	0x07
	.zero		1


	//   ....[22]....
        /*02e0*/ 	.word	0x00000900
        /*02e4*/ 	.word	0x000000ff
        /*02e8*/ 	.word	0x000000b0
        /*02ec*/ 	.short	0x0100
        /*02ee*/ 	.byte	0x07
	.zero		1


	//   ....[23]....
        /*02f0*/ 	.word	0x00000910
        /*02f4*/ 	.word	0x000000ff
        /*02f8*/ 	.word	0x000000d0
        /*02fc*/ 	.short	0x0100
        /*02fe*/ 	.byte	0x07
	.zero		1


	//   ....[24]....
        /*0300*/ 	.word	0x00000920
        /*0304*/ 	.word	0x000000ff
        /*0308*/ 	.word	0x000000b8
        /*030c*/ 	.short	0x0100
        /*030e*/ 	.byte	0x07
	.zero		1


	//   ....[25]....
        /*0310*/ 	.word	0x00000930
        /*0314*/ 	.word	0x000000ff
        /*0318*/ 	.word	0x000000d8
        /*031c*/ 	.short	0x0100
        /*031e*/ 	.byte	0x07
	.zero		1


	//   ....[26]....
        /*0320*/ 	.word	0x00000940
        /*0324*/ 	.word	0x000000ff
        /*0328*/ 	.word	0x000000c0
        /*032c*/ 	.short	0x0100
        /*032e*/ 	.byte	0x07
	.zero		1


	//   ....[27]....
        /*0330*/ 	.word	0x00000950
        /*0334*/ 	.word	0x000000ff
        /*0338*/ 	.word	0x000000e0
        /*033c*/ 	.short	0x0100
        /*033e*/ 	.byte	0x07
	.zero		1


	//   ....[28]....
        /*0340*/ 	.word	0x00000960
        /*0344*/ 	.word	0x000000ff
        /*0348*/ 	.word	0x000000c8
        /*034c*/ 	.short	0x0100
        /*034e*/ 	.byte	0x07
	.zero		1


	//   ....[29]....
        /*0350*/ 	.word	0x00000970
        /*0354*/ 	.word	0x000000ff
        /*0358*/ 	.word	0x000000e8
        /*035c*/ 	.short	0x0100
        /*035e*/ 	.byte	0x07
	.zero		1


	//   ....[30]....
        /*0360*/ 	.word	0x00000a60
        /*0364*/ 	.word	0x000000ff
        /*0368*/ 	.word	0x000000f0
        /*036c*/ 	.short	0x0100
        /*036e*/ 	.byte	0x06
	.zero		1


	//   ....[31]....
        /*0370*/ 	.word	0x00000a70
        /*0374*/ 	.word	0x000000ff
        /*0378*/ 	.word	0x000000f8
        /*037c*/ 	.short	0x0100
        /*037e*/ 	.byte	0x06
	.zero		1


	//   ....[32]....
        /*0380*/ 	.word	0x00000bb0
        /*0384*/ 	.word	0x000000ff
        /*0388*/ 	.word	0x00000100
        /*038c*/ 	.short	0x0100
        /*038e*/ 	.byte	0x06
	.zero		1


	//   ....[33]....
        /*0390*/ 	.word	0x00000bc0
        /*0394*/ 	.word	0x000000ff
        /*0398*/ 	.word	0x00000110
        /*039c*/ 	.short	0x0100
        /*039e*/ 	.byte	0x06
	.zero		1


	//   ....[34]....
        /*03a0*/ 	.word	0x00000bd0
        /*03a4*/ 	.word	0x000000ff
        /*03a8*/ 	.word	0x00000108
        /*03ac*/ 	.short	0x0100
        /*03ae*/ 	.byte	0x06
	.zero		1


	//   ....[35]....
        /*03b0*/ 	.word	0x00000be0
        /*03b4*/ 	.word	0x000000ff
        /*03b8*/ 	.word	0x00000118
        /*03bc*/ 	.short	0x0100
        /*03be*/ 	.byte	0x06
	.zero		1


	//   ....[36]....
        /*03c0*/ 	.word	0x00000d10
        /*03c4*/ 	.word	0x000000ff
        /*03c8*/ 	.word	0x00000120
        /*03cc*/ 	.short	0x0100
        /*03ce*/ 	.byte	0x07
	.zero		1


	//   ....[37]....
        /*03d0*/ 	.word	0x00000d20
        /*03d4*/ 	.word	0x000000ff
        /*03d8*/ 	.word	0x00000130
        /*03dc*/ 	.short	0x0100
        /*03de*/ 	.byte	0x07
	.zero		1


	//   ....[38]....
        /*03e0*/ 	.word	0x00000d30
        /*03e4*/ 	.word	0x000000ff
        /*03e8*/ 	.word	0x00000128
        /*03ec*/ 	.short	0x0100
        /*03ee*/ 	.byte	0x07
	.zero		1


	//   ....[39]....
        /*03f0*/ 	.word	0x00000d40
        /*03f4*/ 	.word	0x000000ff
        /*03f8*/ 	.word	0x00000138
        /*03fc*/ 	.short	0x0100
        /*03fe*/ 	.byte	0x07
	.zero		1


	//   ....[40]....
        /*0400*/ 	.word	0x00000e30
        /*0404*/ 	.word	0x000000ff
        /*0408*/ 	.word	0x00000140
        /*040c*/ 	.short	0x0100
        /*040e*/ 	.byte	0x06
	.zero		1


	//   ....[41]....
        /*0410*/ 	.word	0x00000e40
        /*0414*/ 	.word	0x000000ff
        /*0418*/ 	.word	0x00000150
        /*041c*/ 	.short	0x0100
        /*041e*/ 	.byte	0x06
	.zero		1


	//   ....[42]....
        /*0420*/ 	.word	0x00000e50
        /*0424*/ 	.word	0x000000ff
        /*0428*/ 	.word	0x00000148
        /*042c*/ 	.short	0x0100
        /*042e*/ 	.byte	0x06
	.zero		1


	//   ....[43]....
        /*0430*/ 	.word	0x00000e60
        /*0434*/ 	.word	0x000000ff
        /*0438*/ 	.word	0x00000158
        /*043c*/ 	.short	0x0100
        /*043e*/ 	.byte	0x06
	.zero		1


	//   ....[44]....
        /*0440*/ 	.word	0x00001b70
        /*0444*/ 	.word	0x00000002
        /*0448*/ 	.word	0x00000150
        /*044c*/ 	.short	0x010a
        /*044e*/ 	.byte	0xff
	.zero		1


	//   ....[45]....
        /*0450*/ 	.word	0x00001ba0
        /*0454*/ 	.word	0x00000002
        /*0458*/ 	.word	0x00000140
        /*045c*/ 	.short	0x0101
        /*045e*/ 	.byte	0xff
	.zero		1


	//   ....[46]....
        /*0460*/ 	.word	0x00001c80
        /*0464*/ 	.word	0x000000ff
        /*0468*/ 	.word	0x00000058
        /*046c*/ 	.short	0x010a
        /*046e*/ 	.byte	0x08
	.zero		1


	//   ....[47]....
        /*0470*/ 	.word	0x00001d10
        /*0474*/ 	.word	0x000000ff
        /*0478*/ 	.word	0x00000058
        /*047c*/ 	.short	0x010a
        /*047e*/ 	.byte	0x21
	.zero		1


	//   ....[48]....
        /*0480*/ 	.word	0x00001e50
        /*0484*/ 	.word	0x000000ff
        /*0488*/ 	.word	0x00000058
        /*048c*/ 	.short	0x010a
        /*048e*/ 	.byte	0x08
	.zero		1


	//   ....[49]....
        /*0490*/ 	.word	0x00002150
        /*0494*/ 	.word	0x000000ff
        /*0498*/ 	.word	0x000000f8
        /*049c*/ 	.short	0x0101
        /*049e*/ 	.byte	0x04
	.zero		1


	//   ....[50]....
        /*04a0*/ 	.word	0x00002170
        /*04a4*/ 	.word	0x000000ff
        /*04a8*/ 	.word	0x00000058
        /*04ac*/ 	.short	0x010a
        /*04ae*/ 	.byte	0x08
	.zero		1


	//   ....[51]....
        /*04b0*/ 	.word	0x000021f0
        /*04b4*/ 	.word	0x000000ff
        /*04b8*/ 	.word	0x00000058
        /*04bc*/ 	.short	0x010a
        /*04be*/ 	.byte	0x21
	.zero		1


	//   ....[52]....
        /*04c0*/ 	.word	0x00002330
        /*04c4*/ 	.word	0x000000ff
        /*04c8*/ 	.word	0x00000058
        /*04cc*/ 	.short	0x010a
        /*04ce*/ 	.byte	0x08
	.zero		1


	//   ....[53]....
        /*04d0*/ 	.word	0x00002640
        /*04d4*/ 	.word	0x00000002
        /*04d8*/ 	.word	0x00000100
        /*04dc*/ 	.short	0x010a
        /*04de*/ 	.byte	0xff
	.zero		1


	//   ....[54]....
        /*04e0*/ 	.word	0x00002700
        /*04e4*/ 	.word	0x00000002
        /*04e8*/ 	.word	0x00000000
        /*04ec*/ 	.short	0x0101
        /*04ee*/ 	.byte	0xff
	.zero		1


	//   ....[55]....
        /*04f0*/ 	.word	0x00002c80
        /*04f4*/ 	.word	0x000000ff
        /*04f8*/ 	.word	0x00000000
        /*04fc*/ 	.short	0x010a
        /*04fe*/ 	.byte	0x05
	.zero		1


	//   ....[56]....
        /*0500*/ 	.word	0x00002d10
        /*0504*/ 	.word	0x000000ff
        /*0508*/ 	.word	0x00000000
        /*050c*/ 	.short	0x010a
        /*050e*/ 	.byte	0x05
	.zero		1


	//   ....[57]....
        /*0510*/ 	.word	0x00002da0
        /*0514*/ 	.word	0x000000ff
        /*0518*/ 	.word	0x00000000
        /*051c*/ 	.short	0x010a
        /*051e*/ 	.byte	0x05
	.zero		1


	//   ....[58]....
        /*0520*/ 	.word	0x00002e30
        /*0524*/ 	.word	0x000000ff
        /*0528*/ 	.word	0x00000000
        /*052c*/ 	.short	0x010a
        /*052e*/ 	.byte	0x05
	.zero		1


	//   ....[59]....
        /*0530*/ 	.word	0x00002ec0
        /*0534*/ 	.word	0x000000ff
        /*0538*/ 	.word	0x00000000
        /*053c*/ 	.short	0x010a
        /*053e*/ 	.byte	0x05
	.zero		1


	//   ....[60]....
        /*0540*/ 	.word	0x00002f50
        /*0544*/ 	.word	0x000000ff
        /*0548*/ 	.word	0x00000000
        /*054c*/ 	.short	0x010a
        /*054e*/ 	.byte	0x05
	.zero		1


	//   ....[61]....
        /*0550*/ 	.word	0x00002fe0
        /*0554*/ 	.word	0x000000ff
        /*0558*/ 	.word	0x00000000
        /*055c*/ 	.short	0x010a
        /*055e*/ 	.byte	0x05
	.zero		1


	//   ....[62]....
        /*0560*/ 	.word	0x00003070
        /*0564*/ 	.word	0x000000ff
        /*0568*/ 	.word	0x00000000
        /*056c*/ 	.short	0x010a
        /*056e*/ 	.byte	0x05
	.zero		1


	//   ....[63]....
        /*0570*/ 	.word	0x00003100
        /*0574*/ 	.word	0x000000ff
        /*0578*/ 	.word	0x00000000
        /*057c*/ 	.short	0x010a
        /*057e*/ 	.byte	0x05
	.zero		1


	//   ....[64]....
        /*0580*/ 	.word	0x00003190
        /*0584*/ 	.word	0x000000ff
        /*0588*/ 	.word	0x00000000
        /*058c*/ 	.short	0x010a
        /*058e*/ 	.byte	0x05
	.zero		1


	//   ....[65]....
        /*0590*/ 	.word	0x00003230
        /*0594*/ 	.word	0x00000000
        /*0598*/ 	.word	0x00000000
        /*059c*/ 	.short	0x010a
        /*059e*/ 	.byte	0xff
	.zero		1


	//   ....[66]....
        /*05a0*/ 	.word	0x00003350
        /*05a4*/ 	.word	0x00000000
        /*05a8*/ 	.word	0x00000140
        /*05ac*/ 	.short	0x010a
        /*05ae*/ 	.byte	0xff
	.zero		1


	//   ....[67]....
        /*05b0*/ 	.word	0x000033c0
        /*05b4*/ 	.word	0x00000000
        /*05b8*/ 	.word	0x00000000
        /*05bc*/ 	.short	0x0101
        /*05be*/ 	.byte	0xff
	.zero		1


	//   ....[68]....
        /*05c0*/ 	.word	0x000033e0
        /*05c4*/ 	.word	0x000000ff
        /*05c8*/ 	.word	0x00000110
        /*05cc*/ 	.short	0x010a
        /*05ce*/ 	.byte	0x05
	.zero		1


	//   ....[69]....
        /*05d0*/ 	.word	0x00003500
        /*05d4*/ 	.word	0x00000000
        /*05d8*/ 	.word	0x00000100
        /*05dc*/ 	.short	0x010a
        /*05de*/ 	.byte	0xff
	.zero		1


	//   ....[70]....
        /*05e0*/ 	.word	0x00003600
        /*05e4*/ 	.word	0x00000000
        /*05e8*/ 	.word	0x00000000
        /*05ec*/ 	.short	0x0101
        /*05ee*/ 	.byte	0xff
	.zero		1


	//   ....[71]....
        /*05f0*/ 	.word	0x00003690
        /*05f4*/ 	.word	0x000000ff
        /*05f8*/ 	.word	0x00000110
        /*05fc*/ 	.short	0x0106
        /*05fe*/ 	.byte	0x05
	.zero		1


	//   ....[72]....
        /*0600*/ 	.word	0x000036b0
        /*0604*/ 	.word	0x000000ff
        /*0608*/ 	.word	0x00000110
        /*060c*/ 	.short	0x010a
        /*060e*/ 	.byte	0x05
	.zero		1


	//   ....[73]....
        /*0610*/ 	.word	0x00003740
        /*0614*/ 	.word	0x000000ff
        /*0618*/ 	.word	0x00000110
        /*061c*/ 	.short	0x0106
        /*061e*/ 	.byte	0x04
	.zero		1


	//   ....[74]....
        /*0620*/ 	.word	0x00003780
        /*0624*/ 	.word	0x00000000
        /*0628*/ 	.word	0x00000110
        /*062c*/ 	.short	0x010a
        /*062e*/ 	.byte	0xff
	.zero		1


	//   ....[75]....
        /*0630*/ 	.word	0x00003e10
        /*0634*/ 	.word	0x00000000
        /*0638*/ 	.word	0x00000100
        /*063c*/ 	.short	0x010a
        /*063e*/ 	.byte	0xff
	.zero		1


	//   ....[76]....
        /*0640*/ 	.word	0x00003f20
        /*0644*/ 	.word	0x00000003
        /*0648*/ 	.word	0x00000000
        /*064c*/ 	.short	0x0101
        /*064e*/ 	.byte	0xff
	.zero		1


	//   ....[77]....
        /*0650*/ 	.word	0x00003f30
        /*0654*/ 	.word	0x000000ff
        /*0658*/ 	.word	0x00000000
        /*065c*/ 	.short	0x010a
        /*065e*/ 	.byte	0x0a
	.zero		1


	//   ....[78]....
        /*0660*/ 	.word	0x00003f50
        /*0664*/ 	.word	0x000000ff
        /*0668*/ 	.word	0x00000130
        /*066c*/ 	.short	0x010a
        /*066e*/ 	.byte	0x0b
	.zero		1


	//   ....[79]....
        /*0670*/ 	.word	0x00004020
        /*0674*/ 	.word	0x000000ff
        /*0678*/ 	.word	0x00000000
        /*067c*/ 	.short	0x010a
        /*067e*/ 	.byte	0x0a
	.zero		1


	//   ....[80]....
        /*0680*/ 	.word	0x00004150
        /*0684*/ 	.word	0x000000ff
        /*0688*/ 	.word	0x00000000
        /*068c*/ 	.short	0x010a
        /*068e*/ 	.byte	0x1e
	.zero		1


	//   ....[81]....
        /*0690*/ 	.word	0x00004420
        /*0694*/ 	.word	0x000000ff
        /*0698*/ 	.word	0x00000000
        /*069c*/ 	.short	0x010a
        /*069e*/ 	.byte	0x05
	.zero		1


	//   ....[82]....
        /*06a0*/ 	.word	0x000044b0
        /*06a4*/ 	.word	0x000000ff
        /*06a8*/ 	.word	0x00000000
        /*06ac*/ 	.short	0x010a
        /*06ae*/ 	.byte	0x06
	.zero		1


	//   ....[83]....
        /*06b0*/ 	.word	0x000048c0
        /*06b4*/ 	.word	0x00000000
        /*06b8*/ 	.word	0x00000100
        /*06bc*/ 	.short	0x010a
        /*06be*/ 	.byte	0xff
	.zero		1


	//   ....[84]....
        /*06c0*/ 	.word	0x00004a00
        /*06c4*/ 	.word	0x00000000
        /*06c8*/ 	.word	0x00000000
        /*06cc*/ 	.short	0x0101
        /*06ce*/ 	.byte	0xff
	.zero		1


	//   ....[85]....
        /*06d0*/ 	.word	0x00004d20
        /*06d4*/ 	.word	0x000000ff
        /*06d8*/ 	.word	0x000000f8
        /*06dc*/ 	.short	0x010a
        /*06de*/ 	.byte	0x05
	.zero		1


	//   ....[86]....
        /*06e0*/ 	.word	0x00004e90
        /*06e4*/ 	.word	0x000000ff
        /*06e8*/ 	.word	0x000000d0
        /*06ec*/ 	.short	0x010a
        /*06ee*/ 	.byte	0x05
	.zero		1


	//   ....[87]....
        /*06f0*/ 	.word	0x00005080
        /*06f4*/ 	.word	0x000000ff
        /*06f8*/ 	.word	0x000000b0
        /*06fc*/ 	.short	0x010b
        /*06fe*/ 	.byte	0x05
	.zero		1


	//   ....[88]....
        /*0700*/ 	.word	0x00005090
        /*0704*/ 	.word	0x000000ff
        /*0708*/ 	.word	0x00000000
        /*070c*/ 	.short	0x0101
        /*070e*/ 	.byte	0x0e
	.zero		1


	//   ....[89]....
        /*0710*/ 	.word	0x000050a0
        /*0714*/ 	.word	0x000000ff
        /*0718*/ 	.word	0x000000d8
        /*071c*/ 	.short	0x010a
        /*071e*/ 	.byte	0x05
	.zero		1


	//   ....[90]....
        /*0720*/ 	.word	0x00005260
        /*0724*/ 	.word	0x000000ff
        /*0728*/ 	.word	0x000000b8
        /*072c*/ 	.short	0x010b
        /*072e*/ 	.byte	0x05
	.zero		1


	//   ....[91]....
        /*0730*/ 	.word	0x00005270
        /*0734*/ 	.word	0x000000ff
        /*0738*/ 	.word	0x00000000
        /*073c*/ 	.short	0x0101
        /*073e*/ 	.byte	0x0d
	.zero		1


	//   ....[92]....
        /*0740*/ 	.word	0x00005280
        /*0744*/ 	.word	0x000000ff
        /*0748*/ 	.word	0x000000e0
        /*074c*/ 	.short	0x010a
        /*074e*/ 	.byte	0x05
	.zero		1


	//   ....[93]....
        /*0750*/ 	.word	0x00005440
        /*0754*/ 	.word	0x000000ff
        /*0758*/ 	.word	0x000000c0
        /*075c*/ 	.short	0x010b
        /*075e*/ 	.byte	0x05
	.zero		1


	//   ....[94]....
        /*0760*/ 	.word	0x00005450
        /*0764*/ 	.word	0x000000ff
        /*0768*/ 	.word	0x00000000
        /*076c*/ 	.short	0x0101
        /*076e*/ 	.byte	0x07
	.zero		1


	//   ....[95]....
        /*0770*/ 	.word	0x00005460
        /*0774*/ 	.word	0x000000ff
        /*0778*/ 	.word	0x000000e8
        /*077c*/ 	.short	0x010a
        /*077e*/ 	.byte	0x05
	.zero		1


	//   ....[96]....
        /*0780*/ 	.word	0x00005630
        /*0784*/ 	.word	0x000000ff
        /*0788*/ 	.word	0x000000c8
        /*078c*/ 	.short	0x010b
        /*078e*/ 	.byte	0x05
	.zero		1


	//   ....[97]....
        /*0790*/ 	.word	0x00005640
        /*0794*/ 	.word	0x000000ff
        /*0798*/ 	.word	0x00000000
        /*079c*/ 	.short	0x0101
        /*079e*/ 	.byte	0x06
	.zero		1


	//   ....[98]....
        /*07a0*/ 	.word	0x00005650
        /*07a4*/ 	.word	0x000000ff
        /*07a8*/ 	.word	0x000000d0
        /*07ac*/ 	.short	0x010a
        /*07ae*/ 	.byte	0x05
	.zero		1


	//   ....[99]....
        /*07b0*/ 	.word	0x00005810
        /*07b4*/ 	.word	0x000000ff
        /*07b8*/ 	.word	0x000000b0
        /*07bc*/ 	.short	0x010b
        /*07be*/ 	.byte	0x05
	.zero		1


	//   ....[100]....
        /*07c0*/ 	.word	0x00005820
        /*07c4*/ 	.word	0x000000ff
        /*07c8*/ 	.word	0x00000000
        /*07cc*/ 	.short	0x0101
        /*07ce*/ 	.byte	0x0e
	.zero		1


	//   ....[101]....
        /*07d0*/ 	.word	0x00005830
        /*07d4*/ 	.word	0x000000ff
        /*07d8*/ 	.word	0x000000d8
        /*07dc*/ 	.short	0x010a
        /*07de*/ 	.byte	0x05
	.zero		1


	//   ....[102]....
        /*07e0*/ 	.word	0x000059e0
        /*07e4*/ 	.word	0x000000ff
        /*07e8*/ 	.word	0x000000b8
        /*07ec*/ 	.short	0x010b
        /*07ee*/ 	.byte	0x05
	.zero		1


	//   ....[103]....
        /*07f0*/ 	.word	0x000059f0
        /*07f4*/ 	.word	0x000000ff
        /*07f8*/ 	.word	0x00000000
        /*07fc*/ 	.short	0x0101
        /*07fe*/ 	.byte	0x0d
	.zero		1


	//   ....[104]....
        /*0800*/ 	.word	0x00005a00
        /*0804*/ 	.word	0x000000ff
        /*0808*/ 	.word	0x000000e0
        /*080c*/ 	.short	0x010a
        /*080e*/ 	.byte	0x05
	.zero		1


	//   ....[105]....
        /*0810*/ 	.word	0x00005be0
        /*0814*/ 	.word	0x000000ff
        /*0818*/ 	.word	0x000000c0
        /*081c*/ 	.short	0x010b
        /*081e*/ 	.byte	0x05
	.zero		1


	//   ....[106]....
        /*0820*/ 	.word	0x00005c50
        /*0824*/ 	.word	0x000000ff
        /*0828*/ 	.word	0x00000000
        /*082c*/ 	.short	0x0101
        /*082e*/ 	.byte	0x07
	.zero		1


	//   ....[107]....
        /*0830*/ 	.word	0x00005c60
        /*0834*/ 	.word	0x000000ff
        /*0838*/ 	.word	0x000000e8
        /*083c*/ 	.short	0x010a
        /*083e*/ 	.byte	0x05
	.zero		1


	//   ....[108]....
        /*0840*/ 	.word	0x00005ed0
        /*0844*/ 	.word	0x000000ff
        /*0848*/ 	.word	0x000000c8
        /*084c*/ 	.short	0x010b
        /*084e*/ 	.byte	0x05
	.zero		1


	//   ....[109]....
        /*0850*/ 	.word	0x00005ef0
        /*0854*/ 	.word	0x000000ff
        /*0858*/ 	.word	0x00000000
        /*085c*/ 	.short	0x0101
        /*085e*/ 	.byte	0x06
	.zero		1


	//   ....[110]....
        /*0860*/ 	.word	0x00005f30
        /*0864*/ 	.word	0x000000ff
        /*0868*/ 	.word	0x000000d0
        /*086c*/ 	.short	0x010a
        /*086e*/ 	.byte	0x05
	.zero		1


	//   ....[111]....
        /*0870*/ 	.word	0x00005f50
        /*0874*/ 	.word	0x000000ff
        /*0878*/ 	.word	0x000000d8
        /*087c*/ 	.short	0x010a
        /*087e*/ 	.byte	0x05
	.zero		1


	//   ....[112]....
        /*0880*/ 	.word	0x00005f70
        /*0884*/ 	.word	0x000000ff
        /*0888*/ 	.word	0x000000e0
        /*088c*/ 	.short	0x010a
        /*088e*/ 	.byte	0x05
	.zero		1


	//   ....[113]....
        /*0890*/ 	.word	0x00005fc0
        /*0894*/ 	.word	0x00000002
        /*0898*/ 	.word	0x000000e8
        /*089c*/ 	.short	0x010a
        /*089e*/ 	.byte	0xff
	.zero		1


	//   ....[114]....
        /*08a0*/ 	.word	0x000062e0
        /*08a4*/ 	.word	0x00000000
        /*08a8*/ 	.word	0x00000100
        /*08ac*/ 	.short	0x010a
        /*08ae*/ 	.byte	0xff
	.zero		1


	//   ....[115]....
        /*08b0*/ 	.word	0x000063f0
        /*08b4*/ 	.word	0x00000000
        /*08b8*/ 	.word	0x00000000
        /*08bc*/ 	.short	0x0101
        /*08be*/ 	.byte	0xff
	.zero		1


	//   ....[116]....
        /*08c0*/ 	.word	0x00006df0
        /*08c4*/ 	.word	0x000000ff
        /*08c8*/ 	.word	0x000000b0
        /*08cc*/ 	.short	0x010a
        /*08ce*/ 	.byte	0x34
	.zero		1


	//   ....[117]....
        /*08d0*/ 	.word	0x00006e00
        /*08d4*/ 	.word	0x0000003a
        /*08d8*/ 	.word	0x00000120
        /*08dc*/ 	.short	0x010a
        /*08de*/ 	.byte	0xff
	.zero		1


	//   ....[118]....
        /*08e0*/ 	.word	0x00006f70
        /*08e4*/ 	.word	0x000000ff
        /*08e8*/ 	.word	0x000000b0
        /*08ec*/ 	.short	0x010a
        /*08ee*/ 	.byte	0x34
	.zero		1


	//   ....[119]....
        /*08f0*/ 	.word	0x00007050
        /*08f4*/ 	.word	0x0000003a
        /*08f8*/ 	.word	0x00000120
        /*08fc*/ 	.short	0x010a
        /*08fe*/ 	.byte	0xff
	.zero		1


	//   ....[120]....
        /*0900*/ 	.word	0x00007e40
        /*0904*/ 	.word	0x00000000
        /*0908*/ 	.word	0x00000000
        /*090c*/ 	.short	0x0101
        /*090e*/ 	.byte	0xff
	.zero		1


	//   ....[121]....
        /*0910*/ 	.word	0x00007e50
        /*0914*/ 	.word	0x00000002
        /*0918*/ 	.word	0x000000b0
        /*091c*/ 	.short	0x010a
        /*091e*/ 	.byte	0xff
	.zero		1


	//   ....[122]....
        /*0920*/ 	.word	0x00007f10
        /*0924*/ 	.word	0x00000002
        /*0928*/ 	.word	0x000000b0
        /*092c*/ 	.short	0x010a
        /*092e*/ 	.byte	0xff
	.zero		1


	//   ....[123]....
        /*0930*/ 	.word	0x00008cf0
        /*0934*/ 	.word	0x0000006e
        /*0938*/ 	.word	0x00000000
        /*093c*/ 	.short	0x0101
        /*093e*/ 	.byte	0xff
	.zero		1


	//   ....[124]....
        /*0940*/ 	.word	0x00008d10
        /*0944*/ 	.word	0x00000000
        /*0948*/ 	.word	0x000000b0
        /*094c*/ 	.short	0x010a
        /*094e*/ 	.byte	0xff
	.zero		1


	//   ....[125]....
        /*0950*/ 	.word	0x00008dc0
        /*0954*/ 	.word	0x00000000
        /*0958*/ 	.word	0x000000b0
        /*095c*/ 	.short	0x010a
        /*095e*/ 	.byte	0xff
	.zero		1


	//   ....[126]....
        /*0960*/ 	.word	0x00009b20
        /*0964*/ 	.word	0x0000006e
        /*0968*/ 	.word	0x00000000
        /*096c*/ 	.short	0x0101
        /*096e*/ 	.byte	0xff
	.zero		1


	//   ....[127]....
        /*0970*/ 	.word	0x00009b40
        /*0974*/ 	.word	0x00000000
        /*0978*/ 	.word	0x000000b0
        /*097c*/ 	.short	0x010a
        /*097e*/ 	.byte	0xff
	.zero		1


	//   ....[128]....
        /*0980*/ 	.word	0x00009c00
        /*0984*/ 	.word	0x00000000
        /*0988*/ 	.word	0x000000b0
        /*098c*/ 	.short	0x010a
        /*098e*/ 	.byte	0xff
	.zero		1


	//   ....[129]....
        /*0990*/ 	.word	0x0000aa10
        /*0994*/ 	.word	0x0000006f
        /*0998*/ 	.word	0x00000000
        /*099c*/ 	.short	0x0101
        /*099e*/ 	.byte	0xff
	.zero		1


	//   ....[130]....
        /*09a0*/ 	.word	0x0000aa30
        /*09a4*/ 	.word	0x00000000
        /*09a8*/ 	.word	0x000000b0
        /*09ac*/ 	.short	0x010a
        /*09ae*/ 	.byte	0xff
	.zero		1


	//   ....[131]....
        /*09b0*/ 	.word	0x0000aae0
        /*09b4*/ 	.word	0x00000000
        /*09b8*/ 	.word	0x000000b0
        /*09bc*/ 	.short	0x010a
        /*09be*/ 	.byte	0xff
	.zero		1


	//   ....[132]....
        /*09c0*/ 	.word	0x0000b8b0
        /*09c4*/ 	.word	0x0000006f
        /*09c8*/ 	.word	0x00000000
        /*09cc*/ 	.short	0x0101
        /*09ce*/ 	.byte	0xff
	.zero		1


	//   ....[133]....
        /*09d0*/ 	.word	0x0000b8d0
        /*09d4*/ 	.word	0x00000000
        /*09d8*/ 	.word	0x000000b0
        /*09dc*/ 	.short	0x010a
        /*09de*/ 	.byte	0xff
	.zero		1


	//   ....[134]....
        /*09e0*/ 	.word	0x0000b980
        /*09e4*/ 	.word	0x00000000
        /*09e8*/ 	.word	0x000000b0
        /*09ec*/ 	.short	0x010a
        /*09ee*/ 	.byte	0xff
	.zero		1


	//   ....[135]....
        /*09f0*/ 	.word	0x0000c7a0
        /*09f4*/ 	.word	0x0000006f
        /*09f8*/ 	.word	0x00000000
        /*09fc*/ 	.short	0x0101
        /*09fe*/ 	.byte	0xff
	.zero		1


	//   ....[136]....
        /*0a00*/ 	.word	0x0000c7c0
        /*0a04*/ 	.word	0x00000000
        /*0a08*/ 	.word	0x000000b0
        /*0a0c*/ 	.short	0x010a
        /*0a0e*/ 	.byte	0xff
	.zero		1


	//   ....[137]....
        /*0a10*/ 	.word	0x0000c870
        /*0a14*/ 	.word	0x00000000
        /*0a18*/ 	.word	0x000000b0
        /*0a1c*/ 	.short	0x010a
        /*0a1e*/ 	.byte	0xff
	.zero		1


	//   ....[138]....
        /*0a20*/ 	.word	0x0000d620
        /*0a24*/ 	.word	0x0000006f
        /*0a28*/ 	.word	0x00000000
        /*0a2c*/ 	.short	0x0101
        /*0a2e*/ 	.byte	0xff
	.zero		1


	//   ....[139]....
        /*0a30*/ 	.word	0x0000d640
        /*0a34*/ 	.word	0x00000000
        /*0a38*/ 	.word	0x000000b0
        /*0a3c*/ 	.short	0x010a
        /*0a3e*/ 	.byte	0xff
	.zero		1


	//   ....[140]....
        /*0a40*/ 	.word	0x0000d6f0
        /*0a44*/ 	.word	0x00000000
        /*0a48*/ 	.word	0x000000b0
        /*0a4c*/ 	.short	0x010a
        /*0a4e*/ 	.byte	0xff
	.zero		1


	//   ....[141]....
        /*0a50*/ 	.word	0x0000df60
        /*0a54*/ 	.word	0x000000ff
        /*0a58*/ 	.word	0x00000000
        /*0a5c*/ 	.short	0x0101
        /*0a5e*/ 	.byte	0x04
	.zero		1


	//   ....[142]....
        /*0a60*/ 	.word	0x0000e4e0
        /*0a64*/ 	.word	0x00000000
        /*0a68*/ 	.word	0x00000000
        /*0a6c*/ 	.short	0x0101
        /*0a6e*/ 	.byte	0xff
	.zero		1


	//   ....[143]....
        /*0a70*/ 	.word	0x0000e790
        /*0a74*/ 	.word	0x000000ff
        /*0a78*/ 	.word	0x00000000
        /*0a7c*/ 	.short	0x0101
        /*0a7e*/ 	.byte	0x04
	.zero		1


	//   ....[144]....
        /*0a80*/ 	.word	0x0000e7b0
        /*0a84*/ 	.word	0x00000002
        /*0a88*/ 	.word	0x00000150
        /*0a8c*/ 	.short	0x010a
        /*0a8e*/ 	.byte	0xff
	.zero		1


	//   ....[145]....
        /*0a90*/ 	.word	0x0000e810
        /*0a94*/ 	.word	0x00000002
        /*0a98*/ 	.word	0x00000058
        /*0a9c*/ 	.short	0x010a
        /*0a9e*/ 	.byte	0xff
	.zero		1


	//   ....[146]....
        /*0aa0*/ 	.word	0x0000e870
        /*0aa4*/ 	.word	0x00000002
        /*0aa8*/ 	.word	0x00000058
        /*0aac*/ 	.short	0x010a
        /*0aae*/ 	.byte	0xff
	.zero		1


	//   ....[147]....
        /*0ab0*/ 	.word	0x0000e8c0
        /*0ab4*/ 	.word	0x00000002
        /*0ab8*/ 	.word	0x00000100
        /*0abc*/ 	.short	0x010a
        /*0abe*/ 	.byte	0xff
	.zero		1


	//   ....[148]....
        /*0ac0*/ 	.word	0x0000e920
        /*0ac4*/ 	.word	0x00000000
        /*0ac8*/ 	.word	0x00000000
        /*0acc*/ 	.short	0x010a
        /*0ace*/ 	.byte	0xff
	.zero		1


	//   ....[149]....
        /*0ad0*/ 	.word	0x0000e980
        /*0ad4*/ 	.word	0x00000000
        /*0ad8*/ 	.word	0x00000000
        /*0adc*/ 	.short	0x010a
        /*0ade*/ 	.byte	0xff
	.zero		1


	//   ....[150]....
        /*0ae0*/ 	.word	0x0000e9e0
        /*0ae4*/ 	.word	0x00000000
        /*0ae8*/ 	.word	0x00000000
        /*0aec*/ 	.short	0x010a
        /*0aee*/ 	.byte	0xff
	.zero		1


	//   ....[151]....
        /*0af0*/ 	.word	0x0000ea40
        /*0af4*/ 	.word	0x00000000
        /*0af8*/ 	.word	0x00000000
        /*0afc*/ 	.short	0x010a
        /*0afe*/ 	.byte	0xff
	.zero		1


	//   ....[152]....
        /*0b00*/ 	.word	0x0000eaa0
        /*0b04*/ 	.word	0x00000000
        /*0b08*/ 	.word	0x00000000
        /*0b0c*/ 	.short	0x010a
        /*0b0e*/ 	.byte	0xff
	.zero		1


	//   ....[153]....
        /*0b10*/ 	.word	0x0000eb00
        /*0b14*/ 	.word	0x00000000
        /*0b18*/ 	.word	0x00000000
        /*0b1c*/ 	.short	0x010a
        /*0b1e*/ 	.byte	0xff
	.zero		1


	//   ....[154]....
        /*0b20*/ 	.word	0x0000eb60
        /*0b24*/ 	.word	0x00000000
        /*0b28*/ 	.word	0x00000000
        /*0b2c*/ 	.short	0x010a
        /*0b2e*/ 	.byte	0xff
	.zero		1


	//   ....[155]....
        /*0b30*/ 	.word	0x0000ebc0
        /*0b34*/ 	.word	0x00000000
        /*0b38*/ 	.word	0x00000000
        /*0b3c*/ 	.short	0x010a
        /*0b3e*/ 	.byte	0xff
	.zero		1


	//   ....[156]....
        /*0b40*/ 	.word	0x0000ec20
        /*0b44*/ 	.word	0x00000000
        /*0b48*/ 	.word	0x00000000
        /*0b4c*/ 	.short	0x010a
        /*0b4e*/ 	.byte	0xff
	.zero		1


	//   ....[157]....
        /*0b50*/ 	.word	0x0000ec80
        /*0b54*/ 	.word	0x00000000
        /*0b58*/ 	.word	0x00000000
        /*0b5c*/ 	.short	0x010a
        /*0b5e*/ 	.byte	0xff
	.zero		1


	//   ....[158]....
        /*0b60*/ 	.word	0x0000ecd0
        /*0b64*/ 	.word	0x00000000
        /*0b68*/ 	.word	0x00000140
        /*0b6c*/ 	.short	0x010a
        /*0b6e*/ 	.byte	0xff
	.zero		1


	//   ....[159]....
        /*0b70*/ 	.word	0x0000ed30
        /*0b74*/ 	.word	0x00000000
        /*0b78*/ 	.word	0x00000110
        /*0b7c*/ 	.short	0x010a
        /*0b7e*/ 	.byte	0xff
	.zero		1


	//   ....[160]....
        /*0b80*/ 	.word	0x0000ed80
        /*0b84*/ 	.word	0x00000000
        /*0b88*/ 	.word	0x00000100
        /*0b8c*/ 	.short	0x010a
        /*0b8e*/ 	.byte	0xff
	.zero		1


	//   ....[161]....
        /*0b90*/ 	.word	0x0000ede0
        /*0b94*/ 	.word	0x00000000
        /*0b98*/ 	.word	0x00000110
        /*0b9c*/ 	.short	0x010a
        /*0b9e*/ 	.byte	0xff
	.zero		1


	//   ....[162]....
        /*0ba0*/ 	.word	0x0000ee30
        /*0ba4*/ 	.word	0x00000000
        /*0ba8*/ 	.word	0x00000100
        /*0bac*/ 	.short	0x010a
        /*0bae*/ 	.byte	0xff
	.zero		1


	//   ....[163]....
        /*0bb0*/ 	.word	0x0000ee90
        /*0bb4*/ 	.word	0x00000002
        /*0bb8*/ 	.word	0x00000130
        /*0bbc*/ 	.short	0x010a
        /*0bbe*/ 	.byte	0xff
	.zero		1


	//   ....[164]....
        /*0bc0*/ 	.word	0x0000eef0
        /*0bc4*/ 	.word	0x00000000
        /*0bc8*/ 	.word	0x00000000
        /*0bcc*/ 	.short	0x010a
        /*0bce*/ 	.byte	0xff
	.zero		1


	//   ....[165]....
        /*0bd0*/ 	.word	0x0000ef50
        /*0bd4*/ 	.word	0x00000000
        /*0bd8*/ 	.word	0x00000000
        /*0bdc*/ 	.short	0x010a
        /*0bde*/ 	.byte	0xff
	.zero		1


	//   ....[166]....
        /*0be0*/ 	.word	0x0000efb0
        /*0be4*/ 	.word	0x00000000
        /*0be8*/ 	.word	0x00000000
        /*0bec*/ 	.short	0x010a
        /*0bee*/ 	.byte	0xff
	.zero		1


	//   ....[167]....
        /*0bf0*/ 	.word	0x0000f000
        /*0bf4*/ 	.word	0x00000000
        /*0bf8*/ 	.word	0x00000100
        /*0bfc*/ 	.short	0x010a
        /*0bfe*/ 	.byte	0xff
	.zero		1


	//   ....[168]....
        /*0c00*/ 	.word	0x0000f060
        /*0c04*/ 	.word	0x00000000
        /*0c08*/ 	.word	0x000000f8
        /*0c0c*/ 	.short	0x010a
        /*0c0e*/ 	.byte	0xff
	.zero		1


	//   ....[169]....
        /*0c10*/ 	.word	0x0000f0c0
        /*0c14*/ 	.word	0x00000000
        /*0c18*/ 	.word	0x000000d0
        /*0c1c*/ 	.short	0x010a
        /*0c1e*/ 	.byte	0xff
	.zero		1


	//   ....[170]....
        /*0c20*/ 	.word	0x0000f120
        /*0c24*/ 	.word	0x00000000
        /*0c28*/ 	.word	0x000000d8
        /*0c2c*/ 	.short	0x010a
        /*0c2e*/ 	.byte	0xff
	.zero		1


	//   ....[171]....
        /*0c30*/ 	.word	0x0000f180
        /*0c34*/ 	.word	0x00000000
        /*0c38*/ 	.word	0x000000e0
        /*0c3c*/ 	.short	0x010a
        /*0c3e*/ 	.byte	0xff
	.zero		1


	//   ....[172]....
        /*0c40*/ 	.word	0x0000f1e0
        /*0c44*/ 	.word	0x00000000
        /*0c48*/ 	.word	0x000000e8
        /*0c4c*/ 	.short	0x010a
        /*0c4e*/ 	.byte	0xff
	.zero		1


	//   ....[173]....
        /*0c50*/ 	.word	0x0000f240
        /*0c54*/ 	.word	0x00000000
        /*0c58*/ 	.word	0x000000d0
        /*0c5c*/ 	.short	0x010a
        /*0c5e*/ 	.byte	0xff
	.zero		1


	//   ....[174]....
        /*0c60*/ 	.word	0x0000f2a0
        /*0c64*/ 	.word	0x00000000
        /*0c68*/ 	.word	0x000000d8
        /*0c6c*/ 	.short	0x010a
        /*0c6e*/ 	.byte	0xff
	.zero		1


	//   ....[175]....
        /*0c70*/ 	.word	0x0000f300
        /*0c74*/ 	.word	0x00000000
        /*0c78*/ 	.word	0x000000e0
        /*0c7c*/ 	.short	0x010a
        /*0c7e*/ 	.byte	0xff
	.zero		1


	//   ....[176]....
        /*0c80*/ 	.word	0x0000f360
        /*0c84*/ 	.word	0x00000000
        /*0c88*/ 	.word	0x000000e8
        /*0c8c*/ 	.short	0x010a
        /*0c8e*/ 	.byte	0xff
	.zero		1


	//   ....[177]....
        /*0c90*/ 	.word	0x0000f3c0
        /*0c94*/ 	.word	0x00000000
        /*0c98*/ 	.word	0x000000d0
        /*0c9c*/ 	.short	0x010a
        /*0c9e*/ 	.byte	0xff
	.zero		1


	//   ....[178]....
        /*0ca0*/ 	.word	0x0000f420
        /*0ca4*/ 	.word	0x00000000
        /*0ca8*/ 	.word	0x000000d8
        /*0cac*/ 	.short	0x010a
        /*0cae*/ 	.byte	0xff
	.zero		1


	//   ....[179]....
        /*0cb0*/ 	.word	0x0000f480
        /*0cb4*/ 	.word	0x00000002
        /*0cb8*/ 	.word	0x000000e0
        /*0cbc*/ 	.short	0x010a
        /*0cbe*/ 	.byte	0xff
	.zero		1


	//   ....[180]....
        /*0cc0*/ 	.word	0x0000f4d0
        /*0cc4*/ 	.word	0x00000000
        /*0cc8*/ 	.word	0x00000100
        /*0ccc*/ 	.short	0x010a
        /*0cce*/ 	.byte	0xff
	.zero		1


	//   ....[181]....
        /*0cd0*/ 	.word	0x0000f530
        /*0cd4*/ 	.word	0x00000004
        /*0cd8*/ 	.word	0x000000b0
        /*0cdc*/ 	.short	0x010a
        /*0cde*/ 	.byte	0xff
	.zero		1


	//   ....[182]....
        /*0ce0*/ 	.word	0x0000f580
        /*0ce4*/ 	.word	0x0000003a
        /*0ce8*/ 	.word	0x00000120
        /*0cec*/ 	.short	0x010a
        /*0cee*/ 	.byte	0xff
	.zero		1


	//   ....[183]....
        /*0cf0*/ 	.word	0x0000f5d0
        /*0cf4*/ 	.word	0x00000002
        /*0cf8*/ 	.word	0x000000b0
        /*0cfc*/ 	.short	0x010a
        /*0cfe*/ 	.byte	0xff
	.zero		1


	//   ....[184]....
        /*0d00*/ 	.word	0x0000f620
        /*0d04*/ 	.word	0x00000000
        /*0d08*/ 	.word	0x000000b0
        /*0d0c*/ 	.short	0x010a
        /*0d0e*/ 	.byte	0xff
	.zero		1


	//   ....[185]....
        /*0d10*/ 	.word	0x0000f670
        /*0d14*/ 	.word	0x00000000
        /*0d18*/ 	.word	0x000000b0
        /*0d1c*/ 	.short	0x010a
        /*0d1e*/ 	.byte	0xff
	.zero		1


	//   ....[186]....
        /*0d20*/ 	.word	0x0000f6c0
        /*0d24*/ 	.word	0x00000000
        /*0d28*/ 	.word	0x000000b0
        /*0d2c*/ 	.short	0x010a
        /*0d2e*/ 	.byte	0xff
	.zero		1


	//   ....[187]....
        /*0d30*/ 	.word	0x0000f710
        /*0d34*/ 	.word	0x00000000
        /*0d38*/ 	.word	0x000000b0
        /*0d3c*/ 	.short	0x010a
        /*0d3e*/ 	.byte	0xff
	.zero		1


	//   ....[188]....
        /*0d40*/ 	.word	0x0000f760
        /*0d44*/ 	.word	0x00000000
        /*0d48*/ 	.word	0x000000b0
        /*0d4c*/ 	.short	0x010a
        /*0d4e*/ 	.byte	0xff
	.zero		1


	//   ....[189]....
        /*0d50*/ 	.word	0x0000f7b0
        /*0d54*/ 	.word	0x00000000
        /*0d58*/ 	.word	0x000000b0
        /*0d5c*/ 	.short	0x010a
        /*0d5e*/ 	.byte	0xff
	.zero		1


	//----- nvinfo : EIATTR_NUM_MBARRIERS
	.align		4
.L_47:
        /*0d60*/ 	.byte	0x03, 0x38
        /*0d62*/ 	.short	0x002c


	//----- nvinfo : EIATTR_EXIT_INSTR_OFFSETS
	.align		4
        /*0d64*/ 	.byte	0x04, 0x1c
        /*0d66*/ 	.short	(.L_49 - .L_48)


	//   ....[0]....
.L_48:
        /*0d68*/ 	.word	0x00003260


	//   ....[1]....
        /*0d6c*/ 	.word	0x00003750


	//   ....[2]....
        /*0d70*/ 	.word	0x000037b0


	//   ....[3]....
        /*0d74*/ 	.word	0x00004710


	//   ....[4]....
        /*0d78*/ 	.word	0x00005ff0


	//   ....[5]....
        /*0d7c*/ 	.word	0x00006030


	//   ....[6]....
        /*0d80*/ 	.word	0x0000e690


	//   ....[7]....
        /*0d84*/ 	.word	0x0000e700


	//   ....[8]....
        /*0d88*/ 	.word	0x0000e730


	//   ....[9]....
        /*0d8c*/ 	.word	0x0000e7a0


	//----- nvinfo : EIATTR_MAX_THREADS
	.align		4
.L_49:
        /*0d90*/ 	.byte	0x04, 0x05
        /*0d92*/ 	.short	(.L_51 - .L_50)
.L_50:
        /*0d94*/ 	.word	0x00000100
        /*0d98*/ 	.word	0x00000001
        /*0d9c*/ 	.word	0x00000001


	//----- nvinfo : EIATTR_CRS_STACK_SIZE
	.align		4
.L_51:
        /*0da0*/ 	.byte	0x04, 0x1e
        /*0da2*/ 	.short	(.L_53 - .L_52)
.L_52:
        /*0da4*/ 	.word	0x00000000


	//----- nvinfo : EIATTR_CBANK_PARAM_SIZE
	.align		4
.L_53:
        /*0da8*/ 	.byte	0x03, 0x19
        /*0daa*/ 	.short	0x0c00


	//----- nvinfo : EIATTR_PARAM_CBANK
	.align		4
        /*0dac*/ 	.byte	0x04, 0x0a
        /*0dae*/ 	.short	(.L_55 - .L_54)
	.align		4
.L_54:
        /*0db0*/ 	.word	index@(.nv.constant0._ZN7cutlass13device_kernelINS_4gemm6kernel13GemmUniversalIN4cute5tupleIJiiiiEEENS1_10collective13CollectiveMmaINS1_46MainloopSm100TmaUmmaWarpSpecializedBlockScaledILi11ELi2ELi2ENS5_IJNS4_1CILi2EEENSA_ILi4EEENSA_ILi1EEEEEEEENS5_IJNSA_ILi128EEESG_SG_EEENS5_IJNS_12float_e2m1_tENS_13float_ue4m3_tEEEENS5_IJNS5_IJlSD_lEEENS4_6LayoutINS5_IJNS5_IJNS5_IJNSA_ILi32EEESC_EEEiEEENS5_IJNS5_IJNSA_ILi16EEESC_EEEiEEENS5_IJSD_iEEEEEENS5_IJSS_NS5_IJNS5_IJNSA_ILi0EEESD_EEENSA_ILi512EEEEEENS5_IJSV_iEEEEEEEEEEESK_S12_NS4_8TiledMMAINS4_8MMA_AtomIJNS4_17SM100_MMA_MXF4_SSISI_SI_fSJ_Li128ELi128ELi16ELNS4_4UMMA5MajorE0ELS17_0ELNS16_7ScaleInE0ELS18_0EEEEEENSM_INS5_IJSD_SD_SD_EEENS5_IJSV_SV_SV_EEEEENS5_IJNS4_10UnderscoreES1E_S1E_EEEEENS5_IJNS4_23SM90_TMA_LOAD_MULTICASTES1H_EEENS5_IJNS4_14ComposedLayoutINS4_7SwizzleILi2ELi4ELi3EEENS4_18smem_ptr_flag_bitsILi4EEENSM_INS5_IJNSA_ILi8EEESG_EEENS5_IJSG_SD_EEEEEEENSM_INS5_IJNS5_IJNS5_IJSO_SD_EEESR_EEESD_NS5_IJSD_SB_EEEEEENS5_IJNS5_IJNS5_IJSR_SX_EEESW_EEESV_NS5_IJSC_SX_EEEEEEEEEEEvNS4_8identityES1I_S22_vS23_EENS_8epilogue10collective18CollectiveEpilogueINS25_23Sm100TmaWarpSpecializedILi4ELi2ELi16ELb1ELb0EEEJNS5_IJNSA_ILi64EEESG_SG_EEENS5_IJNSM_IS2A_SD_EENSM_INS5_IJSQ_SB_EEENS5_IJSD_S2A_EEEEEEEENS_10bfloat16_tESL_S2H_SL_NS25_6fusion15FusionCallbacksIS29_NS2I_17LinearCombinationIS2H_fS2H_fLNS_15FloatRoundStyleE2EEES2B_S2G_JEEENS4_5SM1004TMEM4LOAD26SM100_TMEM_LOAD_32dp32b16xENS4_13SM90_TMA_LOADENS1J_INS1K_ILi1ELi4ELi3EEENS1M_ILi16EEENSM_INS5_IJS1O_SQ_EEENS5_IJSQ_SD_EEEEEEENS4_39AutoVectorizingCopyWithAssumedAlignmentILi128EEENS4_14SM90_TMA_STOREES2Y_S30_S30_EEEvvEEEEvNT_6ParamsE)
        /*0db4*/ 	.short	0x0380
        /*0db6*/ 	.short	0x0c00


	//----- nvinfo : EIATTR_SW_WAR
	.align		4
.L_55:
        /*0db8*/ 	.byte	0x04, 0x36
        /*0dba*/ 	.short	(.L_57 - .L_56)
.L_56:
        /*0dbc*/ 	.word	0x00000008
.L_57:


//--------------------- .nv.callgraph             --------------------------
	.section	.nv.callgraph,"",@"SHT_CUDA_CALLGRAPH"
	.align	4
	.sectionentsize	8
	.align		4
        /*0000*/ 	.word	0x00000000
	.align		4
        /*0004*/ 	.word	0xffffffff
	.align		4
        /*0008*/ 	.word	index@(_ZN7cutlass13device_kernelINS_4gemm6kernel13GemmUniversalIN4cute5tupleIJiiiiEEENS1_10collective13CollectiveMmaINS1_46MainloopSm100TmaUmmaWarpSpecializedBlockScaledILi11ELi2ELi2ENS5_IJNS4_1CILi2EEENSA_ILi4EEENSA_ILi1EEEEEEEENS5_IJNSA_ILi128EEESG_SG_EEENS5_IJNS_12float_e2m1_tENS_13float_ue4m3_tEEEENS5_IJNS5_IJlSD_lEEENS4_6LayoutINS5_IJNS5_IJNS5_IJNSA_ILi32EEESC_EEEiEEENS5_IJNS5_IJNSA_ILi16EEESC_EEEiEEENS5_IJSD_iEEEEEENS5_IJSS_NS5_IJNS5_IJNSA_ILi0EEESD_EEENSA_ILi512EEEEEENS5_IJSV_iEEEEEEEEEEESK_S12_NS4_8TiledMMAINS4_8MMA_AtomIJNS4_17SM100_MMA_MXF4_SSISI_SI_fSJ_Li128ELi128ELi16ELNS4_4UMMA5MajorE0ELS17_0ELNS16_7ScaleInE0ELS18_0EEEEEENSM_INS5_IJSD_SD_SD_EEENS5_IJSV_SV_SV_EEEEENS5_IJNS4_10UnderscoreES1E_S1E_EEEEENS5_IJNS4_23SM90_TMA_LOAD_MULTICASTES1H_EEENS5_IJNS4_14ComposedLayoutINS4_7SwizzleILi2ELi4ELi3EEENS4_18smem_ptr_flag_bitsILi4EEENSM_INS5_IJNSA_ILi8EEESG_EEENS5_IJSG_SD_EEEEEEENSM_INS5_IJNS5_IJNS5_IJSO_SD_EEESR_EEESD_NS5_IJSD_SB_EEEEEENS5_IJNS5_IJNS5_IJSR_SX_EEESW_EEESV_NS5_IJSC_SX_EEEEEEEEEEEvNS4_8identityES1I_S22_vS23_EENS_8epilogue10collective18CollectiveEpilogueINS25_23Sm100TmaWarpSpecializedILi4ELi2ELi16ELb1ELb0EEEJNS5_IJNSA_ILi64EEESG_SG_EEENS5_IJNSM_IS2A_SD_EENSM_INS5_IJSQ_SB_EEENS5_IJSD_S2A_EEEEEEEENS_10bfloat16_tESL_S2H_SL_NS25_6fusion15FusionCallbacksIS29_NS2I_17LinearCombinationIS2H_fS2H_fLNS_15FloatRoundStyleE2EEES2B_S2G_JEEENS4_5SM1004TMEM4LOAD26SM100_TMEM_LOAD_32dp32b16xENS4_13SM90_TMA_LOADENS1J_INS1K_ILi1ELi4ELi3EEENS1M_ILi16EEENSM_INS5_IJS1O_SQ_EEENS5_IJSQ_SD_EEEEEEENS4_39AutoVectorizingCopyWithAssumedAlignmentILi128EEENS4_14SM90_TMA_STOREES2Y_S30_S30_EEEvvEEEEvNT_6ParamsE)
	.align		4
        /*000c*/ 	.word	index@(__assertfail)
	.align		4
        /*0010*/ 	.word	0x00000000
	.align		4
        /*0014*/ 	.word	0xfffffffe
	.align		4
        /*0018*/ 	.word	0x00000000
	.align		4
        /*001c*/ 	.word	0xfffffffd
	.align		4
        /*0020*/ 	.word	0x00000000
	.align		4
        /*0024*/ 	.word	0xfffffffc


//--------------------- .nv.constant4             --------------------------
	.section	.nv.constant4,"a",@progbits
	.align	8
	.align		8
.nv.constant4:
        /*0000*/ 	.dword	__assertfail
	.align		8
        /*0008*/ 	.dword	__unnamed_1
	.align		8
        /*0010*/ 	.dword	__unnamed_2
	.align		8
        /*0018*/ 	.dword	_ZN40_INTERNAL_52e5b467_4_k_cu_e0809cb4_188104cuda3std3__45__cpo5beginE
	.align		8
        /*0020*/ 	.dword	_ZN40_INTERNAL_52e5b467_4_k_cu_e0809cb4_188104cuda3std3__45__cpo3endE
	.align		8
        /*0028*/ 	.dword	_ZN40_INTERNAL_52e5b467_4_k_cu_e0809cb4_188104cuda3std3__45__cpo6cbeginE
	.align		8
        /*0030*/ 	.dword	_ZN40_INTERNAL_52e5b467_4_k_cu_e0809cb4_188104cuda3std3__45__cpo4cendE
	.align		8
        /*0038*/ 	.dword	_ZN40_INTERNAL_52e5b467_4_k_cu_e0809cb4_188104cuda3std3__442_GLOBAL__N__52e5b467_4_k_cu_e0809cb4_188106ignoreE
	.align		8
        /*0040*/ 	.dword	_ZN40_INTERNAL_52e5b467_4_k_cu_e0809cb4_188104cuda3std3__419piecewise_constructE
	.align		8
        /*0048*/ 	.dword	_ZN40_INTERNAL_52e5b467_4_k_cu_e0809cb4_188104cuda3std3__48in_placeE
	.align		8
        /*0050*/ 	.dword	_ZN40_INTERNAL_52e5b467_4_k_cu_e0809cb4_188104cuda3std6ranges3__45__cpo4swapE
	.align		8
        /*0058*/ 	.dword	_ZN40_INTERNAL_52e5b467_4_k_cu_e0809cb4_188104cuda3std6ranges3__45__cpo9iter_moveE
	.align		8
        /*0060*/ 	.dword	_ZN40_INTERNAL_52e5b467_4_k_cu_e0809cb4_188104cute7productE
	.align		8
        /*0068*/ 	.dword	_ZN40_INTERNAL_52e5b467_4_k_cu_e0809cb4_188104cute1_E
	.align		8
        /*0070*/ 	.dword	$str$25
	.align		8
        /*0078*/ 	.dword	$str$26
	.align		8
        /*0080*/ 	.dword	$str$29
	.align		8
        /*0088*/ 	.dword	$str$30


//--------------------- .text._ZN7cutlass13device_kernelINS_4gemm6kernel13GemmUniversalIN4cute5tupleIJiiiiEEENS1_10collective13CollectiveMmaINS1_46MainloopSm100TmaUmmaWarpSpecializedBlockScaledILi11ELi2ELi2ENS5_IJNS4_1CILi2EEENSA_ILi4EEENSA_ILi1EEEEEEEENS5_IJNSA_ILi128EEESG_SG_EEENS5_IJNS_12float_e2m1_tENS_13float_ue4m3_tEEEENS5_IJNS5_IJlSD_lEEENS4_6LayoutINS5_IJNS5_IJNS5_IJNSA_ILi32EEESC_EEEiEEENS5_IJNS5_IJNSA_ILi16EEESC_EEEiEEENS5_IJSD_iEEEEEENS5_IJSS_NS5_IJNS5_IJNSA_ILi0EEESD_EEENSA_ILi512EEEEEENS5_IJSV_iEEEEEEEEEEESK_S12_NS4_8TiledMMAINS4_8MMA_AtomIJNS4_17SM100_MMA_MXF4_SSISI_SI_fSJ_Li128ELi128ELi16ELNS4_4UMMA5MajorE0ELS17_0ELNS16_7ScaleInE0ELS18_0EEEEEENSM_INS5_IJSD_SD_SD_EEENS5_IJSV_SV_SV_EEEEENS5_IJNS4_10UnderscoreES1E_S1E_EEEEENS5_IJNS4_23SM90_TMA_LOAD_MULTICASTES1H_EEENS5_IJNS4_14ComposedLayoutINS4_7SwizzleILi2ELi4ELi3EEENS4_18smem_ptr_flag_bitsILi4EEENSM_INS5_IJNSA_ILi8EEESG_EEENS5_IJSG_SD_EEEEEEENSM_INS5_IJNS5_IJNS5_IJSO_SD_EEESR_EEESD_NS5_IJSD_SB_EEEEEENS5_IJNS5_IJNS5_IJSR_SX_EEESW_EEESV_NS5_IJSC_SX_EEEEEEEEEEEvNS4_8identityES1I_S22_vS23_EENS_8epilogue10collective18CollectiveEpilogueINS25_23Sm100TmaWarpSpecializedILi4ELi2ELi16ELb1ELb0EEEJNS5_IJNSA_ILi64EEESG_SG_EEENS5_IJNSM_IS2A_SD_EENSM_INS5_IJSQ_SB_EEENS5_IJSD_S2A_EEEEEEEENS_10bfloat16_tESL_S2H_SL_NS25_6fusion15FusionCallbacksIS29_NS2I_17LinearCombinationIS2H_fS2H_fLNS_15FloatRoundStyleE2EEES2B_S2G_JEEENS4_5SM1004TMEM4LOAD26SM100_TMEM_LOAD_32dp32b16xENS4_13SM90_TMA_LOADENS1J_INS1K_ILi1ELi4ELi3EEENS1M_ILi16EEENSM_INS5_IJS1O_SQ_EEENS5_IJSQ_SD_EEEEEEENS4_39AutoVectorizingCopyWithAssumedAlignmentILi128EEENS4_14SM90_TMA_STOREES2Y_S30_S30_EEEvvEEEEvNT_6ParamsE --------------------------
	.section	.text._ZN7cutlass13device_kernelINS_4gemm6kernel13GemmUniversalIN4cute5tupleIJiiiiEEENS1_10collective13CollectiveMmaINS1_46MainloopSm100TmaUmmaWarpSpecializedBlockScaledILi11ELi2ELi2ENS5_IJNS4_1CILi2EEENSA_ILi4EEENSA_ILi1EEEEEEEENS5_IJNSA_ILi128EEESG_SG_EEENS5_IJNS_12float_e2m1_tENS_13float_ue4m3_tEEEENS5_IJNS5_IJlSD_lEEENS4_6LayoutINS5_IJNS5_IJNS5_IJNSA_ILi32EEESC_EEEiEEENS5_IJNS5_IJNSA_ILi16EEESC_EEEiEEENS5_IJSD_iEEEEEENS5_IJSS_NS5_IJNS5_IJNSA_ILi0EEESD_EEENSA_ILi512EEEEEENS5_IJSV_iEEEEEEEEEEESK_S12_NS4_8TiledMMAINS4_8MMA_AtomIJNS4_17SM100_MMA_MXF4_SSISI_SI_fSJ_Li128ELi128ELi16ELNS4_4UMMA5MajorE0ELS17_0ELNS16_7ScaleInE0ELS18_0EEEEEENSM_INS5_IJSD_SD_SD_EEENS5_IJSV_SV_SV_EEEEENS5_IJNS4_10UnderscoreES1E_S1E_EEEEENS5_IJNS4_23SM90_TMA_LOAD_MULTICASTES1H_EEENS5_IJNS4_14ComposedLayoutINS4_7SwizzleILi2ELi4ELi3EEENS4_18smem_ptr_flag_bitsILi4EEENSM_INS5_IJNSA_ILi8EEESG_EEENS5_IJSG_SD_EEEEEEENSM_INS5_IJNS5_IJNS5_IJSO_SD_EEESR_EEESD_NS5_IJSD_SB_EEEEEENS5_IJNS5_IJNS5_IJSR_SX_EEESW_EEESV_NS5_IJSC_SX_EEEEEEEEEEEvNS4_8identityES1I_S22_vS23_EENS_8epilogue10collective18CollectiveEpilogueINS25_23Sm100TmaWarpSpecializedILi4ELi2ELi16ELb1ELb0EEEJNS5_IJNSA_ILi64EEESG_SG_EEENS5_IJNSM_IS2A_SD_EENSM_INS5_IJSQ_SB_EEENS5_IJSD_S2A_EEEEEEEENS_10bfloat16_tESL_S2H_SL_NS25_6fusion15FusionCallbacksIS29_NS2I_17LinearCombinationIS2H_fS2H_fLNS_15FloatRoundStyleE2EEES2B_S2G_JEEENS4_5SM1004TMEM4LOAD26SM100_TMEM_LOAD_32dp32b16xENS4_13SM90_TMA_LOADENS1J_INS1K_ILi1ELi4ELi3EEENS1M_ILi16EEENSM_INS5_IJS1O_SQ_EEENS5_IJSQ_SD_EEEEEEENS4_39AutoVectorizingCopyWithAssumedAlignmentILi128EEENS4_14SM90_TMA_STOREES2Y_S30_S30_EEEvvEEEEvNT_6ParamsE,"ax",@progbits
	.align	128
.text._ZN7cutlass13device_kernelINS_4gemm6kernel13GemmUniversalIN4cute5tupleIJiiiiEEENS1_10collective13CollectiveMmaINS1_46MainloopSm100TmaUmmaWarpSpecializedBlockScaledILi11ELi2ELi2ENS5_IJNS4_1CILi2EEENSA_ILi4EEENSA_ILi1EEEEEEEENS5_IJNSA_ILi128EEESG_SG_EEENS5_IJNS_12float_e2m1_tENS_13float_ue4m3_tEEEENS5_IJNS5_IJlSD_lEEENS4_6LayoutINS5_IJNS5_IJNS5_IJNSA_ILi32EEESC_EEEiEEENS5_IJNS5_IJNSA_ILi16EEESC_EEEiEEENS5_IJSD_iEEEEEENS5_IJSS_NS5_IJNS5_IJNSA_ILi0EEESD_EEENSA_ILi512EEEEEENS5_IJSV_iEEEEEEEEEEESK_S12_NS4_8TiledMMAINS4_8MMA_AtomIJNS4_17SM100_MMA_MXF4_SSISI_SI_fSJ_Li128ELi128ELi16ELNS4_4UMMA5MajorE0ELS17_0ELNS16_7ScaleInE0ELS18_0EEEEEENSM_INS5_IJSD_SD_SD_EEENS5_IJSV_SV_SV_EEEEENS5_IJNS4_10UnderscoreES1E_S1E_EEEEENS5_IJNS4_23SM90_TMA_LOAD_MULTICASTES1H_EEENS5_IJNS4_14ComposedLayoutINS4_7SwizzleILi2ELi4ELi3EEENS4_18smem_ptr_flag_bitsILi4EEENSM_INS5_IJNSA_ILi8EEESG_EEENS5_IJSG_SD_EEEEEEENSM_INS5_IJNS5_IJNS5_IJSO_SD_EEESR_EEESD_NS5_IJSD_SB_EEEEEENS5_IJNS5_IJNS5_IJSR_SX_EEESW_EEESV_NS5_IJSC_SX_EEEEEEEEEEEvNS4_8identityES1I_S22_vS23_EENS_8epilogue10collective18CollectiveEpilogueINS25_23Sm100TmaWarpSpecializedILi4ELi2ELi16ELb1ELb0EEEJNS5_IJNSA_ILi64EEESG_SG_EEENS5_IJNSM_IS2A_SD_EENSM_INS5_IJSQ_SB_EEENS5_IJSD_S2A_EEEEEEEENS_10bfloat16_tESL_S2H_SL_NS25_6fusion15FusionCallbacksIS29_NS2I_17LinearCombinationIS2H_fS2H_fLNS_15FloatRoundStyleE2EEES2B_S2G_JEEENS4_5SM1004TMEM4LOAD26SM100_TMEM_LOAD_32dp32b16xENS4_13SM90_TMA_LOADENS1J_INS1K_ILi1ELi4ELi3EEENS1M_ILi16EEENSM_INS5_IJS1O_SQ_EEENS5_IJSQ_SD_EEEEEEENS4_39AutoVectorizingCopyWithAssumedAlignmentILi128EEENS4_14SM90_TMA_STOREES2Y_S30_S30_EEEvvEEEEvNT_6ParamsE:
        .type           _ZN7cutlass13device_kernelINS_4gemm6kernel13GemmUniversalIN4cute5tupleIJiiiiEEENS1_10collective13CollectiveMmaINS1_46MainloopSm100TmaUmmaWarpSpecializedBlockScaledILi11ELi2ELi2ENS5_IJNS4_1CILi2EEENSA_ILi4EEENSA_ILi1EEEEEEEENS5_IJNSA_ILi128EEESG_SG_EEENS5_IJNS_12float_e2m1_tENS_13float_ue4m3_tEEEENS5_IJNS5_IJlSD_lEEENS4_6LayoutINS5_IJNS5_IJNS5_IJNSA_ILi32EEESC_EEEiEEENS5_IJNS5_IJNSA_ILi16EEESC_EEEiEEENS5_IJSD_iEEEEEENS5_IJSS_NS5_IJNS5_IJNSA_ILi0EEESD_EEENSA_ILi512EEEEEENS5_IJSV_iEEEEEEEEEEESK_S12_NS4_8TiledMMAINS4_8MMA_AtomIJNS4_17SM100_MMA_MXF4_SSISI_SI_fSJ_Li128ELi128ELi16ELNS4_4UMMA5MajorE0ELS17_0ELNS16_7ScaleInE0ELS18_0EEEEEENSM_INS5_IJSD_SD_SD_EEENS5_IJSV_SV_SV_EEEEENS5_IJNS4_10UnderscoreES1E_S1E_EEEEENS5_IJNS4_23SM90_TMA_LOAD_MULTICASTES1H_EEENS5_IJNS4_14ComposedLayoutINS4_7SwizzleILi2ELi4ELi3EEENS4_18smem_ptr_flag_bitsILi4EEENSM_INS5_IJNSA_ILi8EEESG_EEENS5_IJSG_SD_EEEEEEENSM_INS5_IJNS5_IJNS5_IJSO_SD_EEESR_EEESD_NS5_IJSD_SB_EEEEEENS5_IJNS5_IJNS5_IJSR_SX_EEESW_EEESV_NS5_IJSC_SX_EEEEEEEEEEEvNS4_8identityES1I_S22_vS23_EENS_8epilogue10collective18CollectiveEpilogueINS25_23Sm100TmaWarpSpecializedILi4ELi2ELi16ELb1ELb0EEEJNS5_IJNSA_ILi64EEESG_SG_EEENS5_IJNSM_IS2A_SD_EENSM_INS5_IJSQ_SB_EEENS5_IJSD_S2A_EEEEEEEENS_10bfloat16_tESL_S2H_SL_NS25_6fusion15FusionCallbacksIS29_NS2I_17LinearCombinationIS2H_fS2H_fLNS_15FloatRoundStyleE2EEES2B_S2G_JEEENS4_5SM1004TMEM4LOAD26SM100_TMEM_LOAD_32dp32b16xENS4_13SM90_TMA_LOADENS1J_INS1K_ILi1ELi4ELi3EEENS1M_ILi16EEENSM_INS5_IJS1O_SQ_EEENS5_IJSQ_SD_EEEEEEENS4_39AutoVectorizingCopyWithAssumedAlignmentILi128EEENS4_14SM90_TMA_STOREES2Y_S30_S30_EEEvvEEEEvNT_6ParamsE,@function
        .size           _ZN7cutlass13device_kernelINS_4gemm6kernel13GemmUniversalIN4cute5tupleIJiiiiEEENS1_10collective13CollectiveMmaINS1_46MainloopSm100TmaUmmaWarpSpecializedBlockScaledILi11ELi2ELi2ENS5_IJNS4_1CILi2EEENSA_ILi4EEENSA_ILi1EEEEEEEENS5_IJNSA_ILi128EEESG_SG_EEENS5_IJNS_12float_e2m1_tENS_13float_ue4m3_tEEEENS5_IJNS5_IJlSD_lEEENS4_6LayoutINS5_IJNS5_IJNS5_IJNSA_ILi32EEESC_EEEiEEENS5_IJNS5_IJNSA_ILi16EEESC_EEEiEEENS5_IJSD_iEEEEEENS5_IJSS_NS5_IJNS5_IJNSA_ILi0EEESD_EEENSA_ILi512EEEEEENS5_IJSV_iEEEEEEEEEEESK_S12_NS4_8TiledMMAINS4_8MMA_AtomIJNS4_17SM100_MMA_MXF4_SSISI_SI_fSJ_Li128ELi128ELi16ELNS4_4UMMA5MajorE0ELS17_0ELNS16_7ScaleInE0ELS18_0EEEEEENSM_INS5_IJSD_SD_SD_EEENS5_IJSV_SV_SV_EEEEENS5_IJNS4_10UnderscoreES1E_S1E_EEEEENS5_IJNS4_23SM90_TMA_LOAD_MULTICASTES1H_EEENS5_IJNS4_14ComposedLayoutINS4_7SwizzleILi2ELi4ELi3EEENS4_18smem_ptr_flag_bitsILi4EEENSM_INS5_IJNSA_ILi8EEESG_EEENS5_IJSG_SD_EEEEEEENSM_INS5_IJNS5_IJNS5_IJSO_SD_EEESR_EEESD_NS5_IJSD_SB_EEEEEENS5_IJNS5_IJNS5_IJSR_SX_EEESW_EEESV_NS5_IJSC_SX_EEEEEEEEEEEvNS4_8identityES1I_S22_vS23_EENS_8epilogue10collective18CollectiveEpilogueINS25_23Sm100TmaWarpSpecializedILi4ELi2ELi16ELb1ELb0EEEJNS5_IJNSA_ILi64EEESG_SG_EEENS5_IJNSM_IS2A_SD_EENSM_INS5_IJSQ_SB_EEENS5_IJSD_S2A_EEEEEEEENS_10bfloat16_tESL_S2H_SL_NS25_6fusion15FusionCallbacksIS29_NS2I_17LinearCombinationIS2H_fS2H_fLNS_15FloatRoundStyleE2EEES2B_S2G_JEEENS4_5SM1004TMEM4LOAD26SM100_TMEM_LOAD_32dp32b16xENS4_13SM90_TMA_LOADENS1J_INS1K_ILi1ELi4ELi3EEENS1M_ILi16EEENSM_INS5_IJS1O_SQ_EEENS5_IJSQ_SD_EEEEEEENS4_39AutoVectorizingCopyWithAssumedAlignmentILi128EEENS4_14SM90_TMA_STOREES2Y_S30_S30_EEEvvEEEEvNT_6ParamsE,(.L_x_263 - _ZN7cutlass13device_kernelINS_4gemm6kernel13GemmUniversalIN4cute5tupleIJiiiiEEENS1_10collective13CollectiveMmaINS1_46MainloopSm100TmaUmmaWarpSpecializedBlockScaledILi11ELi2ELi2ENS5_IJNS4_1CILi2EEENSA_ILi4EEENSA_ILi1EEEEEEEENS5_IJNSA_ILi128EEESG_SG_EEENS5_IJNS_12float_e2m1_tENS_13float_ue4m3_tEEEENS5_IJNS5_IJlSD_lEEENS4_6LayoutINS5_IJNS5_IJNS5_IJNSA_ILi32EEESC_EEEiEEENS5_IJNS5_IJNSA_ILi16EEESC_EEEiEEENS5_IJSD_iEEEEEENS5_IJSS_NS5_IJNS5_IJNSA_ILi0EEESD_EEENSA_ILi512EEEEEENS5_IJSV_iEEEEEEEEEEESK_S12_NS4_8TiledMMAINS4_8MMA_AtomIJNS4_17SM100_MMA_MXF4_SSISI_SI_fSJ_Li128ELi128ELi16ELNS4_4UMMA5MajorE0ELS17_0ELNS16_7ScaleInE0ELS18_0EEEEEENSM_INS5_IJSD_SD_SD_EEENS5_IJSV_SV_SV_EEEEENS5_IJNS4_10UnderscoreES1E_S1E_EEEEENS5_IJNS4_23SM90_TMA_LOAD_MULTICASTES1H_EEENS5_IJNS4_14ComposedLayoutINS4_7SwizzleILi2ELi4ELi3EEENS4_18smem_ptr_flag_bitsILi4EEENSM_INS5_IJNSA_ILi8EEESG_EEENS5_IJSG_SD_EEEEEEENSM_INS5_IJNS5_IJNS5_IJSO_SD_EEESR_EEESD_NS5_IJSD_SB_EEEEEENS5_IJNS5_IJNS5_IJSR_SX_EEESW_EEESV_NS5_IJSC_SX_EEEEEEEEEEEvNS4_8identityES1I_S22_vS23_EENS_8epilogue10collective18CollectiveEpilogueINS25_23Sm100TmaWarpSpecializedILi4ELi2ELi16ELb1ELb0EEEJNS5_IJNSA_ILi64EEESG_SG_EEENS5_IJNSM_IS2A_SD_EENSM_INS5_IJSQ_SB_EEENS5_IJSD_S2A_EEEEEEEENS_10bfloat16_tESL_S2H_SL_NS25_6fusion15FusionCallbacksIS29_NS2I_17LinearCombinationIS2H_fS2H_fLNS_15FloatRoundStyleE2EEES2B_S2G_JEEENS4_5SM1004TMEM4LOAD26SM100_TMEM_LOAD_32dp32b16xENS4_13SM90_TMA_LOADENS1J_INS1K_ILi1ELi4ELi3EEENS1M_ILi16EEENSM_INS5_IJS1O_SQ_EEENS5_IJSQ_SD_EEEEEEENS4_39AutoVectorizingCopyWithAssumedAlignmentILi128EEENS4_14SM90_TMA_STOREES2Y_S30_S30_EEEvvEEEEvNT_6ParamsE)
        .other          _ZN7cutlass13device_kernelINS_4gemm6kernel13GemmUniversalIN4cute5tupleIJiiiiEEENS1_10collective13CollectiveMmaINS1_46MainloopSm100TmaUmmaWarpSpecializedBlockScaledILi11ELi2ELi2ENS5_IJNS4_1CILi2EEENSA_ILi4EEENSA_ILi1EEEEEEEENS5_IJNSA_ILi128EEESG_SG_EEENS5_IJNS_12float_e2m1_tENS_13float_ue4m3_tEEEENS5_IJNS5_IJlSD_lEEENS4_6LayoutINS5_IJNS5_IJNS5_IJNSA_ILi32EEESC_EEEiEEENS5_IJNS5_IJNSA_ILi16EEESC_EEEiEEENS5_IJSD_iEEEEEENS5_IJSS_NS5_IJNS5_IJNSA_ILi0EEESD_EEENSA_ILi512EEEEEENS5_IJSV_iEEEEEEEEEEESK_S12_NS4_8TiledMMAINS4_8MMA_AtomIJNS4_17SM100_MMA_MXF4_SSISI_SI_fSJ_Li128ELi128ELi16ELNS4_4UMMA5MajorE0ELS17_0ELNS16_7ScaleInE0ELS18_0EEEEEENSM_INS5_IJSD_SD_SD_EEENS5_IJSV_SV_SV_EEEEENS5_IJNS4_10UnderscoreES1E_S1E_EEEEENS5_IJNS4_23SM90_TMA_LOAD_MULTICASTES1H_EEENS5_IJNS4_14ComposedLayoutINS4_7SwizzleILi2ELi4ELi3EEENS4_18smem_ptr_flag_bitsILi4EEENSM_INS5_IJNSA_ILi8EEESG_EEENS5_IJSG_SD_EEEEEEENSM_INS5_IJNS5_IJNS5_IJSO_SD_EEESR_EEESD_NS5_IJSD_SB_EEEEEENS5_IJNS5_IJNS5_IJSR_SX_EEESW_EEESV_NS5_IJSC_SX_EEEEEEEEEEEvNS4_8identityES1I_S22_vS23_EENS_8epilogue10collective18CollectiveEpilogueINS25_23Sm100TmaWarpSpecializedILi4ELi2ELi16ELb1ELb0EEEJNS5_IJNSA_ILi64EEESG_SG_EEENS5_IJNSM_IS2A_SD_EENSM_INS5_IJSQ_SB_EEENS5_IJSD_S2A_EEEEEEEENS_10bfloat16_tESL_S2H_SL_NS25_6fusion15FusionCallbacksIS29_NS2I_17LinearCombinationIS2H_fS2H_fLNS_15FloatRoundStyleE2EEES2B_S2G_JEEENS4_5SM1004TMEM4LOAD26SM100_TMEM_LOAD_32dp32b16xENS4_13SM90_TMA_LOADENS1J_INS1K_ILi1ELi4ELi3EEENS1M_ILi16EEENSM_INS5_IJS1O_SQ_EEENS5_IJSQ_SD_EEEEEEENS4_39AutoVectorizingCopyWithAssumedAlignmentILi128EEENS4_14SM90_TMA_STOREES2Y_S30_S30_EEEvvEEEEvNT_6ParamsE,@"STO_CUDA_ENTRY STV_DEFAULT"
_ZN7cutlass13device_kernelINS_4gemm6kernel13GemmUniversalIN4cute5tupleIJiiiiEEENS1_10collective13CollectiveMmaINS1_46MainloopSm100TmaUmmaWarpSpecializedBlockScaledILi11ELi2ELi2ENS5_IJNS4_1CILi2EEENSA_ILi4EEENSA_ILi1EEEEEEEENS5_IJNSA_ILi128EEESG_SG_EEENS5_IJNS_12float_e2m1_tENS_13float_ue4m3_tEEEENS5_IJNS5_IJlSD_lEEENS4_6LayoutINS5_IJNS5_IJNS5_IJNSA_ILi32EEESC_EEEiEEENS5_IJNS5_IJNSA_ILi16EEESC_EEEiEEENS5_IJSD_iEEEEEENS5_IJSS_NS5_IJNS5_IJNSA_ILi0EEESD_EEENSA_ILi512EEEEEENS5_IJSV_iEEEEEEEEEEESK_S12_NS4_8TiledMMAINS4_8MMA_AtomIJNS4_17SM100_MMA_MXF4_SSISI_SI_fSJ_Li128ELi128ELi16ELNS4_4UMMA5MajorE0ELS17_0ELNS16_7ScaleInE0ELS18_0EEEEEENSM_INS5_IJSD_SD_SD_EEENS5_IJSV_SV_SV_EEEEENS5_IJNS4_10UnderscoreES1E_S1E_EEEEENS5_IJNS4_23SM90_TMA_LOAD_MULTICASTES1H_EEENS5_IJNS4_14ComposedLayoutINS4_7SwizzleILi2ELi4ELi3EEENS4_18smem_ptr_flag_bitsILi4EEENSM_INS5_IJNSA_ILi8EEESG_EEENS5_IJSG_SD_EEEEEEENSM_INS5_IJNS5_IJNS5_IJSO_SD_EEESR_EEESD_NS5_IJSD_SB_EEEEEENS5_IJNS5_IJNS5_IJSR_SX_EEESW_EEESV_NS5_IJSC_SX_EEEEEEEEEEEvNS4_8identityES1I_S22_vS23_EENS_8epilogue10collective18CollectiveEpilogueINS25_23Sm100TmaWarpSpecializedILi4ELi2ELi16ELb1ELb0EEEJNS5_IJNSA_ILi64EEESG_SG_EEENS5_IJNSM_IS2A_SD_EENSM_INS5_IJSQ_SB_EEENS5_IJSD_S2A_EEEEEEEENS_10bfloat16_tESL_S2H_SL_NS25_6fusion15FusionCallbacksIS29_NS2I_17LinearCombinationIS2H_fS2H_fLNS_15FloatRoundStyleE2EEES2B_S2G_JEEENS4_5SM1004TMEM4LOAD26SM100_TMEM_LOAD_32dp32b16xENS4_13SM90_TMA_LOADENS1J_INS1K_ILi1ELi4ELi3EEENS1M_ILi16EEENSM_INS5_IJS1O_SQ_EEENS5_IJSQ_SD_EEEEEEENS4_39AutoVectorizingCopyWithAssumedAlignmentILi128EEENS4_14SM90_TMA_STOREES2Y_S30_S30_EEEvvEEEEvNT_6ParamsE:
[----:B------:R-:W1:Y:S01]  /*0000*/  LDC R1, c[0x0][0x37c] ;  /* 0x0000df00ff017b82 */ /* 0x000e620000000800 */
[----:B------:R-:W2:Y:S01]  /*0010*/  S2R R0, SR_TID.X ;  /* 0x0000000000007919 */ /* 0x000ea20000002100 */
[----:B------:R-:W3:Y:S01]  /*0020*/  LDCU.64 UR6, c[0x0][0xc90] ;  /* 0x00019200ff0677ac */ /* 0x000ee20008000a00 */
[----:B------:R-:W-:Y:S01]  /*0030*/  PRMT R90, RZ, 0x7610, R90 ;  /* 0x00007610ff5a7816 */ /* 0x000fe2000000005a */
[----:B------:R-:W4:Y:S01]  /*0040*/  LDCU.64 UR46, c[0x0][0x358] ;  /* 0x00006b00ff2e77ac */ /* 0x000f220008000a00 */
[----:B------:R-:W-:Y:S02]  /*0050*/  ELECT P5, URZ, PT ;  /* 0x0000000000ff782f */ /* 0x000fe400038a0000 */
[----:B---3--:R-:W-:-:S04]  /*0060*/  ISETP.NE.U32.AND P0, PT, RZ, UR6, PT ;  /* 0x00000006ff007c0c */ /* 0x008fc8000bf05070 */
[----:B------:R-:W-:Y:S02]  /*0070*/  ISETP.NE.AND.EX P1, PT, RZ, UR7, PT, P0 ;  /* 0x00000007ff007c0c */ /* 0x000fe4000bf25300 */
[----:B--2---:R-:W-:-:S05]  /*0080*/  SHF.R.U32.HI R103, RZ, 0x5, R0 ;  /* 0x00000005ff677819 */ /* 0x004fca0000011600 */
[----:B------:R-:W2:Y:S02]  /*0090*/  SHFL.IDX PT, R2, R103, RZ, 0x1f ;  /* 0x00001fff67027589 */ /* 0x000ea400000e0000 */
[----:B--2---:R-:W-:-:S04]  /*00a0*/  R2UR UR13, R2 ;  /* 0x00000000020d72ca */ /* 0x004fc800000e0000 */
[----:B-1--4-:R-:W-:Y:S05]  /*00b0*/  @P1 BRA `(.L_x_0) ;  /* 0x00000000002c1947 */ /* 0x012fea0003800000 */
[----:B------:R-:W1:Y:S02]  /*00c0*/  LDCU.64 UR4, c[0x0][0xc88] ;  /* 0x00019100ff0477ac */ /* 0x000e640008000a00 */
[----:B-1----:R-:W-:-:S04]  /*00d0*/  UISETP.NE.U32.AND UP0, UPT, UR4, URZ, UPT ;  /* 0x000000ff0400728c */ /* 0x002fc8000bf05070 */
[----:B------:R-:W-:-:S09]  /*00e0*/  UISETP.NE.AND.EX UP0, UPT, UR5, URZ, UPT, UP0 ;  /* 0x000000ff0500728c */ /* 0x000fd2000bf05300 */
[----:B------:R-:W-:Y:S05]  /*00f0*/  BRA.U !UP0, `(.L_x_1) ;  /* 0x0000000108107547 */ /* 0x000fea000b800000 */
[----:B------:R-:W1:Y:S02]  /*0100*/  LDC.64 R2, c[0x0][0xc88] ;  /* 0x00032200ff027b82 */ /* 0x000e640000000a00 */
[----:B-1----:R1:W5:Y:S01]  /*0110*/  LDG.E R53, desc[UR46][R2.64] ;  /* 0x0000002e02357981 */ /* 0x002362000c1e1900 */
[----:B------:R-:W-:Y:S01]  /*0120*/  HFMA2 R90, -RZ, RZ, 0, 5.9604644775390625e-08 ;  /* 0x00000001ff5a7431 */ /* 0x000fe200000001ff */
[----:B------:R-:W-:Y:S05]  /*0130*/  BRA `(.L_x_0) ;  /* 0x00000000000c7947 */ /* 0x000fea0003800000 */
.L_x_1:
[----:B------:R-:W1:Y:S01]  /*0140*/  LDCU UR4, c[0x0][0xc80] ;  /* 0x00019000ff0477ac */ /* 0x000e620008000800 */
[----:B------:R-:W-:Y:S01]  /*0150*/  HFMA2 R90, -RZ, RZ, 0, 5.9604644775390625e-08 ;  /* 0x00000001ff5a7431 */ /* 0x000fe200000001ff */
[----:B-1----:R-:W-:-:S07]  /*0160*/  MOV R53, UR4 ;  /* 0x0000000400357c02 */ /* 0x002fce0008000f00 */
.L_x_0:
[----:B------:R-:W2:Y:S02]  /*0170*/  LDCU.64 UR4, c[0x0][0xcb0] ;  /* 0x00019600ff0477ac */ /* 0x000ea40008000a00 */
[----:B--2---:R-:W-:-:S04]  /*0180*/  UISETP.NE.U32.AND UP0, UPT, UR4, URZ, UPT ;  /* 0x000000ff0400728c */ /* 0x004fc8000bf05070 */
[----:B------:R-:W-:-:S09]  /*0190*/  UISETP.NE.AND.EX UP0, UPT, UR5, URZ, UPT, UP0 ;  /* 0x000000ff0500728c */ /* 0x000fd2000bf05300 */
[----:B------:R-:W-:Y:S05]  /*01a0*/  BRA.U UP0, `(.L_x_2) ;  /* 0x0000000100247547 */ /* 0x000fea000b800000 */
[----:B------:R-:W2:Y:S02]  /*01b0*/  LDCU.64 UR4, c[0x0][0xca8] ;  /* 0x00019500ff0477ac */ /* 0x000ea40008000a00 */
[----:B--2---:R-:W-:-:S04]  /*01c0*/  UISETP.NE.U32.AND UP0, UPT, UR4, URZ, UPT ;  /* 0x000000ff0400728c */ /* 0x004fc8000bf05070 */
[----:B------:R-:W-:-:S09]  /*01d0*/  UISETP.NE.AND.EX UP0, UPT, UR5, URZ, UPT, UP0 ;  /* 0x000000ff0500728c */ /* 0x000fd2000bf05300 */
[----:B------:R-:W-:Y:S05]  /*01e0*/  BRA.U !UP0, `(.L_x_3) ;  /* 0x00000001080c7547 */ /* 0x000fea000b800000 */
[----:B-1----:R-:W1:Y:S02]  /*01f0*/  LDC.64 R2, c[0x0][0xca8] ;  /* 0x00032a00ff027b82 */ /* 0x002e640000000a00 */
[----:B-1----:R2:W5:Y:S01]  /*0200*/  LDG.E R52, desc[UR46][R2.64] ;  /* 0x0000002e02347981 */ /* 0x002562000c1e1900 */
[----:B------:R-:W-:Y:S05]  /*0210*/  BRA `(.L_x_2) ;  /* 0x0000000000087947 */ /* 0x000fea0003800000 */
.L_x_3:
[----:B------:R-:W2:Y:S02]  /*0220*/  LDCU UR4, c[0x0][0xca0] ;  /* 0x00019400ff0477ac */ /* 0x000ea40008000800 */
[----:B--2---:R-:W-:Y:S02]  /*0230*/  MOV R52, UR4 ;  /* 0x0000000400347c02 */ /* 0x004fe40008000f00 */
.L_x_2:
[----:B-12---:R-:W-:Y:S01]  /*0240*/  IMAD.U32 R2, RZ, RZ, UR13 ;  /* 0x0000000dff027e24 */ /* 0x006fe2000f8e00ff */
[----:B------:R-:W-:Y:S04]  /*0250*/  BSSY.RECONVERGENT B0, `(.L_x_4) ;  /* 0x0000012000007945 */ /* 0x000fe80003800200 */
[C---:B------:R-:W-:Y:S02]  /*0260*/  ISETP.NE.OR P2, PT, R2.reuse, 0x1, !P5 ;  /* 0x000000010200780c */ /* 0x040fe40006f45670 */
[----:B------:R-:W-:-:S11]  /*0270*/  ISETP.NE.OR P1, PT, R2, 0x3, !P5 ;  /* 0x000000030200780c */ /* 0x000fd60006f25670 */
[----:B------:R-:W-:Y:S05]  /*0280*/  @P2 BRA `(.L_x_5) ;  /* 0x0000000000382947 */ /* 0x000fea0003800000 */
[----:B------:R-:W1:Y:S02]  /*0290*/  LDCU.64 UR4, c[0x0][0x348] ;  /* 0x00006900ff0477ac */ /* 0x000e640008000a00 */
[----:B-1----:R-:W-:Y:S02]  /*02a0*/  UIADD3 UR14, UP3, UPT, UR4, 0x80, URZ ;  /* 0x00000080040e7890 */ /* 0x002fe4000ff7e0ff */
[----:B------:R-:W-:Y:S02]  /*02b0*/  UIADD3 UR10, UP2, UPT, UR4, 0x180, URZ ;  /* 0x00000180040a7890 */ /* 0x000fe4000ff5e0ff */
[----:B------:R-:W-:Y:S02]  /*02c0*/  UIADD3 UR8, UP1, UPT, UR4, 0x280, URZ ;  /* 0x0000028004087890 */ /* 0x000fe4000ff3e0ff */
[----:B------:R-:W-:Y:S02]  /*02d0*/  UIADD3 UR4, UP0, UPT, UR4, 0x380, URZ ;  /* 0x0000038004047890 */ /* 0x000fe4000ff1e0ff */
[----:B------:R-:W-:-:S02]  /*02e0*/  UIADD3.X UR15, UPT, UPT, URZ, UR5, URZ, UP3, !UPT ;  /* 0x00000005ff0f7290 */ /* 0x000fc40009ffe4ff */
[----:B------:R-:W-:Y:S02]  /*02f0*/  UIADD3.X UR11, UPT, UPT, URZ, UR5, URZ, UP2, !UPT ;  /* 0x00000005ff0b7290 */ /* 0x000fe400097fe4ff */
[----:B------:R-:W-:Y:S02]  /*0300*/  UIADD3.X UR9, UPT, UPT, URZ, UR5, URZ, UP1, !UPT ;  /* 0x00000005ff097290 */ /* 0x000fe40008ffe4ff */
[----:B------:R-:W-:-:S03]  /*0310*/  UIADD3.X UR5, UPT, UPT, URZ, UR5, URZ, UP0, !UPT ;  /* 0x00000005ff057290 */ /* 0x000fc600087fe4ff */
[----:B------:R1:W-:Y:S02]  /*0320*/  UTMACCTL.PF [UR14] ;  /* 0x000000000e0079b9 */ /* 0x0003e40008040000 */
[----:B------:R1:W-:Y:S02]  /*0330*/  UTMACCTL.PF [UR10] ;  /* 0x000000000a0079b9 */ /* 0x0003e40008040000 */
[----:B------:R1:W-:Y:S02]  /*0340*/  UTMACCTL.PF [UR8] ;  /* 0x00000000080079b9 */ /* 0x0003e40008040000 */
[----:B------:R1:W-:Y:S02]  /*0350*/  UTMACCTL.PF [UR4] ;  /* 0x00000000040079b9 */ /* 0x0003e40008040000 */
[----:B-1----:R-:W-:Y:S01]  /*0360*/  NOP ;  /* 0x0000000000007918 */ /* 0x002fe20000000000 */
.L_x_5:
[----:B------:R-:W-:Y:S05]  /*0370*/  BSYNC.RECONVERGENT B0 ;  /* 0x0000000000007941 */ /* 0x000fea0003800200 */
.L_x_4:
[----:B------:R-:W-:Y:S04]  /*0380*/  BSSY.RECONVERGENT B0, `(.L_x_6) ;  /* 0x000000a000007945 */ /* 0x000fe80003800200 */
[----:B------:R-:W-:Y:S05]  /*0390*/  @P1 BRA `(.L_x_7) ;  /* 0x0000000000201947 */ /* 0x000fea0003800000 */
[----:B------:R-:W1:Y:S02]  /*03a0*/  LDCU.64 UR4, c[0x0][0x348] ;  /* 0x00006900ff0477ac */ /* 0x000e640008000a00 */
[----:B-1----:R-:W-:Y:S02]  /*03b0*/  UIADD3 UR8, UP1, UPT, UR4, 0x980, URZ ;  /* 0x0000098004087890 */ /* 0x002fe4000ff3e0ff */
[----:B------:R-:W-:Y:S02]  /*03c0*/  UIADD3 UR4, UP0, UPT, UR4, 0xa80, URZ ;  /* 0x00000a8004047890 */ /* 0x000fe4000ff1e0ff */
[----:B------:R-:W-:Y:S02]  /*03d0*/  UIADD3.X UR9, UPT, UPT, URZ, UR5, URZ, UP1, !UPT ;  /* 0x00000005ff097290 */ /* 0x000fe40008ffe4ff */
[----:B------:R-:W-:-:S07]  /*03e0*/  UIADD3.X UR5, UPT, UPT, URZ, UR5, URZ, UP0, !UPT ;  /* 0x00000005ff057290 */ /* 0x000fce00087fe4ff */
[----:B------:R1:W-:Y:S02]  /*03f0*/  UTMACCTL.PF [UR8] ;  /* 0x00000000080079b9 */ /* 0x0003e40008040000 */
[----:B------:R1:W-:Y:S02]  /*0400*/  UTMACCTL.PF [UR4] ;  /* 0x00000000040079b9 */ /* 0x0003e40008040000 */
[----:B-1----:R-:W-:Y:S01]  /*0410*/  NOP ;  /* 0x0000000000007918 */ /* 0x002fe20000000000 */
.L_x_7:
[----:B------:R-:W-:Y:S05]  /*0420*/  BSYNC.RECONVERGENT B0 ;  /* 0x0000000000007941 */ /* 0x000fea0003800200 */
.L_x_6:
[----:B------:R-:W1:Y:S01]  /*0430*/  LDCU.64 UR4, c[0x0][0xc88] ;  /* 0x00019100ff0477ac */ /* 0x000e620008000a00 */
[----:B------:R-:W-:Y:S01]  /*0440*/  ISETP.NE.AND.EX P0, PT, RZ, UR7, PT, P0 ;  /* 0x00000007ff007c0c */ /* 0x000fe2000bf05300 */
[----:B------:R-:W-:Y:S01]  /*0450*/  UPLOP3.LUT UP6, UPT, UPT, UPT, UPT, 0x80, 0x8 ;  /* 0x000000000008789c */ /* 0x000fe20003fcf070 */
[----:B-1----:R-:W-:-:S04]  /*0460*/  ISETP.NE.U32.AND P1, PT, RZ, UR4, PT ;  /* 0x00000004ff007c0c */ /* 0x002fc8000bf25070 */
[----:B------:R-:W-:-:S13]  /*0470*/  ISETP.NE.AND.EX P1, PT, RZ, UR5, PT, P1 ;  /* 0x00000005ff007c0c */ /* 0x000fda000bf25310 */
[----:B------:R-:W-:Y:S05]  /*0480*/  @P1 BRA P0, `(.L_x_8) ;  /* 0x0000000000281947 */ /* 0x000fea0000000000 */
[----:B------:R-:W-:Y:S01]  /*0490*/  UISETP.NE.U32.AND UP1, UPT, UR6, URZ, UPT ;  /* 0x000000ff0600728c */ /* 0x000fe2000bf25070 */
[----:B-----5:R-:W-:Y:S01]  /*04a0*/  FSETP.NEU.AND P0, PT, R53, RZ, PT ;  /* 0x000000ff3500720b */ /* 0x020fe20003f0d000 */
[----:B------:R-:W-:Y:S02]  /*04b0*/  UISETP.NE.U32.AND UP0, UPT, UR4, URZ, UPT ;  /* 0x000000ff0400728c */ /* 0x000fe4000bf05070 */
[----:B------:R-:W-:Y:S02]  /*04c0*/  UISETP.NE.AND.EX UP1, UPT, UR7, URZ, UPT, UP1 ;  /* 0x000000ff0700728c */ /* 0x000fe4000bf25310 */
[----:B------:R-:W-:-:S04]  /*04d0*/  UISETP.NE.AND.EX UP0, UPT, UR5, URZ, UPT, UP0 ;  /* 0x000000ff0500728c */ /* 0x000fc8000bf05300 */
[----:B------:R-:W-:-:S04]  /*04e0*/  USEL UR4, URZ, 0xffffffff, UP0 ;  /* 0xffffffffff047887 */ /* 0x000fc80008000000 */
[----:B------:R-:W-:Y:S01]  /*04f0*/  VOTEU.ANY UP0, P0 ;  /* 0x0000000000ff7886 */ /* 0x000fe20000000100 */
[----:B------:R-:W-:-:S04]  /*0500*/  @!UP1 USEL UR4, URZ, 0xffffffff, UP0 ;  /* 0xffffffffff049887 */ /* 0x000fc80008000000 */
[----:B------:R-:W-:-:S04]  /*0510*/  ULOP3.LUT UR4, UR4, 0x1, URZ, 0xc0, !UPT ;  /* 0x0000000104047892 */ /* 0x000fc8000f8ec0ff */
[----:B------:R-:W-:-:S11]  /*0520*/  UISETP.NE.U32.AND UP6, UPT, UR4, 0x1, UPT ;  /* 0x000000010400788c */ /* 0x000fd6000bfc5070 */
.L_x_8:
[----:B------:R-:W1:Y:S01]  /*0530*/  SHFL.IDX PT, R3, R103, RZ, 0x1f ;  /* 0x00001fff67037589 */ /* 0x000e6200000e0000 */
[----:B------:R-:W-:-:S04]  /*0540*/  UISETP.NE.AND UP0, UPT, UR13, 0x2, UPT ;  /* 0x000000020d00788c */ /* 0x000fc8000bf05270 */
[----:B------:R-:W-:Y:S01]  /*0550*/  USEL UR4, URZ, 0x1, UP0 ;  /* 0x00000001ff047887 */ /* 0x000fe20008000000 */
[----:B-1----:R-:W-:-:S13]  /*0560*/  ISETP.NE.AND P0, PT, R3, RZ, PT ;  /* 0x000000ff0300720c */ /* 0x002fda0003f05270 */
[----:B------:R-:W-:Y:S05]  /*0570*/  @P0 BRA `(.L_x_9) ;  /* 0x00000000009c0947 */ /* 0x000fea0003800000 */
[----:B------:R-:W-:Y:S01]  /*0580*/  ELECT P0, URZ, PT ;  /* 0x0000000000ff782f */ /* 0x000fe20003800000 */
[----:B------:R-:W-:-:S12]  /*0590*/  BSSY.RECONVERGENT B0, `(.L_x_9) ;  /* 0x0000025000007945 */ /* 0x000fd80003800200 */
[----:B------:R-:W-:Y:S05]  /*05a0*/  @!P0 BRA `(.L_x_10) ;  /* 0x00000000008c8947 */ /* 0x000fea0003800000 */
[----:B------:R-:W1:Y:S01]  /*05b0*/  S2UR UR7, SR_CgaCtaId ;  /* 0x00000000000779c3 */ /* 0x000e620000008800 */
[----:B------:R-:W-:Y:S01]  /*05c0*/  UMOV UR8, 0x400 ;  /* 0x0000040000087882 */ /* 0x000fe20000000000 */
[----:B------:R-:W-:Y:S01]  /*05d0*/  UMOV UR6, 0x1 ;  /* 0x0000000100067882 */ /* 0x000fe20000000000 */
[----:B------:R-:W-:Y:S02]  /*05e0*/  UMOV UR5, 0x5 ;  /* 0x0000000500057882 */ /* 0x000fe40000000000 */
[----:B------:R-:W-:-:S04]  /*05f0*/  UIADD3 UR10, UPT, UPT, -UR5, 0x100000, URZ ;  /* 0x00100000050a7890 */ /* 0x000fc8000fffe1ff */
[----:B------:R-:W-:Y:S02]  /*0600*/  USHF.L.U32 UR11, UR10, 0xb, URZ ;  /* 0x0000000b0a0b7899 */ /* 0x000fe400080006ff */
[----:B------:R-:W-:Y:S02]  /*0610*/  USHF.L.U32 UR10, UR10, 0x1, URZ ;  /* 0x000000010a0a7899 */ /* 0x000fe400080006ff */
[----:B-1----:R-:W-:Y:S02]  /*0620*/  ULEA UR7, UR7, UR8, 0x18 ;  /* 0x0000000807077291 */ /* 0x002fe4000f8ec0ff */
[----:B------:R-:W-:-:S04]  /*0630*/  UIADD3 UR8, UPT, UPT, -UR6, 0x100000, URZ ;  /* 0x0010000006087890 */ /* 0x000fc8000fffe1ff */
[----:B------:R-:W-:Y:S02]  /*0640*/  USHF.L.U32 UR9, UR8, 0xb, URZ ;  /* 0x0000000b08097899 */ /* 0x000fe400080006ff */
[----:B------:R-:W-:Y:S01]  /*0650*/  USHF.L.U32 UR8, UR8, 0x1, URZ ;  /* 0x0000000108087899 */ /* 0x000fe200080006ff */
[----:B------:R-:W1:Y:S11]  /*0660*/  FENCE.VIEW.ASYNC.S ;  /* 0x00000000000073c6 */ /* 0x000e760000000000 */
[----:B-1----:R1:W2:Y:S01]  /*0670*/  SYNCS.EXCH.64 URZ, [UR7], UR8 ;  /* 0x0000000807ff75b2 */ /* 0x0022a20008000100 */
[----:B------:R1:W3:Y:S01]  /*0680*/  SYNCS.EXCH.64 URZ, [UR7+0x58], UR10 ;  /* 0x0000580a07ff75b2 */ /* 0x0002e20008000100 */
[----:B------:R1:W4:Y:S01]  /*0690*/  SYNCS.EXCH.64 URZ, [UR7+0x8], UR8 ;  /* 0x0000080807ff75b2 */ /* 0x0003220008000100 */
[----:B------:R1:W1:Y:S01]  /*06a0*/  SYNCS.EXCH.64 URZ, [UR7+0x60], UR10 ;  /* 0x0000600a07ff75b2 */ /* 0x0002620008000100 */
        /* <DEDUP_REMOVED lines=18> */
[----:B------:R-:W-:Y:S01]  /*07d0*/  NOP ;  /* 0x0000000000007918 */ /* 0x000fe20000000000 */
.L_x_10:
[----:B-1----:R-:W-:Y:S05]  /*07e0*/  BSYNC.RECONVERGENT B0 ;  /* 0x0000000000007941 */ /* 0x002fea0003800200 */
.L_x_9:
[----:B------:R-:W1:Y:S01]  /*07f0*/  SHFL.IDX PT, R3, R103, RZ, 0x1f ;  /* 0x00001fff67037589 */ /* 0x000e6200000e0000 */
[----:B------:R-:W-:Y:S01]  /*0800*/  NOP ;  /* 0x0000000000007918 */ /* 0x000fe20000000000 */
[----:B-1----:R-:W-:-:S13]  /*0810*/  ISETP.NE.AND P0, PT, R3, 0x1, PT ;  /* 0x000000010300780c */ /* 0x002fda0003f05270 */
[----:B------:R-:W-:Y:S05]  /*0820*/  @P0 BRA `(.L_x_11) ;  /* 0x0000000000580947 */ /* 0x000fea0003800000 */
[----:B------:R-:W1:Y:S01]  /*0830*/  S2UR UR7, SR_CgaCtaId ;  /* 0x00000000000779c3 */ /* 0x000e620000008800 */
[----:B------:R-:W-:Y:S01]  /*0840*/  UMOV UR8, 0x400 ;  /* 0x0000040000087882 */ /* 0x000fe20000000000 */
[----:B------:R-:W-:Y:S01]  /*0850*/  UMOV UR6, 0x20 ;  /* 0x0000002000067882 */ /* 0x000fe20000000000 */
[----:B------:R-:W-:Y:S01]  /*0860*/  UMOV UR5, 0x80 ;  /* 0x0000008000057882 */ /* 0x000fe20000000000 */
[----:B------:R-:W-:Y:S01]  /*0870*/  ELECT P0, URZ, PT ;  /* 0x0000000000ff782f */ /* 0x000fe20003800000 */
        /* <DEDUP_REMOVED lines=8> */
[----:B-1----:R1:W1:Y:S01]  /*0900*/  SYNCS.EXCH.64 URZ, [UR7+0xb0], UR8 ;  /* 0x0000b00807ff75b2 */ /* 0x0022620008000100 */
        /* <DEDUP_REMOVED lines=8> */
.L_x_11:
[----:B------:R-:W2:Y:S01]  /*0990*/  SHFL.IDX PT, R3, R103, RZ, 0x1f ;  /* 0x00001fff67037589 */ /* 0x000ea200000e0000 */
[----:B------:R-:W-:Y:S01]  /*09a0*/  NOP ;  /* 0x0000000000007918 */ /* 0x000fe20000000000 */
[----:B--2---:R-:W-:-:S13]  /*09b0*/  ISETP.NE.AND P0, PT, R3, 0x3, PT ;  /* 0x000000030300780c */ /* 0x004fda0003f05270 */
[----:B------:R-:W-:Y:S05]  /*09c0*/  @P0 BRA `(.L_x_12) ;  /* 0x0000000000300947 */ /* 0x000fea0003800000 */
[----:B------:R-:W2:Y:S01]  /*09d0*/  S2UR UR6, SR_CgaCtaId ;  /* 0x00000000000679c3 */ /* 0x000ea20000008800 */
[----:B-1----:R-:W-:Y:S01]  /*09e0*/  UMOV UR7, 0x400 ;  /* 0x0000040000077882 */ /* 0x002fe20000000000 */
[----:B------:R-:W-:Y:S01]  /*09f0*/  UMOV UR5, 0x20 ;  /* 0x0000002000057882 */ /* 0x000fe20000000000 */
[----:B------:R-:W-:Y:S01]  /*0a00*/  ELECT P0, URZ, PT ;  /* 0x0000000000ff782f */ /* 0x000fe20003800000 */
[----:B------:R-:W-:-:S04]  /*0a10*/  UIADD3 UR8, UPT, UPT, -UR5, 0x100000, URZ ;  /* 0x0010000005087890 */ /* 0x000fc8000fffe1ff */
[----:B------:R-:W-:Y:S02]  /*0a20*/  USHF.L.U32 UR9, UR8, 0xb, URZ ;  /* 0x0000000b08097899 */ /* 0x000fe400080006ff */
[----:B------:R-:W-:Y:S02]  /*0a30*/  USHF.L.U32 UR8, UR8, 0x1, URZ ;  /* 0x0000000108087899 */ /* 0x000fe400080006ff */
[----:B--2---:R-:W-:Y:S01]  /*0a40*/  ULEA UR6, UR6, UR7, 0x18 ;  /* 0x0000000706067291 */ /* 0x004fe2000f8ec0ff */
[----:B------:R-:W1:Y:S11]  /*0a50*/  FENCE.VIEW.ASYNC.S ;  /* 0x00000000000073c6 */ /* 0x000e760000000000 */
[----:B-1----:R2:W1:Y:S01]  /*0a60*/  SYNCS.EXCH.64 URZ, [UR6+0xf0], UR8 ;  /* 0x0000f00806ff75b2 */ /* 0x0024620008000100 */
[----:B------:R2:W1:Y:S02]  /*0a70*/  SYNCS.EXCH.64 URZ, [UR6+0xf8], UR8 ;  /* 0x0000f80806ff75b2 */ /* 0x0004640008000100 */
[----:B--2---:R-:W-:Y:S01]  /*0a80*/  NOP ;  /* 0x0000000000007918 */ /* 0x004fe20000000000 */
.L_x_12:
[----:B------:R-:W2:Y:S01]  /*0a90*/  SHFL.IDX PT, R3, R103, RZ, 0x1f ;  /* 0x00001fff67037589 */ /* 0x000ea200000e0000 */
[----:B------:R-:W-:Y:S01]  /*0aa0*/  NOP ;  /* 0x0000000000007918 */ /* 0x000fe20000000000 */
[----:B--2---:R-:W-:-:S13]  /*0ab0*/  ISETP.NE.AND P0, PT, R3, 0x4, PT ;  /* 0x000000040300780c */ /* 0x004fda0003f05270 */
[----:B------:R-:W-:Y:S05]  /*0ac0*/  @P0 BRA `(.L_x_13) ;  /* 0x00000000004c0947 */ /* 0x000fea0003800000 */
[----:B------:R-:W2:Y:S01]  /*0ad0*/  S2UR UR6, SR_CgaCtaId ;  /* 0x00000000000679c3 */ /* 0x000ea20000008800 */
[----:B-1----:R-:W-:Y:S01]  /*0ae0*/  UMOV UR8, 0x720 ;  /* 0x0000072000087882 */ /* 0x002fe20000000000 */
[----:B------:R-:W-:Y:S01]  /*0af0*/  UMOV UR7, 0x400 ;  /* 0x0000040000077882 */ /* 0x000fe20000000000 */
[----:B------:R-:W-:Y:S01]  /*0b00*/  USEL UR8, UR8, 0x620, UP6 ;  /* 0x0000062008087887 */ /* 0x000fe2000b000000 */
[----:B------:R-:W-:Y:S01]  /*0b10*/  UMOV UR5, 0x1 ;  /* 0x0000000100057882 */ /* 0x000fe20000000000 */
[----:B------:R-:W-:Y:S01]  /*0b20*/  ELECT P0, URZ, PT ;  /* 0x0000000000ff782f */ /* 0x000fe20003800000 */
[----:B------:R-:W-:-:S04]  /*0b30*/  UIADD3 UR10, UPT, UPT, -UR5, 0x100000, URZ ;  /* 0x00100000050a7890 */ /* 0x000fc8000fffe1ff */
[----:B------:R-:W-:Y:S02]  /*0b40*/  USHF.L.U32 UR11, UR10, 0xb, URZ ;  /* 0x0000000b0a0b7899 */ /* 0x000fe400080006ff */
[----:B------:R-:W-:Y:S02]  /*0b50*/  USHF.L.U32 UR10, UR10, 0x1, URZ ;  /* 0x000000010a0a7899 */ /* 0x000fe400080006ff */
[----:B------:R-:W-:-:S04]  /*0b60*/  UIADD3 UR8, UPT, UPT, -UR8, 0x100000, URZ ;  /* 0x0010000008087890 */ /* 0x000fc8000fffe1ff */
[----:B------:R-:W-:Y:S02]  /*0b70*/  USHF.L.U32 UR9, UR8, 0xb, URZ ;  /* 0x0000000b08097899 */ /* 0x000fe400080006ff */
[----:B------:R-:W-:Y:S02]  /*0b80*/  USHF.L.U32 UR8, UR8, 0x1, URZ ;  /* 0x0000000108087899 */ /* 0x000fe400080006ff */
[----:B--2---:R-:W-:Y:S01]  /*0b90*/  ULEA UR6, UR6, UR7, 0x18 ;  /* 0x0000000706067291 */ /* 0x004fe2000f8ec0ff */
[----:B------:R-:W1:Y:S11]  /*0ba0*/  FENCE.VIEW.ASYNC.S ;  /* 0x00000000000073c6 */ /* 0x000e760000000000 */
[----:B-1----:R2:W1:Y:S01]  /*0bb0*/  SYNCS.EXCH.64 URZ, [UR6+0x100], UR10 ;  /* 0x0001000a06ff75b2 */ /* 0x0024620008000100 */
[----:B------:R2:W1:Y:S01]  /*0bc0*/  SYNCS.EXCH.64 URZ, [UR6+0x110], UR8 ;  /* 0x0001100806ff75b2 */ /* 0x0004620008000100 */
[----:B------:R2:W1:Y:S01]  /*0bd0*/  SYNCS.EXCH.64 URZ, [UR6+0x108], UR10 ;  /* 0x0001080a06ff75b2 */ /* 0x0004620008000100 */
[----:B------:R2:W1:Y:S02]  /*0be0*/  SYNCS.EXCH.64 URZ, [UR6+0x118], UR8 ;  /* 0x0001180806ff75b2 */ /* 0x0004640008000100 */
[----:B--2---:R-:W-:Y:S01]  /*0bf0*/  NOP ;  /* 0x0000000000007918 */ /* 0x004fe20000000000 */
.L_x_13:
[----:B------:R-:W2:Y:S01]  /*0c00*/  SHFL.IDX PT, R3, R103, RZ, 0x1f ;  /* 0x00001fff67037589 */ /* 0x000ea200000e0000 */
[----:B------:R-:W-:Y:S01]  /*0c10*/  NOP ;  /* 0x0000000000007918 */ /* 0x000fe20000000000 */
[----:B--2---:R-:W-:-:S13]  /*0c20*/  ISETP.NE.AND P0, PT, R3, 0x5, PT ;  /* 0x000000050300780c */ /* 0x004fda0003f05270 */
[----:B------:R-:W-:Y:S05]  /*0c30*/  @P0 BRA `(.L_x_14) ;  /* 0x0000000000480947 */ /* 0x000fea0003800000 */
[----:B-1----:R-:W1:Y:S01]  /*0c40*/  S2UR UR7, SR_CgaCtaId ;  /* 0x00000000000779c3 */ /* 0x002e620000008800 */
        /* <DEDUP_REMOVED lines=15> */
[----:B------:R2:W1:Y:S02]  /*0d40*/  SYNCS.EXCH.64 URZ, [UR7+0x138], UR10 ;  /* 0x0001380a07ff75b2 */ /* 0x0004640008000100 */
[----:B--2---:R-:W-:Y:S01]  /*0d50*/  NOP ;  /* 0x0000000000007918 */ /* 0x004fe20000000000 */
.L_x_14:
[----:B------:R-:W2:Y:S01]  /*0d60*/  SHFL.IDX PT, R3, R103, RZ, 0x1f ;  /* 0x00001fff67037589 */ /* 0x000ea200000e0000 */
[----:B------:R-:W1:Y:S01]  /*0d70*/  S2UR UR37, SR_CgaCtaId ;  /* 0x00000000002579c3 */ /* 0x000e620000008800 */
[----:B------:R-:W-:Y:S01]  /*0d80*/  NOP ;  /* 0x0000000000007918 */ /* 0x000fe20000000000 */
[----:B--2---:R-:W-:-:S13]  /*0d90*/  ISETP.NE.AND P0, PT, R3, 0x3, PT ;  /* 0x000000030300780c */ /* 0x004fda0003f05270 */
[----:B-1----:R-:W-:Y:S05]  /*0da0*/  @P0 BRA `(.L_x_15) ;  /* 0x0000000000340947 */ /* 0x002fea0003800000 */
[----:B------:R-:W-:Y:S01]  /*0db0*/  UMOV UR6, 0x400 ;  /* 0x0000040000067882 */ /* 0x000fe20000000000 */
[----:B------:R-:W-:Y:S01]  /*0dc0*/  UMOV UR5, 0x20 ;  /* 0x0000002000057882 */ /* 0x000fe20000000000 */
[----:B------:R-:W-:Y:S02]  /*0dd0*/  ULEA UR6, UR37, UR6, 0x18 ;  /* 0x0000000625067291 */ /* 0x000fe4000f8ec0ff */
[----:B------:R-:W-:-:S04]  /*0de0*/  UIADD3 UR8, UPT, UPT, -UR5, 0x100000, URZ ;  /* 0x0010000005087890 */ /* 0x000fc8000fffe1ff */
[----:B------:R-:W-:Y:S02]  /*0df0*/  USHF.L.U32 UR9, UR8, 0xb, URZ ;  /* 0x0000000b08097899 */ /* 0x000fe400080006ff */
[----:B------:R-:W-:Y:S01]  /*0e00*/  USHF.L.U32 UR8, UR8, 0x1, URZ ;  /* 0x0000000108087899 */ /* 0x000fe200080006ff */
[----:B------:R-:W-:Y:S01]  /*0e10*/  ELECT P0, URZ, PT ;  /* 0x0000000000ff782f */ /* 0x000fe20003800000 */
[----:B------:R-:W1:Y:S10]  /*0e20*/  FENCE.VIEW.ASYNC.S ;  /* 0x00000000000073c6 */ /* 0x000e740000000000 */
[----:B-1----:R1:W2:Y:S01]  /*0e30*/  SYNCS.EXCH.64 URZ, [UR6+0x140], UR8 ;  /* 0x0001400806ff75b2 */ /* 0x0022a20008000100 */
[----:B------:R1:W1:Y:S01]  /*0e40*/  SYNCS.EXCH.64 URZ, [UR6+0x150], UR8 ;  /* 0x0001500806ff75b2 */ /* 0x0002620008000100 */
[----:B------:R1:W1:Y:S01]  /*0e50*/  SYNCS.EXCH.64 URZ, [UR6+0x148], UR8 ;  /* 0x0001480806ff75b2 */ /* 0x0002620008000100 */
[----:B------:R1:W1:Y:S01]  /*0e60*/  SYNCS.EXCH.64 URZ, [UR6+0x158], UR8 ;  /* 0x0001580806ff75b2 */ /* 0x0002620008000100 */
[----:B------:R-:W-:Y:S01]  /*0e70*/  NOP ;  /* 0x0000000000007918 */ /* 0x000fe20000000000 */
.L_x_15:
[----:B------:R-:W3:Y:S01]  /*0e80*/  LDCU UR5, c[0x0][0x36c] ;  /* 0x00006d80ff0577ac */ /* 0x000ee20008000800 */
[----:B------:R-:W-:Y:S01]  /*0e90*/  ISETP.NE.OR P5, PT, R2, 0x2, !P5 ;  /* 0x000000020200780c */ /* 0x000fe20006fa5670 */
[----:B------:R-:W-:Y:S01]  /*0ea0*/  NOP ;  /* 0x0000000000007918 */ /* 0x000fe20000000000 */
[----:B------:R-:W-:Y:S01]  /*0eb0*/  LOP3.LUT R2, R0, 0x1f, RZ, 0xc0, !PT ;  /* 0x0000001f00027812 */ /* 0x000fe200078ec0ff */
[----:B------:R-:W-:Y:S02]  /*0ec0*/  UISETP.NE.AND UP5, UPT, UR13, URZ, UPT ;  /* 0x000000ff0d00728c */ /* 0x000fe4000bfa5270 */
[----:B---3--:R-:W-:-:S09]  /*0ed0*/  UISETP.EQ.U32.AND UP0, UPT, UR5, 0x1, UPT ;  /* 0x000000010500788c */ /* 0x008fd2000bf02070 */
[----:B------:R-:W-:Y:S05]  /*0ee0*/  BRA.U !UP0, `(.L_x_16) ;  /* 0x0000000108087547 */ /* 0x000fea000b800000 */
[----:B-12-4-:R-:W-:Y:S01]  /*0ef0*/  UCGABAR_ARV ;  /* 0x00000000000079c7 */ /* 0x016fe20008000000 */
[----:B------:R-:W-:Y:S05]  /*0f00*/  BRA `(.L_x_17) ;  /* 0x0000000000047947 */ /* 0x000fea0003800000 */
.L_x_16:
[----:B-12-4-:R-:W-:Y:S01]  /*0f10*/  NOP ;  /* 0x0000000000007918 */ /* 0x016fe20000000000 */
.L_x_17:
[----:B------:R-:W1:Y:S01]  /*0f20*/  S2UR UR20, SR_CTAID.X ;  /* 0x00000000001479c3 */ /* 0x000e620000002500 */
[----:B------:R-:W-:-:S05]  /*0f30*/  CS2R.32 R4, SR_CgaSize ;  /* 0x0000000000047805 */ /* 0x000fca0000008a00 */
[----:B------:R-:W-:-:S05]  /*0f40*/  IMAD R4, R4, -0xa0, RZ ;  /* 0xffffff6004047824 */ /* 0x000fca00078e02ff */
[----:B------:R-:W-:-:S14]  /*0f50*/  R2UR UR6, R4 ;  /* 0x00000000040672ca */ /* 0x000fdc00000e0000 */
[----:B------:R-:W2:Y:S01]  /*0f60*/  LDCU UR6, c[0x0][UR6+0x2b0] ;  /* 0x00005600060677ac */ /* 0x000ea20008000800 */
[----:B------:R-:W-:-:S05]  /*0f70*/  CS2R.32 R4, SR_CgaSize ;  /* 0x0000000000047805 */ /* 0x000fca0000008a00 */
[----:B------:R-:W-:-:S05]  /*0f80*/  IMAD R4, R4, -0xa0, RZ ;  /* 0xffffff6004047824 */ /* 0x000fca00078e02ff */
[----:B------:R-:W-:-:S14]  /*0f90*/  R2UR UR5, R4 ;  /* 0x00000000040572ca */ /* 0x000fdc00000e0000 */
[----:B------:R-:W3:Y:S01]  /*0fa0*/  LDCU UR5, c[0x0][UR5+0x2b4] ;  /* 0x00005680050577ac */ /* 0x000ee20008000800 */
[----:B------:R-:W4:Y:S01]  /*0fb0*/  S2UR UR12, SR_CTAID.Y ;  /* 0x00000000000c79c3 */ /* 0x000f220000002600 */
[----:B------:R-:W-:-:S05]  /*0fc0*/  CS2R.32 R4, SR_CgaSize ;  /* 0x0000000000047805 */ /* 0x000fca0000008a00 */
[----:B------:R-:W-:-:S05]  /*0fd0*/  IMAD R4, R4, -0xa0, RZ ;  /* 0xffffff6004047824 */ /* 0x000fca00078e02ff */
[----:B------:R-:W-:-:S14]  /*0fe0*/  R2UR UR10, R4 ;  /* 0x00000000040a72ca */ /* 0x000fdc00000e0000 */
[----:B------:R-:W3:Y:S01]  /*0ff0*/  LDCU UR10, c[0x0][UR10+0x2a0] ;  /* 0x000054000a0a77ac */ /* 0x000ee20008000800 */
[----:B------:R-:W-:-:S05]  /*1000*/  CS2R.32 R4, SR_CgaSize ;  /* 0x0000000000047805 */ /* 0x000fca0000008a00 */
[----:B------:R-:W-:-:S05]  /*1010*/  IMAD R4, R4, -0xa0, RZ ;  /* 0xffffff6004047824 */ /* 0x000fca00078e02ff */
[----:B------:R-:W-:-:S14]  /*1020*/  R2UR UR9, R4 ;  /* 0x00000000040972ca */ /* 0x000fdc00000e0000 */
[----:B------:R-:W3:Y:S01]  /*1030*/  LDCU UR9, c[0x0][UR9+0x2a4] ;  /* 0x00005480090977ac */ /* 0x000ee20008000800 */
[----:B------:R-:W-:Y:S02]  /*1040*/  ULOP3.LUT UR31, UR37, 0x1, URZ, 0xc0, !UPT ;  /* 0x00000001251f7892 */ /* 0x000fe4000f8ec0ff */
[----:B------:R-:W-:Y:S02]  /*1050*/  ULOP3.LUT UR7, UR37, 0x6, URZ, 0xc0, !UPT ;  /* 0x0000000625077892 */ /* 0x000fe4000f8ec0ff */
[----:B------:R-:W-:Y:S02]  /*1060*/  UISETP.GT.U32.AND UP2, UPT, UR31, 0xffff, UPT ;  /* 0x0000ffff1f00788c */ /* 0x000fe4000bf44070 */
[----:B------:R-:W-:Y:S01]  /*1070*/  UISETP.GT.U32.AND UP1, UPT, UR7, 0xffff, UPT ;  /* 0x0000ffff0700788c */ /* 0x000fe2000bf24070 */
[----:B-1----:R-:W-:Y:S01]  /*1080*/  I2FP.F32.U32 R4, UR20 ;  /* 0x0000001400047c45 */ /* 0x002fe20008201000 */
[----:B------:R-:W-:Y:S02]  /*1090*/  USHF.R.U32.HI UR30, URZ, 0x1, UR37 ;  /* 0x00000001ff1e7899 */ /* 0x000fe40008011625 */
[----:B------:R-:W-:-:S02]  /*10a0*/  USHF.L.U32 UR29, UR37, 0xa, URZ ;  /* 0x0000000a251d7899 */ /* 0x000fc400080006ff */
[----:B--2---:R-:W-:Y:S01]  /*10b0*/  FMUL R4, R4, UR6 ;  /* 0x0000000604047c20 */ /* 0x004fe20008400000 */
[----:B------:R-:W-:Y:S01]  /*10c0*/  USHF.L.U32 UR23, UR37, 0xc, URZ ;  /* 0x0000000c25177899 */ /* 0x000fe200080006ff */
[----:B----4-:R-:W-:Y:S01]  /*10d0*/  I2FP.F32.U32 R3, UR12 ;  /* 0x0000000c00037c45 */ /* 0x010fe20008201000 */
[----:B------:R-:W-:-:S03]  /*10e0*/  USHF.L.U32 UR22, UR37, 0x7, URZ ;  /* 0x0000000725167899 */ /* 0x000fc600080006ff */
[----:B------:R-:W1:Y:S01]  /*10f0*/  F2I.U32.TRUNC.NTZ R4, R4 ;  /* 0x0000000400047305 */ /* 0x000e62000020f000 */
[----:B------:R-:W-:Y:S01]  /*1100*/  USHF.L.U32 UR18, UR37, 0x6, URZ ;  /* 0x0000000625127899 */ /* 0x000fe200080006ff */
[----:B---3--:R-:W-:Y:S01]  /*1110*/  FMUL R3, R3, UR5 ;  /* 0x0000000503037c20 */ /* 0x008fe20008400000 */
[----:B------:R-:W-:Y:S01]  /*1120*/  USHF.L.U32 UR14, UR37, 0x9, URZ ;  /* 0x00000009250e7899 */ /* 0x000fe200080006ff */
[----:B------:R-:W2:Y:S04]  /*1130*/  LDCU UR25, c[0x0][0xf24] ;  /* 0x0001e480ff1977ac */ /* 0x000ea80008000800 */
[----:B------:R-:W3:Y:S01]  /*1140*/  F2I.U32.TRUNC.NTZ R3, R3 ;  /* 0x0000000300037305 */ /* 0x000ee2000020f000 */
[----:B------:R-:W4:Y:S01]  /*1150*/  LDCU UR19, c[0x0][0xf30] ;  /* 0x0001e600ff1377ac */ /* 0x000f220008000800 */
[----:B------:R-:W-:Y:S01]  /*1160*/  UMOV UR6, 0x55 ;  /* 0x0000005500067882 */ /* 0x000fe20000000000 */
[----:B------:R-:W-:Y:S01]  /*1170*/  UMOV UR5, 0x3 ;  /* 0x0000000300057882 */ /* 0x000fe20000000000 */
[----:B-1----:R-:W-:Y:S01]  /*1180*/  R2UR UR39, R4 ;  /* 0x00000000042772ca */ /* 0x002fe200000e0000 */
[----:B------:R-:W-:-:S02]  /*1190*/  USEL UR8, UR31, 0xffff, !UP2 ;  /* 0x0000ffff1f087887 */ /* 0x000fc4000d000000 */
[----:B------:R-:W-:Y:S01]  /*11a0*/  USEL UR7, UR7, 0xffff, !UP1 ;  /* 0x0000ffff07077887 */ /* 0x000fe2000c800000 */
[----:B---3--:R-:W-:Y:S02]  /*11b0*/  R2UR UR38, R3 ;  /* 0x00000000032672ca */ /* 0x008fe400000e0000 */
[----:B------:R-:W-:-:S07]  /*11c0*/  PRMT R3, RZ, 0x7610, R3 ;  /* 0x00007610ff037816 */ /* 0x000fce0000000003 */
[----:B------:R-:W-:-:S04]  /*11d0*/  UIADD3 UR39, UPT, UPT, -UR39, URZ, URZ ;  /* 0x000000ff27277290 */ /* 0x000fc8000fffe1ff */
[----:B------:R-:W-:Y:S02]  /*11e0*/  UIMAD UR39, UR10, UR39, UR20 ;  /* 0x000000270a2772a4 */ /* 0x000fe4000f8e0214 */
[----:B------:R-:W-:-:S04]  /*11f0*/  UIADD3 UR38, UPT, UPT, -UR38, URZ, URZ ;  /* 0x000000ff26267290 */ /* 0x000fc8000fffe1ff */
[----:B------:R-:W-:Y:S01]  /*1200*/  UIMAD UR38, UR9, UR38, UR12 ;  /* 0x00000026092672a4 */ /* 0x000fe2000f8e020c */
[----:B--2-4-:R-:W-:Y:S11]  /*1210*/  BRA.U UP5, `(.L_x_18) ;  /* 0x00000001056c7547 */ /* 0x014ff6000b800000 */
[----:B------:R-:W-:Y:S02]  /*1220*/  UISETP.NE.AND UP4, UPT, UR38, URZ, UPT ;  /* 0x000000ff2600728c */ /* 0x000fe4000bf85270 */
[----:B------:R-:W-:Y:S02]  /*1230*/  UISETP.NE.AND UP2, UPT, UR38, 0x1, UPT ;  /* 0x000000012600788c */ /* 0x000fe4000bf45270 */
[----:B------:R-:W-:Y:S02]  /*1240*/  UISETP.NE.AND UP1, UPT, UR38, 0x2, UPT ;  /* 0x000000022600788c */ /* 0x000fe4000bf25270 */
[----:B------:R-:W-:Y:S02]  /*1250*/  USEL UR21, URZ, 0x4, UP2 ;  /* 0x00000004ff157887 */ /* 0x000fe40009000000 */
[----:B------:R-:W-:Y:S02]  /*1260*/  USEL UR11, URZ, 0x8, UP2 ;  /* 0x00000008ff0b7887 */ /* 0x000fe40009000000 */
[----:B------:R-:W-:-:S02]  /*1270*/  USEL UR15, URZ, 0x2, UP4 ;  /* 0x00000002ff0f7887 */ /* 0x000fc4000a000000 */
[----:B------:R-:W-:Y:S02]  /*1280*/  UISETP.NE.AND UP3, UPT, UR39, URZ, UPT ;  /* 0x000000ff2700728c */ /* 0x000fe4000bf65270 */
[----:B------:R-:W-:Y:S02]  /*1290*/  UISETP.NE.AND UP2, UPT, UR38, 0x3, UPT ;  /* 0x000000032600788c */ /* 0x000fe4000bf45270 */
[----:B------:R-:W-:Y:S02]  /*12a0*/  USEL UR17, URZ, 0x10, UP1 ;  /* 0x00000010ff117887 */ /* 0x000fe40008800000 */
[----:B------:R-:W-:Y:S02]  /*12b0*/  UISETP.NE.AND UP4, UPT, UR39, URZ, UP4 ;  /* 0x000000ff2700728c */ /* 0x000fe4000a785270 */
[----:B------:R-:W-:Y:S02]  /*12c0*/  USEL UR10, URZ, 0x20, UP1 ;  /* 0x00000020ff0a7887 */ /* 0x000fe40008800000 */
[----:B------:R-:W-:-:S02]  /*12d0*/  UISETP.NE.AND UP1, UPT, UR39, 0x1, UPT ;  /* 0x000000012700788c */ /* 0x000fc4000bf25270 */
[----:B------:R-:W-:Y:S02]  /*12e0*/  USEL UR16, URZ, 0x40, UP2 ;  /* 0x00000040ff107887 */ /* 0x000fe40009000000 */
[----:B------:R-:W-:Y:S02]  /*12f0*/  USEL UR24, URZ, 0x1, UP4 ;  /* 0x00000001ff187887 */ /* 0x000fe4000a000000 */
[----:B------:R-:W-:Y:S02]  /*1300*/  USEL UR21, UR21, 0x4, UP3 ;  /* 0x0000000415157887 */ /* 0x000fe40009800000 */
[----:B------:R-:W-:Y:S02]  /*1310*/  USEL UR17, UR17, 0x10, UP3 ;  /* 0x0000001011117887 */ /* 0x000fe40009800000 */
[----:B------:R-:W-:Y:S02]  /*1320*/  USEL UR16, UR16, 0x40, UP3 ;  /* 0x0000004010107887 */ /* 0x000fe40009800000 */
[----:B------:R-:W-:-:S02]  /*1330*/  USEL UR15, UR15, 0x2, UP1 ;  /* 0x000000020f0f7887 */ /* 0x000fc40008800000 */
[----:B------:R-:W-:Y:S02]  /*1340*/  UIADD3 UR17, UPT, UPT, UR17, UR21, UR24 ;  /* 0x0000001511117290 */ /* 0x000fe4000fffe018 */
[----:B------:R-:W-:Y:S02]  /*1350*/  USEL UR9, URZ, 0x80, UP2 ;  /* 0x00000080ff097887 */ /* 0x000fe40009000000 */
[----:B------:R-:W-:Y:S02]  /*1360*/  USEL UR11, UR11, 0x8, UP1 ;  /* 0x000000080b0b7887 */ /* 0x000fe40008800000 */
[----:B------:R-:W-:Y:S02]  /*1370*/  USEL UR10, UR10, 0x20, UP1 ;  /* 0x000000200a0a7887 */ /* 0x000fe40008800000 */
[----:B------:R-:W-:Y:S02]  /*1380*/  UIADD3 UR15, UPT, UPT, UR15, UR16, UR17 ;  /* 0x000000100f0f7290 */ /* 0x000fe4000fffe011 */
[----:B------:R-:W-:-:S02]  /*1390*/  USEL UR9, UR9, 0x80, UP1 ;  /* 0x0000008009097887 */ /* 0x000fc40008800000 */
[----:B------:R-:W-:-:S04]  /*13a0*/  UIADD3 UR10, UPT, UPT, UR10, UR11, UR15 ;  /* 0x0000000b0a0a7290 */ /* 0x000fc8000fffe00f */
[----:B------:R-:W-:-:S06]  /*13b0*/  UIADD3 UR9, UPT, UPT, UR10, UR9, URZ ;  /* 0x000000090a097290 */ /* 0x000fcc000fffe0ff */
[----:B------:R-:W-:-:S07]  /*13c0*/  MOV R3, UR9 ;  /* 0x0000000900037c02 */ /* 0x000fce0008000f00 */
.L_x_18:
[----:B------:R-:W1:Y:S01]  /*13d0*/  LDC R43, c[0x0][0xf24] ;  /* 0x0003c900ff2b7b82 */ /* 0x000e620000000800 */
[----:B------:R-:W-:Y:S02]  /*13e0*/  UISETP.GE.AND UP2, UPT, UR25, 0x1, UPT ;  /* 0x000000011900788c */ /* 0x000fe4000bf46270 */
[----:B------:R-:W-:Y:S02]  /*13f0*/  ULOP3.LUT UR9, UR8, 0xffff, URZ, 0xc0, !UPT ;  /* 0x0000ffff08097892 */ /* 0x000fe4000f8ec0ff */
[----:B------:R-:W-:Y:S02]  /*1400*/  ULOP3.LUT UR30, UR30, 0x3, URZ, 0xc0, !UPT ;  /* 0x000000031e1e7892 */ /* 0x000fe4000f8ec0ff */
[----:B------:R-:W-:Y:S01]  /*1410*/  ULOP3.LUT UR14, UR14, 0x200, URZ, 0xc0, !UPT ;  /* 0x000002000e0e7892 */ /* 0x000fe2000f8ec0ff */
[----:B------:R-:W2:Y:S01]  /*1420*/  S2UR UR36, SR_CTAID.Z ;  /* 0x00000000002479c3 */ /* 0x000ea20000002700 */
[----:B------:R-:W-:Y:S02]  /*1430*/  ULOP3.LUT UR8, UR7, 0xffff, URZ, 0xc0, !UPT ;  /* 0x0000ffff07087892 */ /* 0x000fe4000f8ec0ff */
[----:B------:R-:W-:-:S02]  /*1440*/  UISETP.NE.AND UP1, UPT, UR13, 0x2, UPT ;  /* 0x000000020d00788c */ /* 0x000fc4000bf25270 */
[----:B------:R-:W-:Y:S02]  /*1450*/  ULOP3.LUT UR29, UR29, 0x1800, URZ, 0xc0, !UPT ;  /* 0x000018001d1d7892 */ /* 0x000fe4000f8ec0ff */
[----:B------:R-:W-:Y:S02]  /*1460*/  ULOP3.LUT UR23, UR23, 0x1000, URZ, 0xc0, !UPT ;  /* 0x0000100017177892 */ /* 0x000fe4000f8ec0ff */
[----:B------:R-:W-:Y:S02]  /*1470*/  ULOP3.LUT UR22, UR22, 0x300, URZ, 0xc0, !UPT ;  /* 0x0000030016167892 */ /* 0x000fe4000f8ec0ff */
[----:B------:R-:W-:Y:S02]  /*1480*/  ULOP3.LUT UR18, UR18, 0x80, URZ, 0xc0, !UPT ;  /* 0x0000008012127892 */ /* 0x000fe4000f8ec0ff */
[----:B------:R-:W-:Y:S02]  /*1490*/  USHF.R.U32.HI UR15, URZ, 0x1, UR30 ;  /* 0x00000001ff0f7899 */ /* 0x000fe4000801161e */
[----:B------:R-:W-:-:S02]  /*14a0*/  USHF.R.U32.HI UR7, URZ, 0x9, UR14 ;  /* 0x00000009ff077899 */ /* 0x000fc4000801160e */
[----:B------:R-:W-:Y:S02]  /*14b0*/  USHF.L.U32 UR6, UR6, UR9, URZ ;  /* 0x0000000906067299 */ /* 0x000fe400080006ff */
[----:B------:R-:W-:Y:S01]  /*14c0*/  USHF.L.U32 UR5, UR5, UR8, URZ ;  /* 0x0000000805057299 */ /* 0x000fe200080006ff */
[----:B------:R-:W-:Y:S11]  /*14d0*/  BRA.U !UP2, `(.L_x_19) ;  /* 0x000000010ab87547 */ /* 0x000ff6000b800000 */
[----:B------:R-:W3:Y:S01]  /*14e0*/  LDCU.128 UR8, c[0x0][0xf10] ;  /* 0x0001e200ff0877ac */ /* 0x000ee20008000c00 */
[----:B------:R-:W4:Y:S01]  /*14f0*/  LDCU UR27, c[0x0][0x370] ;  /* 0x00006e00ff1b77ac */ /* 0x000f220008000800 */
[----:B------:R-:W2:Y:S01]  /*1500*/  LDCU UR26, c[0x0][0x374] ;  /* 0x00006e80ff1a77ac */ /* 0x000ea20008000800 */
[----:B------:R-:W1:Y:S01]  /*1510*/  LDCU UR24, c[0x0][0xf0c] ;  /* 0x0001e180ff1877ac */ /* 0x000e620008000800 */
[----:B------:R-:W4:Y:S01]  /*1520*/  LDCU UR21, c[0x0][0xf20] ;  /* 0x0001e400ff1577ac */ /* 0x000f220008000800 */
[----:B------:R-:W4:Y:S01]  /*1530*/  LDCU.64 UR16, c[0x0][0xf28] ;  /* 0x0001e500ff1077ac */ /* 0x000f220008000a00 */
[----:B---3--:R-:W-:Y:S02]  /*1540*/  UISETP.NE.AND UP3, UPT, UR10, 0x1, UPT ;  /* 0x000000010a00788c */ /* 0x008fe4000bf65270 */
[----:B--2---:R-:W-:Y:S02]  /*1550*/  UIMAD.WIDE.U32 UR34, UR26, UR11, URZ ;  /* 0x0000000b1a2272a5 */ /* 0x004fe4000f8e00ff */
[----:B------:R-:W-:-:S02]  /*1560*/  UISETP.NE.AND UP2, UPT, UR25, 0x1, UPT ;  /* 0x000000011900788c */ /* 0x000fc4000bf45270 */
[----:B-1----:R-:W-:Y:S02]  /*1570*/  UISETP.NE.AND UP4, UPT, UR24, 0x1, UPT ;  /* 0x000000011800788c */ /* 0x002fe4000bf85270 */
[----:B------:R-:W-:Y:S02]  /*1580*/  UIMAD.WIDE.U32 UR40, UR12, UR11, URZ ;  /* 0x0000000b0c2872a5 */ /* 0x000fe4000f8e00ff */
[----:B----4-:R-:W-:Y:S01]  /*1590*/  UIMAD.WIDE.U32 UR32, UR27, UR8, URZ ;  /* 0x000000081b2072a5 */ /* 0x010fe2000f8e00ff */
[----:B------:R-:W-:Y:S01]  /*15a0*/  UMOV UR11, UR35 ;  /* 0x00000023000b7c82 */ /* 0x000fe20008000000 */
[----:B------:R-:W-:Y:S02]  /*15b0*/  UIMAD.WIDE.U32 UR34, UR20, UR8, URZ ;  /* 0x00000008142272a5 */ /* 0x000fe4000f8e00ff */
[----:B------:R-:W-:-:S03]  /*15c0*/  @UP3 USHF.R.U32.HI UR26, URZ, UR21, UR11 ;  /* 0x00000015ff1a3299 */ /* 0x000fc6000801160b */
[----:B------:R-:W-:Y:S02]  /*15d0*/  @UP4 USHF.R.U32.HI UR27, URZ, UR9, UR33 ;  /* 0x00000009ff1b4299 */ /* 0x000fe40008011621 */
[----:B------:R-:W-:Y:S02]  /*15e0*/  UIMAD.WIDE.U32 UR32, UR26, UR16, URZ ;  /* 0x000000101a2072a5 */ /* 0x000fe4000f8e00ff */
[----:B------:R-:W-:Y:S02]  /*15f0*/  USHF.R.U32.HI UR41, URZ, UR21, UR41 ;  /* 0x00000015ff297299 */ /* 0x000fe40008011629 */
[----:B------:R-:W-:Y:S02]  /*1600*/  UIMAD.WIDE.U32 UR42, UR27, UR16, URZ ;  /* 0x000000101b2a72a5 */ /* 0x000fe4000f8e00ff */
[----:B------:R-:W-:Y:S02]  /*1610*/  @UP2 USHF.R.U32.HI UR26, URZ, UR17, UR33 ;  /* 0x00000011ff1a2299 */ /* 0x000fe40008011621 */
[----:B------:R-:W-:-:S02]  /*1620*/  USHF.R.U32.HI UR35, URZ, UR9, UR35 ;  /* 0x00000009ff237299 */ /* 0x000fc40008011623 */
[----:B------:R-:W-:Y:S02]  /*1630*/  USEL UR41, UR12, UR41, !UP3 ;  /* 0x000000290c297287 */ /* 0x000fe4000d800000 */
[----:B------:R-:W-:Y:S02]  /*1640*/  @UP2 USHF.R.U32.HI UR27, URZ, UR17, UR43 ;  /* 0x00000011ff1b2299 */ /* 0x000fe4000801162b */
[----:B------:R-:W-:Y:S02]  /*1650*/  UIMAD UR26, UR26, UR25, URZ ;  /* 0x000000191a1a72a4 */ /* 0x000fe4000f8e02ff */
[----:B------:R-:W-:Y:S02]  /*1660*/  USEL UR35, UR20, UR35, !UP4 ;  /* 0x0000002314237287 */ /* 0x000fe4000e000000 */
[----:B------:R-:W-:Y:S02]  /*1670*/  UIMAD UR8, UR27, UR25, URZ ;  /* 0x000000191b0872a4 */ /* 0x000fe4000f8e02ff */
[----:B------:R-:W-:-:S02]  /*1680*/  UISETP.GE.AND UP3, UPT, UR41, UR26, UPT ;  /* 0x0000001a2900728c */ /* 0x000fc4000bf66270 */
[----:B------:R-:W-:Y:S02]  /*1690*/  UIMAD.WIDE.U32 UR32, UR41, UR16, URZ ;  /* 0x00000010292072a5 */ /* 0x000fe4000f8e00ff */
[----:B------:R-:W-:Y:S02]  /*16a0*/  UISETP.GE.OR UP3, UPT, UR35, UR8, UP3 ;  /* 0x000000082300728c */ /* 0x000fe40009f66670 */
[----:B------:R-:W-:Y:S02]  /*16b0*/  USHF.R.U32.HI UR9, URZ, UR17, UR33 ;  /* 0x00000011ff097299 */ /* 0x000fe40008011621 */
[----:B------:R-:W-:Y:S02]  /*16c0*/  UIMAD.WIDE.U32 UR42, UR35, UR16, URZ ;  /* 0x00000010232a72a5 */ /* 0x000fe4000f8e00ff */
[----:B------:R-:W-:Y:S02]  /*16d0*/  USEL UR9, UR41, UR9, !UP2 ;  /* 0x0000000929097287 */ /* 0x000fe4000d000000 */
[----:B------:R-:W-:-:S02]  /*16e0*/  UIADD3 UR8, UPT, UPT, -UR41, URZ, URZ ;  /* 0x000000ff29087290 */ /* 0x000fc4000fffe1ff */
[----:B------:R-:W-:Y:S02]  /*16f0*/  UIADD3 UR11, UPT, UPT, -UR9, URZ, URZ ;  /* 0x000000ff090b7290 */ /* 0x000fe4000fffe1ff */
[----:B------:R-:W-:Y:S02]  /*1700*/  @!UP3 USHF.R.U32.HI UR16, URZ, UR17, UR43 ;  /* 0x00000011ff10b299 */ /* 0x000fe4000801162b */
[----:B------:R-:W-:Y:S02]  /*1710*/  UIMAD UR11, UR25, UR11, UR41 ;  /* 0x0000000b190b72a4 */ /* 0x000fe4000f8e0229 */
[----:B------:R-:W-:Y:S02]  /*1720*/  @!UP3 USEL UR16, UR35, UR16, !UP2 ;  /* 0x000000102310b287 */ /* 0x000fe4000d000000 */
[----:B------:R-:W-:Y:S02]  /*1730*/  UIMAD UR8, UR10, UR8, UR12 ;  /* 0x000000080a0872a4 */ /* 0x000fe4000f8e020c */
[----:B------:R-:W-:-:S02]  /*1740*/  @!UP3 UIMAD UR11, UR11, UR27, UR16 ;  /* 0x0000001b0b0bb2a4 */ /* 0x000fc4000f8e0210 */
[----:B------:R-:W-:Y:S02]  /*1750*/  UIADD3 UR12, UPT, UPT, -UR35, URZ, URZ ;  /* 0x000000ff230c7290 */ /* 0x000fe4000fffe1ff */
[----:B------:R-:W-:Y:S02]  /*1760*/  @!UP3 UIADD3 UR9, UPT, UPT, UR9, -UR16, URZ ;  /* 0x800000100909b290 */ /* 0x000fe4000fffe0ff */
[----:B------:R-:W-:Y:S02]  /*1770*/  UIMAD UR20, UR24, UR12, UR20 ;  /* 0x0000000c181472a4 */ /* 0x000fe4000f8e0214 */
[----:B------:R-:W-:-:S03]  /*1780*/  @!UP3 UIMAD UR41, UR9, UR25, UR35 ;  /* 0x000000190929b2a4 */ /* 0x000fc6000f8e0223 */
[----:B------:R-:W-:Y:S01]  /*1790*/  @!UP3 UMOV UR35, UR11 ;  /* 0x0000000b0023bc82 */ /* 0x000fe20008000000 */
[----:B------:R-:W-:Y:S02]  /*17a0*/  UIMAD UR12, UR41, UR10, UR8 ;  /* 0x0000000a290c72a4 */ /* 0x000fe4000f8e0208 */
[----:B------:R-:W-:-:S12]  /*17b0*/  UIMAD UR20, UR35, UR24, UR20 ;  /* 0x00000018231472a4 */ /* 0x000fd8000f8e0214 */
.L_x_19:
[----:B------:R-:W-:-:S09]  /*17c0*/  UISETP.NE.AND UP2, UPT, UR19, 0x1, UPT ;  /* 0x000000011300788c */ /* 0x000fd2000bf45270 */
[----:B------:R-:W-:Y:S05]  /*17d0*/  BRA.U UP2, `(.L_x_20) ;  /* 0x0000000102407547 */ /* 0x000fea000b800000 */
[----:B------:R-:W3:Y:S01]  /*17e0*/  LDCU.128 UR8, c[0x0][0xf10] ;  /* 0x0001e200ff0877ac */ /* 0x000ee20008000c00 */
[----:B------:R-:W4:Y:S01]  /*17f0*/  LDCU UR17, c[0x0][0xf0c] ;  /* 0x0001e180ff1177ac */ /* 0x000f220008000800 */
[----:B------:R-:W1:Y:S01]  /*1800*/  LDCU UR16, c[0x0][0xf20] ;  /* 0x0001e400ff1077ac */ /* 0x000e620008000800 */
[----:B---3--:R-:W-:Y:S02]  /*1810*/  UIMAD.WIDE.U32 UR26, UR20, UR8, URZ ;  /* 0x00000008141a72a5 */ /* 0x008fe4000f8e00ff */
[----:B------:R-:W-:Y:S02]  /*1820*/  UIMAD.WIDE.U32 UR24, UR12, UR11, URZ ;  /* 0x0000000b0c1872a5 */ /* 0x000fe4000f8e00ff */
[----:B----4-:R-:W-:Y:S02]  /*1830*/  UISETP.NE.AND UP3, UPT, UR17, 0x1, UPT ;  /* 0x000000011100788c */ /* 0x010fe4000bf65270 */
[----:B------:R-:W-:Y:S01]  /*1840*/  UISETP.NE.AND UP2, UPT, UR10, 0x1, UPT ;  /* 0x000000010a00788c */ /* 0x000fe2000bf45270 */
[----:B------:R-:W-:Y:S01]  /*1850*/  UMOV UR11, UR27 ;  /* 0x0000001b000b7c82 */ /* 0x000fe20008000000 */
[----:B-1----:R-:W-:-:S02]  /*1860*/  USHF.R.U32.HI UR16, URZ, UR16, UR25 ;  /* 0x00000010ff107299 */ /* 0x002fc40008011619 */
[----:B------:R-:W-:Y:S02]  /*1870*/  USHF.R.U32.HI UR9, URZ, UR9, UR11 ;  /* 0x00000009ff097299 */ /* 0x000fe4000801160b */
[----:B------:R-:W-:Y:S02]  /*1880*/  USEL UR16, UR12, UR16, !UP2 ;  /* 0x000000100c107287 */ /* 0x000fe4000d000000 */
[----:B------:R-:W-:-:S04]  /*1890*/  USEL UR9, UR20, UR9, !UP3 ;  /* 0x0000000914097287 */ /* 0x000fc8000d800000 */
[----:B------:R-:W-:Y:S02]  /*18a0*/  UIADD3 UR8, UPT, UPT, UR9, -UR16, URZ ;  /* 0x8000001009087290 */ /* 0x000fe4000fffe0ff */
[----:B------:R-:W-:Y:S02]  /*18b0*/  UIADD3 UR9, UPT, UPT, -UR9, UR16, URZ ;  /* 0x0000001009097290 */ /* 0x000fe4000fffe1ff */
[----:B------:R-:W-:Y:S02]  /*18c0*/  UIMAD UR12, UR8, UR10, UR12 ;  /* 0x0000000a080c72a4 */ /* 0x000fe4000f8e020c */
[----:B------:R-:W-:-:S12]  /*18d0*/  UIMAD UR20, UR9, UR17, UR20 ;  /* 0x00000011091472a4 */ /* 0x000fd8000f8e0214 */
.L_x_20:
[----:B------:R-:W-:Y:S05]  /*18e0*/  BRA.U !UP0, `(.L_x_21) ;  /* 0x00000001080c7547 */ /* 0x000fea000b800000 */
[----:B------:R-:W-:Y:S01]  /*18f0*/  UCGABAR_WAIT ;  /* 0x0000000000007dc7 */ /* 0x000fe20008000000 */
[----:B------:R-:W-:Y:S01]  /*1900*/  CCTL.IVALL ;  /* 0x00000000ff00798f */ /* 0x000fe20002000000 */
[----:B------:R-:W-:Y:S05]  /*1910*/  BRA `(.L_x_22) ;  /* 0x0000000000047947 */ /* 0x000fea0003800000 */
.L_x_21:
[----:B------:R-:W-:Y:S06]  /*1920*/  BAR.SYNC.DEFER_BLOCKING 0x0 ;  /* 0x0000000000007b1d */ /* 0x000fec0000010000 */
.L_x_22:
[----:B------:R-:W-:Y:S05]  /*1930*/  BRA.U UP1, `(.L_x_23) ;  /* 0x0000001901507547 */ /* 0x000fea000b800000 */
[----:B------:R-:W3:Y:S01]  /*1940*/  LDCU UR40, c[0x0][0x38c] ;  /* 0x00007180ff2877ac */ /* 0x000ee20008000800 */
[----:B------:R-:W4:Y:S01]  /*1950*/  LDC R8, c[0x0][0x370] ;  /* 0x0000dc00ff087b82 */ /* 0x000f220000000800 */
[----:B------:R-:W-:Y:S01]  /*1960*/  PLOP3.LUT P1, PT, PT, PT, UP6, 0x80, 0x8 ;  /* 0x000000000008781c */ /* 0x000fe20003f2f068 */
[----:B------:R-:W-:Y:S01]  /*1970*/  IMAD.MOV.U32 R15, RZ, RZ, 0x1 ;  /* 0x00000001ff0f7424 */ /* 0x000fe200078e00ff */
[----:B------:R-:W-:Y:S01]  /*1980*/  ISETP.EQ.OR P4, PT, R2, RZ, P5 ;  /* 0x000000ff0200720c */ /* 0x000fe20002f82670 */
[----:B------:R-:W-:Y:S01]  /*1990*/  IMAD.MOV.U32 R14, RZ, RZ, RZ ;  /* 0x000000ffff0e7224 */ /* 0x000fe200078e00ff */
[----:B------:R-:W-:Y:S02]  /*19a0*/  PLOP3.LUT P1, PT, P1, PT, PT, 0x8, 0x80 ;  /* 0x000000000080781c */ /* 0x000fe40000f2e170 */
[----:B------:R-:W-:Y:S01]  /*19b0*/  CS2R R12, SRZ ;  /* 0x00000000000c7805 */ /* 0x000fe2000001ff00 */
[----:B------:R-:W-:Y:S01]  /*19c0*/  IMAD.MOV.U32 R11, RZ, RZ, 0x1 ;  /* 0x00000001ff0b7424 */ /* 0x000fe200078e00ff */
[----:B------:R-:W1:Y:S01]  /*19d0*/  LDC R0, c[0x0][0x374] ;  /* 0x0000dd00ff007b82 */ /* 0x000e620000000800 */
[----:B------:R-:W1:Y:S01]  /*19e0*/  LDCU.64 UR44, c[0x0][0x348] ;  /* 0x00006900ff2c77ac */ /* 0x000e620008000a00 */
[----:B------:R-:W-:Y:S01]  /*19f0*/  UMOV UR47, URZ ;  /* 0x000000ff002f7c82 */ /* 0x000fe20008000000 */
[----:B---3--:R-:W-:-:S04]  /*1a00*/  UIADD3 UR8, UPT, UPT, UR40, 0x7f, URZ ;  /* 0x0000007f28087890 */ /* 0x008fc8000fffe0ff */
[----:B------:R-:W-:-:S04]  /*1a10*/  USHF.R.S32.HI UR42, URZ, 0x1f, UR8 ;  /* 0x0000001fff2a7899 */ /* 0x000fc80008011408 */
[----:B------:R-:W-:Y:S02]  /*1a20*/  ULEA.HI UR42, UR42, UR8, URZ, 0x7 ;  /* 0x000000082a2a7291 */ /* 0x000fe4000f8f38ff */
[----:B------:R-:W-:Y:S02]  /*1a30*/  UIADD3 UR8, UPT, UPT, UR40, -0x1, URZ ;  /* 0xffffffff28087890 */ /* 0x000fe4000fffe0ff */
[----:B------:R-:W-:Y:S02]  /*1a40*/  USHF.R.S32.HI UR42, URZ, 0x7, UR42 ;  /* 0x00000007ff2a7899 */ /* 0x000fe4000801142a */
[----:B------:R-:W-:Y:S02]  /*1a50*/  UISETP.GE.U32.AND UP1, UPT, UR8, -0xff, UPT ;  /* 0xffffff010800788c */ /* 0x000fe4000bf26070 */
[----:B------:R-:W-:Y:S02]  /*1a60*/  UISETP.LT.U32.AND UP0, UPT, UR42, 0xb, UPT ;  /* 0x0000000b2a00788c */ /* 0x000fe4000bf01070 */
[----:B------:R-:W-:-:S02]  /*1a70*/  UIADD3 UR40, UPT, UPT, UR40, 0xfe, URZ ;  /* 0x000000fe28287890 */ /* 0x000fc4000fffe0ff */
[----:B------:R-:W-:Y:S02]  /*1a80*/  USEL UR41, UR42, 0xb, UP0 ;  /* 0x0000000b2a297887 */ /* 0x000fe40008000000 */
[----:B------:R-:W-:Y:S02]  /*1a90*/  UISETP.NE.AND UP0, UPT, UR13, URZ, UPT ;  /* 0x000000ff0d00728c */ /* 0x000fe4000bf05270 */
[----:B------:R-:W-:Y:S02]  /*1aa0*/  UIADD3 UR43, UPT, UPT, UR41, -0x1, URZ ;  /* 0xffffffff292b7890 */ /* 0x000fe4000fffe0ff */
[----:B------:R-:W-:Y:S02]  /*1ab0*/  @UP1 UIADD3 UR43, UPT, UPT, UR41, URZ, URZ ;  /* 0x000000ff292b1290 */ /* 0x000fe4000fffe0ff */
[----:B------:R-:W-:Y:S02]  /*1ac0*/  USEL UR46, UR4, 0x2, UP0 ;  /* 0x00000002042e7887 */ /* 0x000fe40008000000 */
[----:B------:R-:W-:-:S02]  /*1ad0*/  UIADD3 UR48, UPT, UPT, UR42, -UR41, URZ ;  /* 0x800000292a307290 */ /* 0x000fc4000fffe0ff */
[----:B----4-:R-:W-:-:S12]  /*1ae0*/  UIADD3 UR43, UPT, UPT, UR43, 0x1, URZ ;  /* 0x000000012b2b7890 */ /* 0x010fd8000fffe0ff */
.L_x_47:
[----:B------:R-:W-:Y:S01]  /*1af0*/  UISETP.NE.AND UP0, UPT, UR37, URZ, UPT ;  /* 0x000000ff2500728c */ /* 0x000fe2000bf05270 */
[----:B------:R-:W3:Y:S08]  /*1b00*/  S2UR UR37, SR_CgaCtaId ;  /* 0x00000000002579c3 */ /* 0x000ef00000008800 */
[----:B------:R-:W-:Y:S05]  /*1b10*/  BRA.U UP0, `(.L_x_24) ;  /* 0x0000000100347547 */ /* 0x000fea000b800000 */
[----:B------:R-:W4:Y:S01]  /*1b20*/  S2R R2, SR_CgaCtaId ;  /* 0x0000000000027919 */ /* 0x000f220000008800 */
[----:B------:R-:W-:-:S04]  /*1b30*/  MOV R3, 0x400 ;  /* 0x0000040000037802 */ /* 0x000fc80000000f00 */
[----:B----4-:R-:W-:Y:S02]  /*1b40*/  LEA R2, R2, R3, 0x18 ;  /* 0x0000000302027211 */ /* 0x010fe400078ec0ff */
[----:B------:R-:W-:-:S03]  /*1b50*/  SHF.L.U32 R3, R11, 0x1f, RZ ;  /* 0x0000001f0b037819 */ /* 0x000fc600000006ff */
[----:B------:R-:W-:-:S04]  /*1b60*/  IMAD R2, R12, 0x8, R2 ;  /* 0x000000080c027824 */ /* 0x000fc800078e0202 */
[----:B------:R-:W4:Y:S02]  /*1b70*/  SYNCS.PHASECHK.TRANS64.TRYWAIT P0, [R2+URZ+0x150], R3 ;  /* 0x00015003020075a7 */ /* 0x000f2400080011ff */
[----:B----4-:R-:W-:Y:S05]  /*1b80*/  @!P0 BRA `(.L_x_25) ;  /* 0x000000cc00088947 */ /* 0x010fea0003800000 */
.L_x_200:
[----:B------:R-:W-:Y:S01]  /*1b90*/  VIADD R12, R12, 0x1 ;  /* 0x000000010c0c7836 */ /* 0x000fe20000000000 */
[----:B------:R4:W-:Y:S04]  /*1ba0*/  SYNCS.ARRIVE.TRANS64.A1T0 RZ, [R2+URZ+0x140], RZ ;  /* 0x000140ff02ff79a7 */ /* 0x0009e800081000ff */
[----:B------:R-:W-:-:S04]  /*1bb0*/  ISETP.NE.AND P0, PT, R12, 0x2, PT ;  /* 0x000000020c00780c */ /* 0x000fc80003f05270 */
[----:B------:R-:W-:Y:S02]  /*1bc0*/  SEL R12, R12, RZ, P0 ;  /* 0x000000ff0c0c7207 */ /* 0x000fe40000000000 */
[----:B----4-:R-:W-:-:S04]  /*1bd0*/  SEL R2, RZ, 0x1, P0 ;  /* 0x00000001ff027807 */ /* 0x010fc80000000000 */
[----:B------:R-:W-:-:S07]  /*1be0*/  LOP3.LUT R11, R11, R2, RZ, 0x3c, !PT ;  /* 0x000000020b0b7212 */ /* 0x000fce00078e3cff */
.L_x_24:
[----:B------:R-:W-:Y:S01]  /*1bf0*/  UMOV UR4, 0x400 ;  /* 0x0000040000047882 */ /* 0x000fe20000000000 */
[----:B------:R-:W-:Y:S01]  /*1c00*/  SHF.L.U32 R2, R15, 0x1f, RZ ;  /* 0x0000001f0f027819 */ /* 0x000fe200000006ff */
[----:B---3--:R-:W-:Y:S02]  /*1c10*/  ULEA UR4, UR37, UR4, 0x18 ;  /* 0x0000000425047291 */ /* 0x008fe4000f8ec0ff */
[----:B------:R-:W-:Y:S02]  /*1c20*/  UISETP.GE.U32.AND UP0, UPT, UR40, 0xff, UPT ;  /* 0x000000ff2800788c */ /* 0x000fe4000bf06070 */
[----:B------:R-:W-:Y:S02]  /*1c30*/  ULEA UR8, UR47, UR4, 0x3 ;  /* 0x000000042f087291 */ /* 0x000fe4000f8e18ff */
[----:B------:R-:W-:Y:S02]  /*1c40*/  ULEA UR35, UR20, UR30, 0x2 ;  /* 0x0000001e14237291 */ /* 0x000fe4000f8e10ff */
[----:B------:R-:W-:-:S02]  /*1c50*/  ULEA UR27, UR12, UR31, 0x1 ;  /* 0x0000001f0c1b7291 */ /* 0x000fc4000f8e08ff */
[----:B------:R-:W-:Y:S02]  /*1c60*/  USHF.L.U32 UR35, UR35, 0x5, URZ ;  /* 0x0000000523237899 */ /* 0x000fe400080006ff */
[----:B------:R-:W-:Y:S01]  /*1c70*/  USHF.L.U32 UR27, UR27, 0x6, URZ ;  /* 0x000000061b1b7899 */ /* 0x000fe200080006ff */
[----:B------:R3:W4:Y:S01]  /*1c80*/  SYNCS.PHASECHK.TRANS64.TRYWAIT P2, [UR8+0x58], R2 ;  /* 0x00005802ff0075a7 */ /* 0x0007220008041108 */
[----:B------:R-:W-:Y:S01]  /*1c90*/  UMOV UR52, URZ ;  /* 0x000000ff00347c82 */ /* 0x000fe20008000000 */
[----:B------:R-:W-:Y:S09]  /*1ca0*/  BRA.U !UP0, `(.L_x_26) ;  /* 0x0000000508207547 */ /* 0x000ff2000b800000 */
[----:B------:R-:W-:Y:S01]  /*1cb0*/  UMOV UR50, URZ ;  /* 0x000000ff00327c82 */ /* 0x000fe20008000000 */
[----:B------:R-:W-:-:S05]  /*1cc0*/  UMOV UR49, UR47 ;  /* 0x0000002f00317c82 */ /* 0x000fca0008000000 */
.L_x_34:
[----:B------:R-:W-:Y:S01]  /*1cd0*/  ULEA UR33, UR49, UR4, 0x3 ;  /* 0x0000000431217291 */ /* 0x000fe2000f8e18ff */
[----:B----4-:R-:W-:Y:S01]  /*1ce0*/  @!P5 MOV R3, 0x4800 ;  /* 0x000048000003d802 */ /* 0x010fe20000000f00 */
[----:B-12-4-:R-:W-:Y:S10]  /*1cf0*/  @P2 BRA `(.L_x_27) ;  /* 0x00000000000c2947 */ /* 0x016ff40003800000 */
[----:B------:R-:W-:-:S04]  /*1d00*/  SHF.L.U32 R4, R15, 0x1f, RZ ;  /* 0x0000001f0f047819 */ /* 0x000fc800000006ff */
[----:B------:R-:W4:Y:S02]  /*1d10*/  SYNCS.PHASECHK.TRANS64.TRYWAIT P0, [UR33+0x58], R4 ;  /* 0x00005804ff0075a7 */ /* 0x000f240008001121 */
[----:B----4-:R-:W-:Y:S05]  /*1d20*/  @!P0 BRA `(.L_x_28) ;  /* 0x000000c800b48947 */ /* 0x010fea0003800000 */
.L_x_27:
[----:B------:R4:W-:Y:S01]  /*1d30*/  @!P5 SYNCS.ARRIVE.TRANS64 RZ, [UR33], R3 ;  /* 0x00000003ffffd9a7 */ /* 0x0009e20008000021 */
[----:B------:R-:W-:-:S04]  /*1d40*/  ULOP3.LUT UR8, UR46, 0x2, URZ, 0xfc, !UPT ;  /* 0x000000022e087892 */ /* 0x000fc8000f8efcff */
[----:B------:R-:W-:-:S09]  /*1d50*/  UISETP.NE.AND UP0, UPT, UR8, 0x2, UPT ;  /* 0x000000020800788c */ /* 0x000fd2000bf05270 */
[----:B------:R-:W-:Y:S05]  /*1d60*/  BRA.U UP0, `(.L_x_29) ;  /* 0x0000000100047547 */ /* 0x000fea000b800000 */
[----:B-12---:R-:W-:Y:S05]  /*1d70*/  BPT.TRAP 0x1 ;  /* 0x000000040000795c */ /* 0x006fea0000300000 */
.L_x_29:
[----:B------:R-:W-:Y:S04]  /*1d80*/  BSSY.RECONVERGENT B0, `(.L_x_30) ;  /* 0x0000003000007945 */ /* 0x000fe80003800200 */
[----:B------:R-:W-:Y:S05]  /*1d90*/  @P4 BRA `(.L_x_31) ;  /* 0x0000000000044947 */ /* 0x000fea0003800000 */
[----:B-12---:R-:W-:Y:S05]  /*1da0*/  BPT.TRAP 0x1 ;  /* 0x000000040000795c */ /* 0x006fea0000300000 */
.L_x_31:
[----:B-12---:R-:W-:Y:S05]  /*1db0*/  BSYNC.RECONVERGENT B0 ;  /* 0x0000000000007941 */ /* 0x006fea0003800200 */
.L_x_30:
[----:B------:R-:W-:Y:S01]  /*1dc0*/  UIADD3 UR47, UPT, UPT, UR49, 0x1, URZ ;  /* 0x00000001312f7890 */ /* 0x000fe2000fffe0ff */
[----:B------:R-:W-:Y:S01]  /*1dd0*/  BSSY.RECONVERGENT B0, `(.L_x_32) ;  /* 0x0000030000007945 */ /* 0x000fe20003800200 */
[----:B------:R-:W-:Y:S02]  /*1de0*/  ELECT P0, URZ, PT ;  /* 0x0000000000ff782f */ /* 0x000fe40003800000 */
[----:B------:R-:W-:-:S04]  /*1df0*/  UISETP.NE.AND UP0, UPT, UR47, 0xb, UPT ;  /* 0x0000000b2f00788c */ /* 0x000fc8000bf05270 */
[----:B------:R-:W-:Y:S02]  /*1e00*/  USEL UR9, URZ, 0x1, UP0 ;  /* 0x00000001ff097887 */ /* 0x000fe40008000000 */
[----:B------:R-:W-:-:S04]  /*1e10*/  USEL UR47, UR47, URZ, UP0 ;  /* 0x000000ff2f2f7287 */ /* 0x000fc80008000000 */
[----:B------:R-:W-:Y:S01]  /*1e20*/  ULEA UR8, UR47, UR4, 0x3 ;  /* 0x000000042f087291 */ /* 0x000fe2000f8e18ff */
[----:B------:R-:W-:-:S04]  /*1e30*/  LOP3.LUT R15, R15, UR9, RZ, 0x3c, !PT ;  /* 0x000000090f0f7c12 */ /* 0x000fc8000f8e3cff */
[----:B---3--:R-:W-:-:S04]  /*1e40*/  SHF.L.U32 R2, R15, 0x1f, RZ ;  /* 0x0000001f0f027819 */ /* 0x008fc800000006ff */
[----:B------:R1:W2:Y:S01]  /*1e50*/  SYNCS.PHASECHK.TRANS64.TRYWAIT P2, [UR8+0x58], R2 ;  /* 0x00005802ff0075a7 */ /* 0x0002a20008041108 */
[----:B------:R-:W-:Y:S05]  /*1e60*/  @!P0 BRA `(.L_x_33) ;  /* 0x0000000000988947 */ /* 0x000fea0003800000 */
[----:B------:R-:W-:Y:S02]  /*1e70*/  USHF.L.U32 UR24, UR49, 0xd, URZ ;  /* 0x0000000d31187899 */ /* 0x000fe400080006ff */
[----:B------:R-:W-:Y:S02]  /*1e80*/  USHF.L.U32 UR8, UR49, 0xa, URZ ;  /* 0x0000000a31087899 */ /* 0x000fe400080006ff */
[----:B------:R-:W-:Y:S02]  /*1e90*/  UIADD3 UR62, UP3, UPT, UR44, 0x80, URZ ;  /* 0x000000802c3e7890 */ /* 0x000fe4000ff7e0ff */
[----:B------:R-:W-:Y:S02]  /*1ea0*/  ULOP3.LUT UR32, UR24, UR29, URZ, 0xfc, !UPT ;  /* 0x0000001d18207292 */ /* 0x000fe4000f8efcff */
[----:B------:R-:W-:Y:S02]  /*1eb0*/  UIADD3 UR60, UP2, UPT, UR44, 0x180, URZ ;  /* 0x000001802c3c7890 */ /* 0x000fe4000ff5e0ff */
[----:B------:R-:W-:-:S02]  /*1ec0*/  ULOP3.LUT UR24, UR24, UR23, URZ, 0xfc, !UPT ;  /* 0x0000001718187292 */ /* 0x000fc4000f8efcff */
[----:B------:R-:W-:Y:S02]  /*1ed0*/  UIADD3 UR58, UP1, UPT, UR44, 0x280, URZ ;  /* 0x000002802c3a7890 */ /* 0x000fe4000ff3e0ff */
[----:B------:R-:W-:Y:S02]  /*1ee0*/  ULOP3.LUT UR16, UR22, UR8, URZ, 0xfc, !UPT ;  /* 0x0000000816107292 */ /* 0x000fe4000f8efcff */
[----:B------:R-:W-:Y:S02]  /*1ef0*/  UIADD3 UR56, UP0, UPT, UR44, 0x380, URZ ;  /* 0x000003802c387890 */ /* 0x000fe4000ff1e0ff */
[----:B------:R-:W-:Y:S02]  /*1f00*/  ULOP3.LUT UR8, UR8, UR14, URZ, 0xfc, !UPT ;  /* 0x0000000e08087292 */ /* 0x000fe4000f8efcff */
[----:B------:R-:W-:Y:S02]  /*1f10*/  USHF.L.U32 UR34, UR50, 0x7, URZ ;  /* 0x0000000732227899 */ /* 0x000fe400080006ff */
[----:B------:R-:W-:-:S02]  /*1f20*/  UIADD3.X UR63, UPT, UPT, URZ, UR45, URZ, UP3, !UPT ;  /* 0x0000002dff3f7290 */ /* 0x000fc40009ffe4ff */
[----:B------:R-:W-:Y:S02]  /*1f30*/  UIADD3 UR32, UPT, UPT, UR4, 0x4300, UR32 ;  /* 0x0000430004207890 */ /* 0x000fe4000fffe020 */
[----:B------:R-:W-:Y:S02]  /*1f40*/  UPRMT UR52, URZ, 0x5410, UR6 ;  /* 0x00005410ff347896 */ /* 0x000fe40008000006 */
[----:B------:R-:W-:Y:S02]  /*1f50*/  UIADD3.X UR61, UPT, UPT, URZ, UR45, URZ, UP2, !UPT ;  /* 0x0000002dff3d7290 */ /* 0x000fe400097fe4ff */
[----:B------:R-:W-:Y:S02]  /*1f60*/  UIADD3 UR24, UPT, UPT, UR4, 0x1a300, UR24 ;  /* 0x0001a30004187890 */ /* 0x000fe4000fffe018 */
[----:B------:R-:W-:Y:S02]  /*1f70*/  UPRMT UR51, URZ, 0x5410, UR5 ;  /* 0x00005410ff337896 */ /* 0x000fe40008000005 */
[----:B------:R-:W-:-:S02]  /*1f80*/  ULEA UR19, UR50, UR15, 0x1 ;  /* 0x0000000f32137291 */ /* 0x000fc4000f8e08ff */
[----:B------:R-:W-:Y:S02]  /*1f90*/  UIADD3.X UR59, UPT, UPT, URZ, UR45, URZ, UP1, !UPT ;  /* 0x0000002dff3b7290 */ /* 0x000fe40008ffe4ff */
[----:B------:R-:W-:Y:S02]  /*1fa0*/  UIADD3 UR16, UPT, UPT, UR4, 0x30300, UR16 ;  /* 0x0003030004107890 */ /* 0x000fe4000fffe010 */
[----:B------:R-:W-:Y:S02]  /*1fb0*/  ULEA UR11, UR50, UR7, 0x1 ;  /* 0x00000007320b7291 */ /* 0x000fe4000f8e08ff */
[----:B------:R-:W-:Y:S02]  /*1fc0*/  UIADD3.X UR57, UPT, UPT, URZ, UR45, URZ, UP0, !UPT ;  /* 0x0000002dff397290 */ /* 0x000fe400087fe4ff */
[----:B------:R-:W-:Y:S01]  /*1fd0*/  UIADD3 UR8, UPT, UPT, UR4, 0x32f00, UR8 ;  /* 0x00032f0004087890 */ /* 0x000fe2000fffe008 */
[----:B------:R-:W-:Y:S01]  /*1fe0*/  UMOV UR54, 0x0 ;  /* 0x0000000000367882 */ /* 0x000fe20000000000 */
[----:B------:R-:W-:Y:S01]  /*1ff0*/  UMOV UR55, 0x10000000 ;  /* 0x1000000000377882 */ /* 0x000fe20000000000 */
[----:B------:R-:W-:Y:S01]  /*2000*/  UMOV UR25, UR33 ;  /* 0x0000002100197c82 */ /* 0x000fe20008000000 */
[----:B------:R-:W-:Y:S01]  /*2010*/  UMOV UR28, UR36 ;  /* 0x00000024001c7c82 */ /* 0x000fe20008000000 */
[----:B------:R-:W-:Y:S01]  /*2020*/  UMOV UR26, UR34 ;  /* 0x00000022001a7c82 */ /* 0x000fe20008000000 */
[----:B------:R-:W-:Y:S01]  /*2030*/  UMOV UR17, UR33 ;  /* 0x0000002100117c82 */ /* 0x000fe20008000000 */
[----:B------:R-:W-:Y:S01]  /*2040*/  UMOV UR21, UR36 ;  /* 0x0000002400157c82 */ /* 0x000fe20008000000 */
[----:B------:R3:W-:Y:S01]  /*2050*/  UTMALDG.3D.MULTICAST [UR32], [UR62], UR52, desc[UR54] ;  /* 0x000036203e0073b4 */ /* 0x0007e20008011834 */
[----:B------:R-:W-:Y:S01]  /*2060*/  UMOV UR10, URZ ;  /* 0x000000ff000a7c82 */ /* 0x000fe20008000000 */
[----:B------:R-:W-:Y:S01]  /*2070*/  UMOV UR9, UR33 ;  /* 0x0000002100097c82 */ /* 0x000fe20008000000 */
[----:B------:R-:W-:Y:S01]  /*2080*/  UMOV UR13, UR36 ;  /* 0x00000024000d7c82 */ /* 0x000fe20008000000 */
[----:B------:R3:W-:Y:S01]  /*2090*/  UTMALDG.3D.MULTICAST [UR24], [UR60], UR51, desc[UR54] ;  /* 0x000036183c0073b4 */ /* 0x0007e20008011833 */
[----:B------:R3:W-:Y:S01]  /*20a0*/  UTMALDG.4D.MULTICAST [UR16], [UR58], UR52, desc[UR54] ;  /* 0x000036103a0073b4 */ /* 0x0007e20008019834 */
[----:B------:R3:W-:Y:S02]  /*20b0*/  UTMALDG.4D.MULTICAST [UR8], [UR56], UR51, desc[UR54] ;  /* 0x00003608380073b4 */ /* 0x0007e40008019833 */
[----:B---3--:R-:W-:Y:S01]  /*20c0*/  NOP ;  /* 0x0000000000007918 */ /* 0x008fe20000000000 */
.L_x_33:
[----:B------:R-:W-:Y:S05]  /*20d0*/  BSYNC.RECONVERGENT B0 ;  /* 0x0000000000007941 */ /* 0x000fea0003800200 */
.L_x_32:
[----:B------:R-:W-:Y:S01]  /*20e0*/  UIADD3 UR50, UPT, UPT, UR50, 0x1, URZ ;  /* 0x0000000132327890 */ /* 0x000fe2000fffe0ff */
[----:B------:R-:W-:Y:S01]  /*20f0*/  UMOV UR49, UR47 ;  /* 0x0000002f00317c82 */ /* 0x000fe20008000000 */
[----:B------:R-:W-:Y:S02]  /*2100*/  UMOV UR52, UR43 ;  /* 0x0000002b00347c82 */ /* 0x000fe40008000000 */
[----:B------:R-:W-:-:S09]  /*2110*/  UISETP.NE.AND UP0, UPT, UR50, UR43, UPT ;  /* 0x0000002b3200728c */ /* 0x000fd2000bf05270 */
[----:B------:R-:W-:Y:S05]  /*2120*/  BRA.U UP0, `(.L_x_34) ;  /* 0xfffffff900e87547 */ /* 0x000fea000b83ffff */
.L_x_26:
[----:B------:R-:W-:Y:S01]  /*2130*/  ULEA UR8, UR47, UR4, 0x3 ;  /* 0x000000042f087291 */ /* 0x000fe2000f8e18ff */
[----:B-1-3--:R-:W-:Y:S01]  /*2140*/  SHF.L.U32 R2, R15, 0x1f, RZ ;  /* 0x0000001f0f027819 */ /* 0x00afe200000006ff */
[----:B------:R-:W-:Y:S01]  /*2150*/  @!P1 SYNCS.ARRIVE.TRANS64.A1T0 RZ, [UR4+0xf8], RZ ;  /* 0x0000f8ffffff99a7 */ /* 0x000fe20008100004 */
[----:B------:R-:W-:-:S06]  /*2160*/  UISETP.GT.AND UP0, UPT, UR42, UR41, UPT ;  /* 0x000000292a00728c */ /* 0x000fcc000bf04270 */
[----:B------:R1:W3:Y:S03]  /*2170*/  SYNCS.PHASECHK.TRANS64.TRYWAIT P1, [UR8+0x58], R2 ;  /* 0x00005802ff0075a7 */ /* 0x0002e60008021108 */
[----:B------:R-:W-:Y:S05]  /*2180*/  BRA.U !UP0, `(.L_x_35) ;  /* 0x00000005081c7547 */ /* 0x000fea000b800000 */
[----:B------:R-:W-:Y:S01]  /*2190*/  UIADD3 UR50, UPT, UPT, UR48, UR52, URZ ;  /* 0x0000003430327290 */ /* 0x000fe2000fffe0ff */
[----:B------:R-:W-:-:S11]  /*21a0*/  UMOV UR51, UR47 ;  /* 0x0000002f00337c82 */ /* 0x000fd60008000000 */
.L_x_43:
[----:B------:R-:W-:Y:S01]  /*21b0*/  ULEA UR33, UR51, UR4, 0x3 ;  /* 0x0000000433217291 */ /* 0x000fe2000f8e18ff */
[----:B---34-:R-:W-:Y:S01]  /*21c0*/  @!P5 MOV R3, 0x4800 ;  /* 0x000048000003d802 */ /* 0x018fe20000000f00 */
[----:B--23--:R-:W-:Y:S10]  /*21d0*/  @P1 BRA `(.L_x_36) ;  /* 0x00000000000c1947 */ /* 0x00cff40003800000 */
[----:B------:R-:W-:-:S04]  /*21e0*/  SHF.L.U32 R4, R15, 0x1f, RZ ;  /* 0x0000001f0f047819 */ /* 0x000fc800000006ff */
[----:B------:R-:W3:Y:S02]  /*21f0*/  SYNCS.PHASECHK.TRANS64.TRYWAIT P0, [UR33+0x58], R4 ;  /* 0x00005804ff0075a7 */ /* 0x000ee40008001121 */
[----:B---3--:R-:W-:Y:S05]  /*2200*/  @!P0 BRA `(.L_x_37) ;  /* 0x000000c400948947 */ /* 0x008fea0003800000 */
.L_x_36:
[----:B------:R3:W-:Y:S01]  /*2210*/  @!P5 SYNCS.ARRIVE.TRANS64 RZ, [UR33], R3 ;  /* 0x00000003ffffd9a7 */ /* 0x0007e20008000021 */
[----:B------:R-:W-:-:S04]  /*2220*/  ULOP3.LUT UR8, UR46, 0x2, URZ, 0xfc, !UPT ;  /* 0x000000022e087892 */ /* 0x000fc8000f8efcff */
[----:B------:R-:W-:-:S09]  /*2230*/  UISETP.NE.AND UP0, UPT, UR8, 0x2, UPT ;  /* 0x000000020800788c */ /* 0x000fd2000bf05270 */
[----:B------:R-:W-:Y:S05]  /*2240*/  BRA.U UP0, `(.L_x_38) ;  /* 0x0000000100047547 */ /* 0x000fea000b800000 */
[----:B--2---:R-:W-:Y:S05]  /*2250*/  BPT.TRAP 0x1 ;  /* 0x000000040000795c */ /* 0x004fea0000300000 */
.L_x_38:
[----:B------:R-:W-:Y:S04]  /*2260*/  BSSY.RECONVERGENT B0, `(.L_x_39) ;  /* 0x0000003000007945 */ /* 0x000fe80003800200 */
[----:B------:R-:W-:Y:S05]  /*2270*/  @P4 BRA `(.L_x_40) ;  /* 0x0000000000044947 */ /* 0x000fea0003800000 */
[----:B--2---:R-:W-:Y:S05]  /*2280*/  BPT.TRAP 0x1 ;  /* 0x000000040000795c */ /* 0x004fea0000300000 */
.L_x_40:
[----:B--2---:R-:W-:Y:S05]  /*2290*/  BSYNC.RECONVERGENT B0 ;  /* 0x0000000000007941 */ /* 0x004fea0003800200 */
.L_x_39:
        /* <DEDUP_REMOVED lines=8> */
[----:B-1----:R-:W-:-:S04]  /*2320*/  SHF.L.U32 R2, R15, 0x1f, RZ ;  /* 0x0000001f0f027819 */ /* 0x002fc800000006ff */
        /* <DEDUP_REMOVED lines=23> */
[----:B------:R-:W-:Y:S02]  /*24a0*/  UIADD3 UR8, UPT, UPT, UR4, 0x32f00, UR8 ;  /* 0x00032f0004087890 */ /* 0x000fe4000fffe008 */
[----:B------:R-:W-:Y:S01]  /*24b0*/  UIADD3.X UR57, UPT, UPT, URZ, UR45, URZ, UP0, !UPT ;  /* 0x0000002dff397290 */ /* 0x000fe200087fe4ff */
        /* <DEDUP_REMOVED lines=14> */
[----:B----4-:R-:W-:Y:S01]  /*25a0*/  NOP ;  /* 0x0000000000007918 */ /* 0x010fe20000000000 */
.L_x_42:
[----:B------:R-:W-:Y:S05]  /*25b0*/  BSYNC.RECONVERGENT B0 ;  /* 0x0000000000007941 */ /* 0x000fea0003800200 */
.L_x_41:
[----:B------:R-:W-:Y:S01]  /*25c0*/  UIADD3 UR52, UPT, UPT, UR52, 0x1, URZ ;  /* 0x0000000134347890 */ /* 0x000fe2000fffe0ff */
[----:B------:R-:W-:-:S03]  /*25d0*/  UMOV UR51, UR47 ;  /* 0x0000002f00337c82 */ /* 0x000fc60008000000 */
[----:B------:R-:W-:-:S09]  /*25e0*/  UISETP.NE.AND UP0, UPT, UR52, UR50, UPT ;  /* 0x000000323400728c */ /* 0x000fd2000bf05270 */
[----:B------:R-:W-:Y:S05]  /*25f0*/  BRA.U UP0, `(.L_x_43) ;  /* 0xfffffff900ec7547 */ /* 0x000fea000b83ffff */
.L_x_35:
[C---:B-1----:R-:W-:Y:S01]  /*2600*/  LEA R2, R14.reuse, UR4, 0x3 ;  /* 0x000000040e027c11 */ /* 0x042fe2000f8e18ff */
[----:B------:R-:W-:Y:S01]  /*2610*/  NOP ;  /* 0x0000000000007918 */ /* 0x000fe20000000000 */
[----:B---34-:R-:W-:Y:S02]  /*2620*/  SHF.L.U32 R3, R13, 0x1f, RZ ;  /* 0x0000001f0d037819 */ /* 0x018fe400000006ff */
[----:B------:R-:W-:Y:S02]  /*2630*/  LEA R4, R14, UR4, 0x4 ;  /* 0x000000040e047c11 */ /* 0x000fe4000f8e20ff */
[----:B------:R-:W1:Y:S02]  /*2640*/  SYNCS.PHASECHK.TRANS64.TRYWAIT P0, [R2+URZ+0x100], R3 ;  /* 0x00010003020075a7 */ /* 0x000e6400080011ff */
[----:B-1----:R-:W-:Y:S05]  /*2650*/  @!P0 BRA `(.L_x_44) ;  /* 0x000000c000988947 */ /* 0x002fea0003800000 */
.L_x_203:
[----:B------:R-:W2:Y:S01]  /*2660*/  LDS.128 R4, [R4+0x170] ;  /* 0x0001700004047984 */ /* 0x000ea20000000c00 */
[----:B------:R-:W-:Y:S01]  /*2670*/  ISETP.GE.AND P0, PT, R43, 0x1, PT ;  /* 0x000000012b00780c */ /* 0x000fe20003f06270 */
[----:B-1----:R-:W-:Y:S01]  /*2680*/  VIADD R2, R2, 0x110 ;  /* 0x0000011002027836 */ /* 0x002fe20000000000 */
[----:B------:R-:W-:Y:S01]  /*2690*/  @!PT LDS RZ, [RZ] ;  /* 0x00000000fffff984 */ /* 0x000fe20000000800 */
[----:B------:R-:W-:Y:S01]  /*26a0*/  @!PT LDS RZ, [RZ] ;  /* 0x00000000fffff984 */ /* 0x000fe20000000800 */
[----:B------:R-:W-:Y:S01]  /*26b0*/  @!PT LDS RZ, [RZ] ;  /* 0x00000000fffff984 */ /* 0x000fe20000000800 */
[----:B------:R-:W-:Y:S01]  /*26c0*/  @!PT LDS RZ, [RZ] ;  /* 0x00000000fffff984 */ /* 0x000fe20000000800 */
[----:B------:R1:W-:Y:S06]  /*26d0*/  MEMBAR.ALL.CTA ;  /* 0x0000000000007992 */ /* 0x0003ec0000008000 */
[----:B-1----:R-:W1:Y:S01]  /*26e0*/  FENCE.VIEW.ASYNC.S ;  /* 0x00000000000073c6 */ /* 0x002e620000000000 */
[----:B------:R-:W-:-:S04]  /*26f0*/  PRMT R2, RZ, 0x654, R2 ;  /* 0x00000654ff027816 */ /* 0x000fc80000000002 */
[----:B-1----:R1:W-:Y:S01]  /*2700*/  SYNCS.ARRIVE.TRANS64.RED.A1T0 RZ, [R2+URZ], RZ ;  /* 0x000000ff02ff79a7 */ /* 0x0023e200081004ff */
[----:B--2---:R-:W-:-:S13]  /*2710*/  LOP3.LUT P2, RZ, R6, 0x1, RZ, 0xc0, !PT ;  /* 0x0000000106ff7812 */ /* 0x004fda000784c0ff */
[----:B------:R-:W-:Y:S01]  /*2720*/  @P2 SHF.R.U32.HI R3, RZ, 0x10, R5 ;  /* 0x00000010ff032819 */ /* 0x000fe20000011605 */
[----:B------:R-:W-:Y:S01]  /*2730*/  VOTEU.ANY UP0, P2 ;  /* 0x0000000000ff7886 */ /* 0x000fe20001000100 */
[----:B------:R-:W-:Y:S02]  /*2740*/  @P2 MOV R10, R4 ;  /* 0x00000004000a2202 */ /* 0x000fe40000000f00 */
[----:B------:R-:W-:Y:S02]  /*2750*/  @P2 R2UR.BROADCAST UR8, R3 ;  /* 0x00000000030822ca */ /* 0x000fe400008e0000 */
[----:B------:R-:W-:-:S11]  /*2760*/  @P2 LOP3.LUT R9, R5, 0xffff, RZ, 0xc0, !PT ;  /* 0x0000ffff05092812 */ /* 0x000fd600078ec0ff */
[----:B------:R-:W-:Y:S01]  /*2770*/  @UP0 UMOV UR36, UR8 ;  /* 0x0000000800240c82 */ /* 0x000fe20008000000 */
[----:B-1----:R-:W-:Y:S05]  /*2780*/  @!P0 BRA `(.L_x_45) ;  /* 0x0000000000b88947 */ /* 0x002fea0003800000 */
[----:B------:R-:W1:Y:S01]  /*2790*/  LDC.64 R4, c[0x0][0xf18] ;  /* 0x0003c600ff047b82 */ /* 0x000e620000000a00 */
[----:B------:R-:W-:-:S07]  /*27a0*/  ISETP.NE.AND P3, PT, R43, 0x1, PT ;  /* 0x000000012b00780c */ /* 0x000fce0003f65270 */
[----:B------:R-:W2:Y:S08]  /*27b0*/  LDC.64 R6, c[0x0][0xf10] ;  /* 0x0003c400ff067b82 */ /* 0x000eb00000000a00 */
[----:B------:R-:W3:Y:S08]  /*27c0*/  LDC R16, c[0x0][0xf20] ;  /* 0x0003c800ff107b82 */ /* 0x000ef00000000800 */
[----:B------:R-:W4:Y:S01]  /*27d0*/  LDC R17, c[0x0][0xf0c] ;  /* 0x0003c300ff117b82 */ /* 0x000f220000000800 */
[----:B-1----:R-:W-:Y:S01]  /*27e0*/  IMAD.HI.U32 R19, R0, R5, RZ ;  /* 0x0000000500137227 */ /* 0x002fe200078e00ff */
[----:B------:R-:W-:-:S03]  /*27f0*/  ISETP.NE.AND P0, PT, R4, 0x1, PT ;  /* 0x000000010400780c */ /* 0x000fc60003f05270 */
[----:B------:R-:W-:-:S03]  /*2800*/  IMAD.HI.U32 R5, R9, R5, RZ ;  /* 0x0000000509057227 */ /* 0x000fc600078e00ff */
[----:B------:R-:W1:Y:S01]  /*2810*/  LDC.64 R2, c[0x0][0xf28] ;  /* 0x0003ca00ff027b82 */ /* 0x000e620000000a00 */
[----:B--2---:R-:W-:-:S04]  /*2820*/  IMAD.HI.U32 R20, R8, R6, RZ ;  /* 0x0000000608147227 */ /* 0x004fc800078e00ff */
[----:B------:R-:W-:Y:S01]  /*2830*/  IMAD.HI.U32 R21, R10, R6, RZ ;  /* 0x000000060a157227 */ /* 0x000fe200078e00ff */
[----:B------:R-:W-:Y:S02]  /*2840*/  SHF.R.U32.HI R20, RZ, R7, R20 ;  /* 0x00000007ff147219 */ /* 0x000fe40000011614 */
[-C--:B---3--:R-:W-:Y:S02]  /*2850*/  SHF.R.U32.HI R19, RZ, R16.reuse, R19 ;  /* 0x00000010ff137219 */ /* 0x088fe40000011613 */
[----:B------:R-:W-:Y:S02]  /*2860*/  SHF.R.U32.HI R5, RZ, R16, R5 ;  /* 0x00000010ff057219 */ /* 0x000fe40000011605 */
[----:B------:R-:W-:Y:S02]  /*2870*/  SEL R19, R0, R19, !P0 ;  /* 0x0000001300137207 */ /* 0x000fe40004000000 */
[----:B------:R-:W-:Y:S02]  /*2880*/  SHF.R.U32.HI R21, RZ, R7, R21 ;  /* 0x00000007ff157219 */ /* 0x000fe40000011615 */
[----:B----4-:R-:W-:-:S02]  /*2890*/  ISETP.NE.AND P1, PT, R17, 0x1, PT ;  /* 0x000000011100780c */ /* 0x010fc40003f25270 */
[----:B------:R-:W-:Y:S02]  /*28a0*/  SEL R5, R9, R5, !P0 ;  /* 0x0000000509057207 */ /* 0x000fe40004000000 */
[----:B------:R-:W-:Y:S02]  /*28b0*/  SEL R20, R8, R20, !P1 ;  /* 0x0000001408147207 */ /* 0x000fe40004800000 */
[----:B------:R-:W-:Y:S01]  /*28c0*/  SEL R21, R10, R21, !P1 ;  /* 0x000000150a157207 */ /* 0x000fe20004800000 */
[----:B-1----:R-:W-:-:S04]  /*28d0*/  IMAD.HI.U32 R18, R19, R2, RZ ;  /* 0x0000000213127227 */ /* 0x002fc800078e00ff */
[----:B------:R-:W-:Y:S01]  /*28e0*/  IMAD.HI.U32 R6, R20, R2, RZ ;  /* 0x0000000214067227 */ /* 0x000fe200078e00ff */
[----:B------:R-:W-:-:S04]  /*28f0*/  @P3 SHF.R.U32.HI R19, RZ, R3, R18 ;  /* 0x00000003ff133219 */ /* 0x000fc80000011612 */
[----:B------:R-:W-:Y:S01]  /*2900*/  @P3 SHF.R.U32.HI R20, RZ, R3, R6 ;  /* 0x00000003ff143219 */ /* 0x000fe20000011606 */
[----:B------:R-:W-:-:S04]  /*2910*/  IMAD R19, R43, R19, RZ ;  /* 0x000000132b137224 */ /* 0x000fc800078e02ff */
[----:B------:R-:W-:Y:S01]  /*2920*/  IMAD R6, R43, R20, RZ ;  /* 0x000000142b067224 */ /* 0x000fe200078e02ff */
[----:B------:R-:W-:-:S04]  /*2930*/  ISETP.GE.AND P0, PT, R5, R19, PT ;  /* 0x000000130500720c */ /* 0x000fc80003f06270 */
[----:B------:R-:W-:Y:S01]  /*2940*/  ISETP.GE.OR P0, PT, R21, R6, P0 ;  /* 0x000000061500720c */ /* 0x000fe20000706670 */
[----:B------:R-:W-:-:S05]  /*2950*/  IMAD.HI.U32 R6, R5, R2, RZ ;  /* 0x0000000205067227 */ /* 0x000fca00078e00ff */
[----:B------:R-:W-:-:S04]  /*2960*/  SHF.R.U32.HI R6, RZ, R3, R6 ;  /* 0x00000003ff067219 */ /* 0x000fc80000011606 */
[----:B------:R-:W-:-:S03]  /*2970*/  SEL R6, R5, R6, !P3 ;  /* 0x0000000605067207 */ /* 0x000fc60005800000 */
[----:B------:R-:W-:-:S04]  /*2980*/  @!P0 IMAD.HI.U32 R7, R21, R2, RZ ;  /* 0x0000000215078227 */ /* 0x000fc800078e00ff */
[----:B------:R-:W-:Y:S01]  /*2990*/  IMAD.MOV R2, RZ, RZ, -R6 ;  /* 0x000000ffff027224 */ /* 0x000fe200078e0a06 */
[----:B------:R-:W-:Y:S02]  /*29a0*/  @!P0 SHF.R.U32.HI R3, RZ, R3, R7 ;  /* 0x00000003ff038219 */ /* 0x000fe40000011607 */
[----:B------:R-:W-:Y:S01]  /*29b0*/  IADD3 R7, PT, PT, -R5, RZ, RZ ;  /* 0x000000ff05077210 */ /* 0x000fe20007ffe1ff */
[----:B------:R-:W-:Y:S01]  /*29c0*/  IMAD R2, R43, R2, R5 ;  /* 0x000000022b027224 */ /* 0x000fe200078e0205 */
[----:B------:R-:W-:-:S03]  /*29d0*/  @!P0 SEL R3, R21, R3, !P3 ;  /* 0x0000000315038207 */ /* 0x000fc60005800000 */
[----:B------:R-:W-:Y:S02]  /*29e0*/  IMAD R7, R4, R7, R9 ;  /* 0x0000000704077224 */ /* 0x000fe400078e0209 */
[--C-:B------:R-:W-:Y:S02]  /*29f0*/  @!P0 IMAD.IADD R6, R6, 0x1, -R3.reuse ;  /* 0x0000000106068824 */ /* 0x100fe400078e0a03 */
[----:B------:R-:W-:Y:S01]  /*2a00*/  @!P0 IMAD R3, R2, R20, R3 ;  /* 0x0000001402038224 */ /* 0x000fe200078e0203 */
[----:B------:R-:W-:Y:S01]  /*2a10*/  IADD3 R2, PT, PT, -R21, RZ, RZ ;  /* 0x000000ff15027210 */ /* 0x000fe20007ffe1ff */
[----:B------:R-:W-:Y:S02]  /*2a20*/  @!P0 IMAD R5, R43, R6, R21 ;  /* 0x000000062b058224 */ /* 0x000fe400078e0215 */
[----:B------:R-:W-:Y:S02]  /*2a30*/  @!P0 IMAD.MOV.U32 R21, RZ, RZ, R3 ;  /* 0x000000ffff158224 */ /* 0x000fe400078e0003 */
[----:B------:R-:W-:-:S02]  /*2a40*/  IMAD R2, R17, R2, R10 ;  /* 0x0000000211027224 */ /* 0x000fc400078e020a */
[----:B------:R-:W-:Y:S02]  /*2a50*/  IMAD R9, R5, R4, R7 ;  /* 0x0000000405097224 */ /* 0x000fe400078e0207 */
[----:B------:R-:W-:Y:S02]  /*2a60*/  IMAD R10, R21, R17, R2 ;  /* 0x00000011150a7224 */ /* 0x000fe400078e0202 */
.L_x_45:
[----:B------:R-:W1:Y:S02]  /*2a70*/  LDCU UR8, c[0x0][0xf30] ;  /* 0x0001e600ff0877ac */ /* 0x000e640008000800 */
[----:B-1----:R-:W-:-:S09]  /*2a80*/  UISETP.NE.AND UP0, UPT, UR8, 0x1, UPT ;  /* 0x000000010800788c */ /* 0x002fd2000bf05270 */
[----:B------:R-:W-:Y:S05]  /*2a90*/  BRA.U UP0, `(.L_x_46) ;  /* 0x0000000100407547 */ /* 0x000fea000b800000 */
[----:B------:R-:W1:Y:S08]  /*2aa0*/  LDC.64 R4, c[0x0][0xf10] ;  /* 0x0003c400ff047b82 */ /* 0x000e700000000a00 */
[----:B------:R-:W2:Y:S08]  /*2ab0*/  LDC.64 R2, c[0x0][0xf18] ;  /* 0x0003c600ff027b82 */ /* 0x000eb00000000a00 */
[----:B------:R-:W3:Y:S08]  /*2ac0*/  LDC R6, c[0x0][0xf20] ;  /* 0x0003c800ff067b82 */ /* 0x000ef00000000800 */
[----:B------:R-:W4:Y:S01]  /*2ad0*/  LDC R7, c[0x0][0xf0c] ;  /* 0x0003c300ff077b82 */ /* 0x000f220000000800 */
[----:B-1----:R-:W-:-:S05]  /*2ae0*/  IMAD.HI.U32 R4, R10, R4, RZ ;  /* 0x000000040a047227 */ /* 0x002fca00078e00ff */
[----:B------:R-:W-:Y:S01]  /*2af0*/  SHF.R.U32.HI R4, RZ, R5, R4 ;  /* 0x00000005ff047219 */ /* 0x000fe20000011604 */
[----:B--2---:R-:W-:Y:S01]  /*2b00*/  IMAD.HI.U32 R3, R9, R3, RZ ;  /* 0x0000000309037227 */ /* 0x004fe200078e00ff */
[----:B------:R-:W-:-:S04]  /*2b10*/  ISETP.NE.AND P0, PT, R2, 0x1, PT ;  /* 0x000000010200780c */ /* 0x000fc80003f05270 */
[----:B---3--:R-:W-:-:S04]  /*2b20*/  SHF.R.U32.HI R3, RZ, R6, R3 ;  /* 0x00000006ff037219 */ /* 0x008fc80000011603 */
[----:B------:R-:W-:Y:S02]  /*2b30*/  SEL R3, R9, R3, !P0 ;  /* 0x0000000309037207 */ /* 0x000fe40004000000 */
[----:B----4-:R-:W-:-:S04]  /*2b40*/  ISETP.NE.AND P1, PT, R7, 0x1, PT ;  /* 0x000000010700780c */ /* 0x010fc80003f25270 */
[----:B------:R-:W-:-:S05]  /*2b50*/  SEL R4, R10, R4, !P1 ;  /* 0x000000040a047207 */ /* 0x000fca0004800000 */
[----:B------:R-:W-:Y:S02]  /*2b60*/  IMAD.IADD R5, R3, 0x1, -R4 ;  /* 0x0000000103057824 */ /* 0x000fe400078e0a04 */
[----:B------:R-:W-:Y:S02]  /*2b70*/  IMAD.IADD R3, R4, 0x1, -R3 ;  /* 0x0000000104037824 */ /* 0x000fe400078e0a03 */
[----:B------:R-:W-:Y:S02]  /*2b80*/  IMAD R10, R5, R7, R10 ;  /* 0x00000007050a7224 */ /* 0x000fe400078e020a */
[----:B------:R-:W-:-:S07]  /*2b90*/  IMAD R9, R3, R2, R9 ;  /* 0x0000000203097224 */ /* 0x000fce00078e0209 */
.L_x_46:
[----:B------:R-:W-:Y:S01]  /*2ba0*/  VIADD R14, R14, 0x1 ;  /* 0x000000010e0e7836 */ /* 0x000fe20000000000 */
[----:B------:R-:W-:Y:S01]  /*2bb0*/  PLOP3.LUT P1, PT, PT, PT, PT, 0x80, 0x8 ;  /* 0x000000000008781c */ /* 0x000fe20003f2f070 */
[----:B------:R-:W-:Y:S02]  /*2bc0*/  VIADD R2, R10, UR39 ;  /* 0x000000270a027c36 */ /* 0x000fe40008000000 */
[----:B------:R-:W-:Y:S01]  /*2bd0*/  VIADD R3, R9, UR38 ;  /* 0x0000002609037c36 */ /* 0x000fe20008000000 */
[----:B------:R-:W-:Y:S02]  /*2be0*/  ISETP.NE.AND P0, PT, R14, 0x2, PT ;  /* 0x000000020e00780c */ /* 0x000fe40003f05270 */
[----:B------:R-:W-:Y:S02]  /*2bf0*/  R2UR UR20, R2 ;  /* 0x00000000021472ca */ /* 0x000fe400000e0000 */
[----:B------:R-:W-:Y:S02]  /*2c00*/  SEL R2, RZ, 0x1, P0 ;  /* 0x00000001ff027807 */ /* 0x000fe40000000000 */
[----:B------:R-:W-:-:S02]  /*2c10*/  R2UR UR12, R3 ;  /* 0x00000000030c72ca */ /* 0x000fc400000e0000 */
[----:B------:R-:W-:Y:S02]  /*2c20*/  LOP3.LUT R13, R13, R2, RZ, 0x3c, !PT ;  /* 0x000000020d0d7212 */ /* 0x000fe400078e3cff */
[----:B------:R-:W-:Y:S01]  /*2c30*/  SEL R14, R14, RZ, P0 ;  /* 0x000000ff0e0e7207 */ /* 0x000fe20000000000 */
[----:B------:R-:W-:Y:S10]  /*2c40*/  @P2 BRA `(.L_x_47) ;  /* 0xffffffec00a82947 */ /* 0x000ff4000383ffff */
[----:B------:R-:W-:Y:S01]  /*2c50*/  UIADD3 UR4, UPT, UPT, UR4, 0x58, URZ ;  /* 0x0000005804047890 */ /* 0x000fe2000fffe0ff */
[----:B------:R-:W-:-:S03]  /*2c60*/  SHF.L.U32 R2, R15, 0x1f, RZ ;  /* 0x0000001f0f027819 */ /* 0x000fc600000006ff */
[----:B------:R-:W-:-:S09]  /*2c70*/  ULEA UR5, UR47, UR4, 0x3 ;  /* 0x000000042f057291 */ /* 0x000fd2000f8e18ff */
[----:B------:R-:W1:Y:S02]  /*2c80*/  SYNCS.PHASECHK.TRANS64.TRYWAIT P0, [UR5], R2 ;  /* 0x00000002ff0075a7 */ /* 0x000e640008001105 */
[----:B-1----:R-:W-:Y:S05]  /*2c90*/  @!P0 BRA `(.L_x_48) ;  /* 0x000000bc001c8947 */ /* 0x002fea0003800000 */
.L_x_205:
[----:B------:R-:W-:-:S04]  /*2ca0*/  UIADD3 UR6, UPT, UPT, UR47, 0x1, URZ ;  /* 0x000000012f067890 */ /* 0x000fc8000fffe0ff */
[----:B------:R-:W-:-:S04]  /*2cb0*/  UISETP.NE.AND UP0, UPT, UR6, 0xb, UPT ;  /* 0x0000000b0600788c */ /* 0x000fc8000bf05270 */
[----:B------:R-:W-:Y:S02]  /*2cc0*/  USEL UR7, URZ, 0x1, UP0 ;  /* 0x00000001ff077887 */ /* 0x000fe40008000000 */
[----:B------:R-:W-:-:S04]  /*2cd0*/  USEL UR6, UR6, URZ, UP0 ;  /* 0x000000ff06067287 */ /* 0x000fc80008000000 */
[----:B------:R-:W-:Y:S01]  /*2ce0*/  ULEA UR5, UR6, UR4, 0x3 ;  /* 0x0000000406057291 */ /* 0x000fe2000f8e18ff */
[----:B-1----:R-:W-:-:S04]  /*2cf0*/  LOP3.LUT R2, R15, UR7, RZ, 0x3c, !PT ;  /* 0x000000070f027c12 */ /* 0x002fc8000f8e3cff */
[----:B------:R-:W-:-:S04]  /*2d00*/  SHF.L.U32 R3, R2, 0x1f, RZ ;  /* 0x0000001f02037819 */ /* 0x000fc800000006ff */
[----:B------:R-:W1:Y:S02]  /*2d10*/  SYNCS.PHASECHK.TRANS64.TRYWAIT P0, [UR5], R3 ;  /* 0x00000003ff0075a7 */ /* 0x000e640008001105 */
[----:B-1----:R-:W-:Y:S05]  /*2d20*/  @!P0 BRA `(.L_x_49) ;  /* 0x000000bc00108947 */ /* 0x002fea0003800000 */
.L_x_207:
[----:B------:R-:W-:-:S04]  /*2d30*/  UIADD3 UR6, UPT, UPT, UR6, 0x1, URZ ;  /* 0x0000000106067890 */ /* 0x000fc8000fffe0ff */
[----:B------:R-:W-:-:S04]  /*2d40*/  UISETP.NE.AND UP0, UPT, UR6, 0xb, UPT ;  /* 0x0000000b0600788c */ /* 0x000fc8000bf05270 */
[----:B------:R-:W-:Y:S02]  /*2d50*/  USEL UR7, URZ, 0x1, UP0 ;  /* 0x00000001ff077887 */ /* 0x000fe40008000000 */
[----:B------:R-:W-:-:S04]  /*2d60*/  USEL UR6, UR6, URZ, UP0 ;  /* 0x000000ff06067287 */ /* 0x000fc80008000000 */
[----:B------:R-:W-:Y:S01]  /*2d70*/  ULEA UR5, UR6, UR4, 0x3 ;  /* 0x0000000406057291 */ /* 0x000fe2000f8e18ff */
[----:B------:R-:W-:-:S04]  /*2d80*/  LOP3.LUT R2, R2, UR7, RZ, 0x3c, !PT ;  /* 0x0000000702027c12 */ /* 0x000fc8000f8e3cff */
[----:B-1----:R-:W-:-:S04]  /*2d90*/  SHF.L.U32 R3, R2, 0x1f, RZ ;  /* 0x0000001f02037819 */ /* 0x002fc800000006ff */
[----:B------:R-:W1:Y:S02]  /*2da0*/  SYNCS.PHASECHK.TRANS64.TRYWAIT P0, [UR5], R3 ;  /* 0x00000003ff0075a7 */ /* 0x000e640008001105 */
[----:B-1----:R-:W-:Y:S05]  /*2db0*/  @!P0 BRA `(.L_x_50) ;  /* 0x000000bc00048947 */ /* 0x002fea0003800000 */
.L_x_209:
        /* <DEDUP_REMOVED lines=9> */
.L_x_211:
        /* <DEDUP_REMOVED lines=9> */
.L_x_213:
        /* <DEDUP_REMOVED lines=9> */
.L_x_215:
        /* <DEDUP_REMOVED lines=9> */
.L_x_217:
        /* <DEDUP_REMOVED lines=9> */
.L_x_219:
        /* <DEDUP_REMOVED lines=9> */
.L_x_221:
        /* <DEDUP_REMOVED lines=9> */
.L_x_223:
[----:B------:R-:W-:-:S04]  /*31b0*/  UIADD3 UR6, UPT, UPT, UR6, 0x1, URZ ;  /* 0x0000000106067890 */ /* 0x000fc8000fffe0ff */
[----:B------:R-:W-:-:S04]  /*31c0*/  UISETP.NE.AND UP0, UPT, UR6, 0xb, UPT ;  /* 0x0000000b0600788c */ /* 0x000fc8000bf05270 */
[----:B------:R-:W-:Y:S02]  /*31d0*/  USEL UR5, URZ, 0x1, UP0 ;  /* 0x00000001ff057887 */ /* 0x000fe40008000000 */
[----:B------:R-:W-:-:S04]  /*31e0*/  USEL UR6, UR6, URZ, UP0 ;  /* 0x000000ff06067287 */ /* 0x000fc80008000000 */
[----:B------:R-:W-:Y:S01]  /*31f0*/  ULEA UR6, UR6, UR4, 0x3 ;  /* 0x0000000406067291 */ /* 0x000fe2000f8e18ff */
[----:B------:R-:W-:-:S04]  /*3200*/  LOP3.LUT R2, R2, UR5, RZ, 0x3c, !PT ;  /* 0x0000000502027c12 */ /* 0x000fc8000f8e3cff */
[----:B------:R-:W-:Y:S01]  /*3210*/  SHF.L.U32 R2, R2, 0x1f, RZ ;  /* 0x0000001f02027819 */ /* 0x000fe200000006ff */
[----:B-1----:R-:W-:-:S07]  /*3220*/  IMAD.U32 R0, RZ, RZ, UR6 ;  /* 0x00000006ff007e24 */ /* 0x002fce000f8e00ff */
.L_x_58:
[----:B-1----:R1:W2:Y:S02]  /*3230*/  SYNCS.PHASECHK.TRANS64.TRYWAIT P0, [R0+URZ], R2 ;  /* 0x00000002000075a7 */ /* 0x0022a400080011ff */
[----:B--2---:R-:W-:Y:S05]  /*3240*/  @!P0 NANOSLEEP.SYNCS 0x989680 ;  /* 0x009896800000895d */ /* 0x004fea0003900000 */
[----:B------:R-:W2:Y:S02]  /*3250*/  @!P0 SYNCS.PHASECHK.TRANS64 P0, [R0+URZ], R2 ;  /* 0x00000002000085a7 */ /* 0x000ea400080010ff */
[----:B--2---:R-:W-:Y:S05]  /*3260*/  @P0 EXIT ;  /* 0x000000000000094d */ /* 0x004fea0003800000 */
[----:B------:R-:W-:Y:S05]  /*3270*/  BRA `(.L_x_58) ;  /* 0xfffffffc00ec7947 */ /* 0x000fea000383ffff */
.L_x_23:
[----:B------:R-:W-:-:S04]  /*3280*/  UISETP.NE.AND UP0, UPT, UR37, URZ, UPT ;  /* 0x000000ff2500728c */ /* 0x000fc8000bf05270 */
[----:B------:R-:W-:-:S09]  /*3290*/  UISETP.NE.OR UP0, UPT, UR13, 0x1, UP0 ;  /* 0x000000010d00788c */ /* 0x000fd20008705670 */
[----:B------:R-:W-:Y:S05]  /*32a0*/  BRA.U UP0, `(.L_x_59) ;  /* 0x0000000500487547 */ /* 0x000fea000b800000 */
[----:B------:R-:W-:Y:S01]  /*32b0*/  ISETP.GE.U32.AND P2, PT, R2, 0x8, PT ;  /* 0x000000080200780c */ /* 0x000fe20003f46070 */
[----:B------:R-:W-:Y:S01]  /*32c0*/  IMAD.MOV.U32 R12, RZ, RZ, 0x1 ;  /* 0x00000001ff0c7424 */ /* 0x000fe200078e00ff */
[----:B------:R-:W-:Y:S02]  /*32d0*/  CS2R R10, SRZ ;  /* 0x00000000000a7805 */ /* 0x000fe4000001ff00 */
[----:B------:R-:W-:Y:S01]  /*32e0*/  CS2R R8, SRZ ;  /* 0x0000000000087805 */ /* 0x000fe2000001ff00 */
[----:B------:R-:W-:Y:S01]  /*32f0*/  UMOV UR4, 0x400 ;  /* 0x0000040000047882 */ /* 0x000fe20000000000 */
[----:B------:R-:W-:Y:S01]  /*3300*/  UMOV UR6, URZ ;  /* 0x000000ff00067c82 */ /* 0x000fe20008000000 */
[----:B------:R-:W-:-:S12]  /*3310*/  ULEA UR37, UR37, UR4, 0x18 ;  /* 0x0000000425257291 */ /* 0x000fd8000f8ec0ff */
.L_x_63:
[----:B------:R-:W-:Y:S02]  /*3320*/  LEA R0, R8, UR37, 0x3 ;  /* 0x0000002508007c11 */ /* 0x000fe4000f8e18ff */
[----:B------:R-:W-:-:S03]  /*3330*/  SHF.L.U32 R4, R9, 0x1f, RZ ;  /* 0x0000001f09047819 */ /* 0x000fc600000006ff */
[----:B------:R-:W-:Y:S01]  /*3340*/  VIADD R5, R0, 0x150 ;  /* 0x0000015000057836 */ /* 0x000fe20000000000 */
[----:B------:R-:W3:Y:S02]  /*3350*/  SYNCS.PHASECHK.TRANS64.TRYWAIT P0, [R0+URZ+0x140], R4 ;  /* 0x00014004000075a7 */ /* 0x000ee400080011ff */
[----:B---3--:R-:W-:Y:S05]  /*3360*/  @!P0 BRA `(.L_x_60) ;  /* 0x000000b800588947 */ /* 0x008fea0003800000 */
.L_x_224:
[----:B------:R-:W-:Y:S01]  /*3370*/  ULEA UR5, UR6, UR37, 0x3 ;  /* 0x0000002506057291 */ /* 0x000fe2000f8e18ff */
[----:B---3--:R-:W-:Y:S01]  /*3380*/  PRMT R0, RZ, 0x654, R5 ;  /* 0x00000654ff007816 */ /* 0x008fe20000000005 */
[----:B------:R-:W-:Y:S01]  /*3390*/  @!P2 IMAD.MOV.U32 R4, RZ, RZ, 0x10 ;  /* 0x00000010ff04a424 */ /* 0x000fe200078e00ff */
[----:B------:R-:W-:Y:S01]  /*33a0*/  SHF.L.U32 R5, R12, 0x1f, RZ ;  /* 0x0000001f0c057819 */ /* 0x000fe200000006ff */
[----:B------:R-:W-:Y:S01]  /*33b0*/  UIADD3 UR4, UPT, UPT, UR5, 0x100, URZ ;  /* 0x0000010005047890 */ /* 0x000fe2000fffe0ff */
[----:B------:R3:W-:Y:S05]  /*33c0*/  SYNCS.ARRIVE.TRANS64.RED.A1T0 RZ, [R0+URZ], RZ ;  /* 0x000000ff00ff79a7 */ /* 0x0007ea00081004ff */
[----:B------:R-:W-:Y:S01]  /*33d0*/  IMAD.U32 R6, RZ, RZ, UR4 ;  /* 0x00000004ff067e24 */ /* 0x000fe2000f8e00ff */
[----:B------:R-:W4:Y:S04]  /*33e0*/  SYNCS.PHASECHK.TRANS64.TRYWAIT P0, [UR5+0x110], R5 ;  /* 0x00011005ff0075a7 */ /* 0x000f280008001105 */
[----:B------:R-:W-:Y:S01]  /*33f0*/  PRMT R6, R2, 0x654, R6 ;  /* 0x0000065402067816 */ /* 0x000fe20000000006 */
[----:B---34-:R-:W-:Y:S06]  /*3400*/  @!P0 BRA `(.L_x_61) ;  /* 0x000000b800448947 */ /* 0x018fec0003800000 */
.L_x_226:
[----:B------:R-:W-:Y:S01]  /*3410*/  ULEA UR4, UR6, UR37, 0x4 ;  /* 0x0000002506047291 */ /* 0x000fe2000f8e20ff */
[----:B------:R-:W-:Y:S01]  /*3420*/  SEL R3, R6, R3, !P2 ;  /* 0x0000000306037207 */ /* 0x000fe20005000000 */
[----:B------:R-:W-:Y:S01]  /*3430*/  UIADD3 UR5, UPT, UPT, UR5, 0x100, URZ ;  /* 0x0000010005057890 */ /* 0x000fe2000fffe0ff */
[----:B---3--:R-:W-:Y:S01]  /*3440*/  LEA R0, R11, UR37, 0x3 ;  /* 0x000000250b007c11 */ /* 0x008fe2000f8e18ff */
[----:B------:R-:W-:Y:S01]  /*3450*/  UIADD3 UR4, UPT, UPT, UR4, 0x170, URZ ;  /* 0x0000017004047890 */ /* 0x000fe2000fffe0ff */
[----:B------:R3:W-:Y:S01]  /*3460*/  @!P2 SYNCS.ARRIVE.TRANS64.RED RZ, [R3+URZ], R4 ;  /* 0x0000000403ffa9a7 */ /* 0x0007e200080004ff */
[----:B------:R-:W-:Y:S01]  /*3470*/  UIADD3 UR6, UPT, UPT, UR6, 0x1, URZ ;  /* 0x0000000106067890 */ /* 0x000fe2000fffe0ff */
[----:B------:R-:W-:-:S03]  /*3480*/  VIADD R8, R8, 0x1 ;  /* 0x0000000108087836 */ /* 0x000fc60000000000 */
[----:B------:R-:W-:Y:S02]  /*3490*/  UISETP.NE.AND UP0, UPT, UR6, 0x2, UPT ;  /* 0x000000020600788c */ /* 0x000fe4000bf05270 */
[----:B------:R-:W-:Y:S01]  /*34a0*/  ISETP.NE.AND P0, PT, R8, 0x2, PT ;  /* 0x000000020800780c */ /* 0x000fe20003f05270 */
[----:B------:R-:W-:Y:S06]  /*34b0*/  UGETNEXTWORKID.BROADCAST [UR4], [UR5] ;  /* 0x00000000040073ca */ /* 0x000fec0008000100 */
[----:B------:R-:W-:Y:S02]  /*34c0*/  USEL UR4, URZ, 0x1, UP0 ;  /* 0x00000001ff047887 */ /* 0x000fe40008000000 */
[----:B------:R-:W-:-:S04]  /*34d0*/  USEL UR6, UR6, URZ, UP0 ;  /* 0x000000ff06067287 */ /* 0x000fc80008000000 */
[----:B------:R-:W-:Y:S02]  /*34e0*/  LOP3.LUT R12, R12, UR4, RZ, 0x3c, !PT ;  /* 0x000000040c0c7c12 */ /* 0x000fe4000f8e3cff */
[----:B---3--:R-:W-:-:S04]  /*34f0*/  SHF.L.U32 R4, R10, 0x1f, RZ ;  /* 0x0000001f0a047819 */ /* 0x008fc800000006ff */
[----:B------:R-:W3:Y:S02]  /*3500*/  SYNCS.PHASECHK.TRANS64.TRYWAIT P1, [R0+URZ+0x100], R4 ;  /* 0x00010004000075a7 */ /* 0x000ee400080211ff */
[----:B---3--:R-:W-:Y:S05]  /*3510*/  @!P1 BRA `(.L_x_62) ;  /* 0x000000b800189947 */ /* 0x008fea0003800000 */
.L_x_227:
[C---:B---3--:R-:W-:Y:S01]  /*3520*/  LEA R4, R11.reuse, UR37, 0x4 ;  /* 0x000000250b047c11 */ /* 0x048fe2000f8e20ff */
[----:B------:R-:W-:Y:S01]  /*3530*/  VIADD R0, R0, 0x110 ;  /* 0x0000011000007836 */ /* 0x000fe20000000000 */
[----:B------:R-:W-:Y:S01]  /*3540*/  SEL R8, R8, RZ, P0 ;  /* 0x000000ff08087207 */ /* 0x000fe20000000000 */
[----:B------:R-:W-:-:S03]  /*3550*/  VIADD R11, R11, 0x1 ;  /* 0x000000010b0b7836 */ /* 0x000fc60000000000 */
[----:B------:R-:W3:Y:S01]  /*3560*/  LDS.128 R4, [R4+0x170] ;  /* 0x0001700004047984 */ /* 0x000ee20000000c00 */
[----:B------:R-:W-:Y:S02]  /*3570*/  PRMT R0, RZ, 0x654, R0 ;  /* 0x00000654ff007816 */ /* 0x000fe40000000000 */
[C---:B------:R-:W-:Y:S01]  /*3580*/  ISETP.NE.AND P1, PT, R11.reuse, 0x2, PT ;  /* 0x000000020b00780c */ /* 0x040fe20003f25270 */
[----:B------:R-:W-:Y:S01]  /*3590*/  @!PT LDS RZ, [RZ] ;  /* 0x00000000fffff984 */ /* 0x000fe20000000800 */
[----:B------:R-:W-:Y:S01]  /*35a0*/  @!PT LDS RZ, [RZ] ;  /* 0x00000000fffff984 */ /* 0x000fe20000000800 */
[----:B------:R-:W-:Y:S01]  /*35b0*/  @!PT LDS RZ, [RZ] ;  /* 0x00000000fffff984 */ /* 0x000fe20000000800 */
[----:B------:R-:W-:Y:S01]  /*35c0*/  @!PT LDS RZ, [RZ] ;  /* 0x00000000fffff984 */ /* 0x000fe20000000800 */
[----:B------:R4:W-:Y:S06]  /*35d0*/  MEMBAR.ALL.CTA ;  /* 0x0000000000007992 */ /* 0x0009ec0000008000 */
[----:B----4-:R-:W4:Y:S01]  /*35e0*/  FENCE.VIEW.ASYNC.S ;  /* 0x00000000000073c6 */ /* 0x010f220000000000 */
[----:B------:R-:W-:Y:S01]  /*35f0*/  SEL R11, R11, RZ, P1 ;  /* 0x000000ff0b0b7207 */ /* 0x000fe20000800000 */
[----:B----4-:R4:W-:Y:S01]  /*3600*/  SYNCS.ARRIVE.TRANS64.RED.A1T0 RZ, [R0+URZ], RZ ;  /* 0x000000ff00ff79a7 */ /* 0x0109e200081004ff */
[----:B---3--:R-:W-:-:S02]  /*3610*/  LOP3.LUT P3, RZ, R6, 0x1, RZ, 0xc0, !PT ;  /* 0x0000000106ff7812 */ /* 0x008fc4000786c0ff */
[----:B------:R-:W-:-:S04]  /*3620*/  SEL R4, RZ, 0x1, P1 ;  /* 0x00000001ff047807 */ /* 0x000fc80000800000 */
[----:B------:R-:W-:Y:S02]  /*3630*/  LOP3.LUT R10, R10, R4, RZ, 0x3c, !PT ;  /* 0x000000040a0a7212 */ /* 0x000fe400078e3cff */
[----:B----4-:R-:W-:-:S04]  /*3640*/  SEL R0, RZ, 0x1, P0 ;  /* 0x00000001ff007807 */ /* 0x010fc80000000000 */
[----:B------:R-:W-:Y:S01]  /*3650*/  LOP3.LUT R9, R9, R0, RZ, 0x3c, !PT ;  /* 0x0000000009097212 */ /* 0x000fe200078e3cff */
[----:B------:R-:W-:Y:S06]  /*3660*/  @P3 BRA `(.L_x_63) ;  /* 0xfffffffc002c3947 */ /* 0x000fec000383ffff */
[----:B------:R-:W-:Y:S01]  /*3670*/  ULEA UR5, UR6, UR37, 0x3 ;  /* 0x0000002506057291 */ /* 0x000fe2000f8e18ff */
[----:B------:R-:W-:-:S08]  /*3680*/  SHF.L.U32 R2, R12, 0x1f, RZ ;  /* 0x0000001f0c027819 */ /* 0x000fd000000006ff */
[----:B------:R-:W3:Y:S02]  /*3690*/  SYNCS.PHASECHK.TRANS64 P0, [UR5+0x110], R2 ;  /* 0x00011002ff0075a7 */ /* 0x000ee40008001005 */
[----:B---3--:R-:W-:Y:S05]  /*36a0*/  @P0 BRA `(.L_x_64) ;  /* 0x0000000000080947 */ /* 0x008fea0003800000 */
[----:B------:R-:W3:Y:S02]  /*36b0*/  SYNCS.PHASECHK.TRANS64.TRYWAIT P0, [UR5+0x110], R2 ;  /* 0x00011002ff0075a7 */ /* 0x000ee40008001105 */
[----:B---3--:R-:W-:Y:S05]  /*36c0*/  @!P0 BRA `(.L_x_65) ;  /* 0x000000b400c08947 */ /* 0x008fea0003800000 */
.L_x_64:
[----:B------:R-:W-:-:S04]  /*36d0*/  UIADD3 UR4, UPT, UPT, UR6, 0x1, URZ ;  /* 0x0000000106047890 */ /* 0x000fc8000fffe0ff */
[----:B------:R-:W-:-:S04]  /*36e0*/  UISETP.NE.AND UP0, UPT, UR4, 0x2, UPT ;  /* 0x000000020400788c */ /* 0x000fc8000bf05270 */
[----:B------:R-:W-:Y:S02]  /*36f0*/  USEL UR7, URZ, 0x1, UP0 ;  /* 0x00000001ff077887 */ /* 0x000fe40008000000 */
[----:B------:R-:W-:-:S04]  /*3700*/  USEL UR4, UR4, URZ, UP0 ;  /* 0x000000ff04047287 */ /* 0x000fc80008000000 */
[----:B------:R-:W-:Y:S01]  /*3710*/  ULEA UR4, UR4, UR37, 0x3 ;  /* 0x0000002504047291 */ /* 0x000fe2000f8e18ff */
[----:B---3--:R-:W-:-:S04]  /*3720*/  LOP3.LUT R2, R12, UR7, RZ, 0x3c, !PT ;  /* 0x000000070c027c12 */ /* 0x008fc8000f8e3cff */
[----:B------:R-:W-:-:S04]  /*3730*/  SHF.L.U32 R0, R2, 0x1f, RZ ;  /* 0x0000001f02007819 */ /* 0x000fc800000006ff */
[----:B------:R-:W3:Y:S02]  /*3740*/  SYNCS.PHASECHK.TRANS64 P0, [UR4+0x110], R0 ;  /* 0x00011000ff0075a7 */ /* 0x000ee40008001004 */
[----:B--23--:R-:W-:Y:S05]  /*3750*/  @P0 EXIT ;  /* 0x000000000000094d */ /* 0x00cfea0003800000 */
[----:B------:R-:W-:Y:S02]  /*3760*/  SHF.L.U32 R2, R2, 0x1f, RZ ;  /* 0x0000001f02027819 */ /* 0x000fe400000006ff */
[----:B------:R-:W-:-:S07]  /*3770*/  MOV R0, UR4 ;  /* 0x0000000400007c02 */ /* 0x000fce0008000f00 */
.L_x_66:
[----:B--2---:R2:W3:Y:S02]  /*3780*/  SYNCS.PHASECHK.TRANS64.TRYWAIT P0, [R0+URZ+0x110], R2 ;  /* 0x00011002000075a7 */ /* 0x0044e400080011ff */
[----:B---3--:R-:W-:Y:S05]  /*3790*/  @!P0 NANOSLEEP.SYNCS 0x989680 ;  /* 0x009896800000895d */ /* 0x008fea0003900000 */
[----:B------:R-:W3:Y:S02]  /*37a0*/  @!P0 SYNCS.PHASECHK.TRANS64 P0, [R0+URZ+0x110], R2 ;  /* 0x00011002000085a7 */ /* 0x000ee400080010ff */
[----:B---3--:R-:W-:Y:S05]  /*37b0*/  @P0 EXIT ;  /* 0x000000000000094d */ /* 0x008fea0003800000 */
[----:B------:R-:W-:Y:S05]  /*37c0*/  BRA `(.L_x_66) ;  /* 0xfffffffc00ec7947 */ /* 0x000fea000383ffff */
.L_x_59:
[----:B------:R-:W-:Y:S05]  /*37d0*/  BRA.U UP5, `(.L_x_67) ;  /* 0x0000000d05d07547 */ /* 0x000fea000b800000 */
[----:B------:R-:W-:Y:S01]  /*37e0*/  UMOV UR4, 0x40 ;  /* 0x0000004000047882 */ /* 0x000fe20000000000 */
[----:B------:R-:W-:Y:S01]  /*37f0*/  NOP ;  /* 0x0000000000007918 */ /* 0x000fe20000000000 */
[----:B------:R-:W-:Y:S01]  /*3800*/  ULEA UR4, UR37, UR4, 0x18 ;  /* 0x0000000425047291 */ /* 0x000fe2000f8ec0ff */
[----:B------:R-:W-:Y:S02]  /*3810*/  UMOV UR5, 0x400 ;  /* 0x0000040000057882 */ /* 0x000fe40000000000 */
[----:B------:R-:W-:-:S06]  /*3820*/  ULEA UR37, UR37, UR5, 0x18 ;  /* 0x0000000525257291 */ /* 0x000fcc000f8ec0ff */
[----:B------:R-:W3:Y:S02]  /*3830*/  LDS.U8 R0, [UR4+0x1c] ;  /* 0x00001c04ff007984 */ /* 0x000ee40008000000 */
[----:B---3--:R-:W-:-:S13]  /*3840*/  ISETP.NE.AND P0, PT, R0, RZ, PT ;  /* 0x000000ff0000720c */ /* 0x008fda0003f05270 */
[----:B------:R-:W-:Y:S05]  /*3850*/  @P0 BRA `(.L_x_68) ;  /* 0x0000000000580947 */ /* 0x000fea0003800000 */
[----:B------:R-:W-:-:S13]  /*3860*/  ELECT P0, URZ, PT ;  /* 0x0000000000ff782f */ /* 0x000fda0003800000 */
[----:B------:R-:W-:Y:S05]  /*3870*/  @!P0 BRA `(.L_x_69) ;  /* 0x0000000000608947 */ /* 0x000fea0003800000 */
[----:B------:R-:W-:Y:S01]  /*3880*/  UMOV UR5, 0x10 ;  /* 0x0000001000057882 */ /* 0x000fe20000000000 */
[----:B------:R-:W-:Y:S01]  /*3890*/  HFMA2 R0, -RZ, RZ, 0, 5.9604644775390625e-08 ;  /* 0x00000001ff007431 */ /* 0x000fe200000001ff */
[----:B------:R-:W-:-:S03]  /*38a0*/  MOV R2, 0xffff ;  /* 0x0000ffff00027802 */ /* 0x000fc60000000f00 */
[----:B------:R-:W-:Y:S04]  /*38b0*/  DEPBAR.LE SB3, 0x36 ;  /* 0x0000bd800000791a */ /* 0x000fe80000000000 */
[----:B------:R-:W3:Y:S02]  /*38c0*/  UTCATOMSWS.FIND_AND_SET.ALIGN UP0, UR5, UR5 ;  /* 0x00000005000575e3 */ /* 0x000ee40008000800 */
[----:B---3--:R-:W-:Y:S01]  /*38d0*/  MOV R4, UR5 ;  /* 0x0000000500047c02 */ /* 0x008fe20008000f00 */
[----:B------:R-:W-:Y:S06]  /*38e0*/  BRA.U UP0, `(.L_x_70) ;  /* 0x0000000100187547 */ /* 0x000fec000b800000 */
.L_x_71:
[----:B------:R-:W-:Y:S05]  /*38f0*/  NANOSLEEP 0x64 ;  /* 0x000000640000795d */ /* 0x000fea0003800000 */
[----:B------:R-:W-:-:S05]  /*3900*/  UMOV UR5, 0x10 ;  /* 0x0000001000057882 */ /* 0x000fca0000000000 */
[----:B------:R-:W-:Y:S04]  /*3910*/  DEPBAR.LE SB3, 0x36 ;  /* 0x0000bd800000791a */ /* 0x000fe80000000000 */
[----:B------:R-:W3:Y:S02]  /*3920*/  UTCATOMSWS.FIND_AND_SET.ALIGN UP0, UR5, UR5 ;  /* 0x00000005000575e3 */ /* 0x000ee40008000800 */
[----:B---3--:R-:W-:Y:S01]  /*3930*/  MOV R4, UR5 ;  /* 0x0000000500047c02 */ /* 0x008fe20008000f00 */
[----:B------:R-:W-:Y:S05]  /*3940*/  BRA.U !UP0, `(.L_x_71) ;  /* 0xfffffffd08e87547 */ /* 0x000fea000b83ffff */
.L_x_70:
[-C--:B------:R-:W-:Y:S02]  /*3950*/  SHF.L.U32 R2, R2, R4.reuse, RZ ;  /* 0x0000000402027219 */ /* 0x080fe400000006ff */
[----:B------:R-:W-:Y:S01]  /*3960*/  SHF.L.U32 R0, R0, R4, RZ ;  /* 0x0000000400007219 */ /* 0x000fe200000006ff */
[----:B------:R-:W-:Y:S02]  /*3970*/  IMAD.SHL.U32 R4, R4, 0x20, RZ ;  /* 0x0000002004047824 */ /* 0x000fe400078e00ff */
[----:B------:R3:W-:Y:S04]  /*3980*/  ATOMS.OR RZ, [UR4+0x14], R2 ;  /* 0x00001402ffff798c */ /* 0x0007e8000b000004 */
[----:B------:R3:W-:Y:S04]  /*3990*/  ATOMS.OR RZ, [UR4+0x18], R0 ;  /* 0x00001800ffff798c */ /* 0x0007e8000b000004 */
[----:B------:R3:W-:Y:S01]  /*39a0*/  STS [UR37+0x190], R4 ;  /* 0x00019004ff007988 */ /* 0x0007e20008000825 */
[----:B------:R-:W-:Y:S05]  /*39b0*/  BRA `(.L_x_69) ;  /* 0x0000000000107947 */ /* 0x000fea0003800000 */
.L_x_68:
[----:B------:R-:W-:Y:S02]  /*39c0*/  MOV R0, 0xffffffff ;  /* 0xffffffff00007802 */ /* 0x000fe40000000f00 */
[----:B------:R-:W-:-:S03]  /*39d0*/  MOV R4, 0x3a00 ;  /* 0x00003a0000047802 */ /* 0x000fc60000000f00 */
[----:B------:R3:W-:Y:S04]  /*39e0*/  STS [UR37+0x190], R0 ;  /* 0x00019000ff007988 */ /* 0x0007e80008000825 */
[----:B-123-5:R-:W-:Y:S05]  /*39f0*/  CALL.REL.NOINC `($__internal_1_$__cuda_sm10x_tcgen05_guardrail_trap_phase_invalid_during_alloc) ;  /* 0x000000bc008c7944 */ /* 0x02efea0003c00000 */
.L_x_69:
[----:B------:R-:W-:Y:S05]  /*3a00*/  WARPSYNC.ALL ;  /* 0x0000000000007948 */ /* 0x000fea0003800000 */
[----:B------:R-:W4:Y:S01]  /*3a10*/  S2UR UR9, SR_CgaCtaId ;  /* 0x00000000000979c3 */ /* 0x000f220000008800 */
[----:B------:R-:W-:Y:S01]  /*3a20*/  UMOV UR4, 0x400 ;  /* 0x0000040000047882 */ /* 0x000fe20000000000 */
[----:B------:R-:W-:-:S06]  /*3a30*/  NOP ;  /* 0x0000000000007918 */ /* 0x000fcc0000000000 */
[----:B------:R-:W-:Y:S06]  /*3a40*/  BAR.ARV 0x6, 0xa0 ;  /* 0x0182800000007b1d */ /* 0x000fec0000002000 */
[----:B------:R-:W1:Y:S01]  /*3a50*/  LDCU UR10, c[0x0][0x38c] ;  /* 0x00007180ff0a77ac */ /* 0x000e620008000800 */
[----:B------:R-:W-:Y:S01]  /*3a60*/  LOP3.LUT R3, R3, 0xffff, RZ, 0xc0, !PT ;  /* 0x0000ffff03037812 */ /* 0x000fe200078ec0ff */
[----:B------:R-:W-:Y:S01]  /*3a70*/  IMAD.MOV.U32 R11, RZ, RZ, 0x1 ;  /* 0x00000001ff0b7424 */ /* 0x000fe200078e00ff */
[----:B------:R-:W-:Y:S01]  /*3a80*/  CS2R R8, SRZ ;  /* 0x0000000000087805 */ /* 0x000fe2000001ff00 */
[----:B------:R-:W-:Y:S01]  /*3a90*/  IMAD.MOV.U32 R10, RZ, RZ, RZ ;  /* 0x000000ffff0a7224 */ /* 0x000fe200078e00ff */
[----:B------:R-:W-:Y:S01]  /*3aa0*/  R2UR UR13, R3 ;  /* 0x00000000030d72ca */ /* 0x000fe200000e0000 */
[----:B------:R-:W-:Y:S01]  /*3ab0*/  UMOV UR24, URZ ;  /* 0x000000ff00187c82 */ /* 0x000fe20008000000 */
[----:B------:R-:W-:Y:S01]  /*3ac0*/  UMOV UR23, URZ ;  /* 0x000000ff00177c82 */ /* 0x000fe20008000000 */
[----:B----4-:R-:W-:Y:S01]  /*3ad0*/  ULEA UR9, UR9, UR4, 0x18 ;  /* 0x0000000409097291 */ /* 0x010fe2000f8ec0ff */
[----:B------:R-:W4:Y:S03]  /*3ae0*/  LDCU UR4, c[0x0][0x38c] ;  /* 0x00007180ff0477ac */ /* 0x000f260008000800 */
[----:B------:R-:W-:-:S02]  /*3af0*/  UIADD3 UR15, UPT, UPT, UR9, 0x4300, URZ ;  /* 0x00004300090f7890 */ /* 0x000fc4000fffe0ff */
[----:B------:R-:W-:-:S03]  /*3b00*/  UIADD3 UR16, UPT, UPT, UR9, 0x1a300, URZ ;  /* 0x0001a30009107890 */ /* 0x000fc6000fffe0ff */
[----:B---3--:R-:W3:Y:S01]  /*3b10*/  LDS R0, [UR9+0x190] ;  /* 0x00019009ff007984 */ /* 0x008ee20008000800 */
[----:B------:R-:W-:Y:S02]  /*3b20*/  UIADD3 UR17, UPT, UPT, UR9, 0x30300, URZ ;  /* 0x0003030009117890 */ /* 0x000fe4000fffe0ff */
[----:B------:R-:W-:Y:S02]  /*3b30*/  UIADD3 UR18, UPT, UPT, UR9, 0x32f00, URZ ;  /* 0x00032f0009127890 */ /* 0x000fe4000fffe0ff */
[----:B------:R-:W-:Y:S02]  /*3b40*/  USHF.R.U32.HI UR15, URZ, 0x4, UR15 ;  /* 0x00000004ff0f7899 */ /* 0x000fe4000801160f */
[----:B------:R-:W-:Y:S02]  /*3b50*/  USHF.R.U32.HI UR16, URZ, 0x4, UR16 ;  /* 0x00000004ff107899 */ /* 0x000fe40008011610 */
[----:B------:R-:W-:Y:S02]  /*3b60*/  USHF.R.U32.HI UR17, URZ, 0x4, UR17 ;  /* 0x00000004ff117899 */ /* 0x000fe40008011611 */
[----:B----4-:R-:W-:-:S02]  /*3b70*/  UIADD3 UR4, UPT, UPT, UR4, 0x7f, URZ ;  /* 0x0000007f04047890 */ /* 0x010fc4000fffe0ff */
[----:B------:R-:W-:Y:S02]  /*3b80*/  USHF.R.U32.HI UR18, URZ, 0x4, UR18 ;  /* 0x00000004ff127899 */ /* 0x000fe40008011612 */
[----:B------:R-:W-:Y:S02]  /*3b90*/  USHF.R.S32.HI UR8, URZ, 0x1f, UR4 ;  /* 0x0000001fff087899 */ /* 0x000fe40008011404 */
[----:B------:R-:W-:Y:S02]  /*3ba0*/  ULOP3.LUT UR15, UR15, 0x3fff, URZ, 0xc0, !UPT ;  /* 0x00003fff0f0f7892 */ /* 0x000fe4000f8ec0ff */
[----:B------:R-:W-:Y:S02]  /*3bb0*/  ULEA.HI UR8, UR8, UR4, URZ, 0x7 ;  /* 0x0000000408087291 */ /* 0x000fe4000f8f38ff */
[----:B------:R-:W-:Y:S02]  /*3bc0*/  ULOP3.LUT UR16, UR16, 0x3fff, URZ, 0xc0, !UPT ;  /* 0x00003fff10107892 */ /* 0x000fe4000f8ec0ff */
[----:B------:R-:W-:-:S02]  /*3bd0*/  USHF.R.S32.HI UR8, URZ, 0x7, UR8 ;  /* 0x00000007ff087899 */ /* 0x000fc40008011408 */
[----:B------:R-:W-:Y:S02]  /*3be0*/  ULOP3.LUT UR17, UR17, 0x3fff, URZ, 0xc0, !UPT ;  /* 0x00003fff11117892 */ /* 0x000fe4000f8ec0ff */
[----:B------:R-:W-:Y:S02]  /*3bf0*/  UISETP.LT.AND UP0, UPT, UR8, 0x1, UPT ;  /* 0x000000010800788c */ /* 0x000fe4000bf01270 */
[----:B------:R-:W-:Y:S02]  /*3c00*/  ULOP3.LUT UR18, UR18, 0x3fff, URZ, 0xc0, !UPT ;  /* 0x00003fff12127892 */ /* 0x000fe4000f8ec0ff */
[----:B------:R-:W-:Y:S02]  /*3c10*/  USEL UR14, UR8, 0x1, !UP0 ;  /* 0x00000001080e7887 */ /* 0x000fe4000c000000 */
[----:B------:R-:W-:Y:S02]  /*3c20*/  ULOP3.LUT UR15, UR15, 0x10000, URZ, 0xfc, !UPT ;  /* 0x000100000f0f7892 */ /* 0x000fe4000f8efcff */
[----:B------:R-:W-:-:S02]  /*3c30*/  ULOP3.LUT UR16, UR16, 0x10000, URZ, 0xfc, !UPT ;  /* 0x0001000010107892 */ /* 0x000fc4000f8efcff */
[----:B------:R-:W-:Y:S02]  /*3c40*/  ULOP3.LUT UR17, UR17, 0x10000, URZ, 0xfc, !UPT ;  /* 0x0001000011117892 */ /* 0x000fe4000f8efcff */
[----:B------:R-:W-:Y:S01]  /*3c50*/  ULOP3.LUT UR18, UR18, 0x10000, URZ, 0xfc, !UPT ;  /* 0x0001000012127892 */ /* 0x000fe2000f8efcff */
[----:B---3--:R-:W-:Y:S01]  /*3c60*/  R2UR UR25, R0 ;  /* 0x00000000001972ca */ /* 0x008fe200000e0000 */
[----:B------:R-:W-:Y:S02]  /*3c70*/  UIADD3 UR14, UPT, UPT, -UR14, URZ, URZ ;  /* 0x000000ff0e0e7290 */ /* 0x000fe4000fffe1ff */
[----:B-1----:R-:W-:-:S10]  /*3c80*/  UISETP.GE.AND UP3, UPT, UR10, 0x1, UPT ;  /* 0x000000010a00788c */ /* 0x002fd4000bf66270 */
[----:B------:R-:W-:Y:S02]  /*3c90*/  UIADD3 UR7, UPT, UPT, UR25, 0x108, URZ ;  /* 0x0000010819077890 */ /* 0x000fe4000fffe0ff */
[----:B------:R-:W-:Y:S02]  /*3ca0*/  UIADD3 UR5, UPT, UPT, UR25, 0x10c, URZ ;  /* 0x0000010c19057890 */ /* 0x000fe4000fffe0ff */
[----:B------:R-:W-:Y:S02]  /*3cb0*/  UIADD3 UR6, UPT, UPT, UR25, 0x100, URZ ;  /* 0x0000010019067890 */ /* 0x000fe4000fffe0ff */
[----:B------:R-:W-:Y:S02]  /*3cc0*/  UIADD3 UR4, UPT, UPT, UR25, 0x104, URZ ;  /* 0x0000010419047890 */ /* 0x000fe4000fffe0ff */
[----:B------:R-:W-:Y:S02]  /*3cd0*/  USHF.R.U32.HI UR28, URZ, 0x1a, UR7 ;  /* 0x0000001aff1c7899 */ /* 0x000fe40008011607 */
[----:B------:R-:W-:-:S02]  /*3ce0*/  USHF.R.U32.HI UR26, URZ, 0x1a, UR5 ;  /* 0x0000001aff1a7899 */ /* 0x000fc40008011605 */
[----:B------:R-:W-:Y:S02]  /*3cf0*/  USHF.R.U32.HI UR29, URZ, 0x11, UR6 ;  /* 0x00000011ff1d7899 */ /* 0x000fe40008011606 */
[----:B------:R-:W-:Y:S02]  /*3d00*/  USHF.R.U32.HI UR27, URZ, 0x11, UR4 ;  /* 0x00000011ff1b7899 */ /* 0x000fe40008011604 */
[----:B------:R-:W-:Y:S02]  /*3d10*/  ULOP3.LUT UR28, UR28, 0x30, URZ, 0xc0, !UPT ;  /* 0x000000301c1c7892 */ /* 0x000fe4000f8ec0ff */
[----:B------:R-:W-:Y:S02]  /*3d20*/  ULOP3.LUT UR26, UR26, 0x30, URZ, 0xc0, !UPT ;  /* 0x000000301a1a7892 */ /* 0x000fe4000f8ec0ff */
[----:B------:R-:W-:Y:S02]  /*3d30*/  ULOP3.LUT UR29, UR29, 0x6000, URZ, 0xc0, !UPT ;  /* 0x000060001d1d7892 */ /* 0x000fe4000f8ec0ff */
[----:B------:R-:W-:-:S02]  /*3d40*/  ULOP3.LUT UR27, UR27, 0x6000, URZ, 0xc0, !UPT ;  /* 0x000060001b1b7892 */ /* 0x000fc4000f8ec0ff */
[----:B------:R-:W-:Y:S02]  /*3d50*/  ULOP3.LUT UR28, UR28, 0x480, URZ, 0xfc, !UPT ;  /* 0x000004801c1c7892 */ /* 0x000fe4000f8efcff */
[----:B------:R-:W-:Y:S02]  /*3d60*/  ULOP3.LUT UR26, UR26, 0x480, URZ, 0xfc, !UPT ;  /* 0x000004801a1a7892 */ /* 0x000fe4000f8efcff */
[----:B------:R-:W-:Y:S02]  /*3d70*/  ULOP3.LUT UR29, UR29, 0x820, URZ, 0xfc, !UPT ;  /* 0x000008201d1d7892 */ /* 0x000fe4000f8efcff */
[----:B------:R-:W-:Y:S02]  /*3d80*/  ULOP3.LUT UR27, UR27, 0x820, URZ, 0xfc, !UPT ;  /* 0x000008201b1b7892 */ /* 0x000fe4000f8efcff */
[----:B------:R-:W-:Y:S02]  /*3d90*/  UPRMT UR29, UR28, 0x5410, UR29 ;  /* 0x000054101c1d7896 */ /* 0x000fe4000800001d */
[----:B------:R-:W-:Y:S01]  /*3da0*/  UPRMT UR27, UR26, 0x5410, UR27 ;  /* 0x000054101a1b7896 */ /* 0x000fe2000800001b */
[----:B------:R-:W-:-:S02]  /*3db0*/  UMOV UR28, URZ ;  /* 0x000000ff001c7c82 */ /* 0x000fc40008000000 */
[----:B------:R-:W-:-:S09]  /*3dc0*/  UMOV UR26, URZ ;  /* 0x000000ff001a7c82 */ /* 0x000fd20008000000 */
.L_x_78:
[----:B------:R-:W-:Y:S02]  /*3dd0*/  LEA R0, R10, UR9, 0x3 ;  /* 0x000000090a007c11 */ /* 0x000fe4000f8e18ff */
[----:B------:R-:W-:Y:S02]  /*3de0*/  SHF.L.U32 R2, R9, 0x1f, RZ ;  /* 0x0000001f09027819 */ /* 0x000fe400000006ff */
[----:B------:R-:W-:Y:S01]  /*3df0*/  PLOP3.LUT P0, PT, PT, PT, UP3, 0x80, 0x8 ;  /* 0x000000000008781c */ /* 0x000fe20003f0f038 */
[----:B------:R-:W-:Y:S01]  /*3e00*/  VIADD R3, R0, 0x110 ;  /* 0x0000011000037836 */ /* 0x000fe20000000000 */
[----:B-1----:R-:W1:Y:S02]  /*3e10*/  SYNCS.PHASECHK.TRANS64.TRYWAIT P1, [R0+URZ+0x100], R2 ;  /* 0x00010002000075a7 */ /* 0x002e6400080211ff */
[----:B-1--4-:R-:W-:Y:S09]  /*3e20*/  @!P1 BRA `(.L_x_72) ;  /* 0x000000b000009947 */ /* 0x012ff20003800000 */
.L_x_229:
[----:B------:R-:W-:Y:S01]  /*3e30*/  LEA R4, R10, UR9, 0x4 ;  /* 0x000000090a047c11 */ /* 0x000fe2000f8e20ff */
[----:B------:R-:W-:Y:S01]  /*3e40*/  @UP3 ULEA UR10, UR23, UR9, 0x3 ;  /* 0x00000009170a3291 */ /* 0x000fe2000f8e18ff */
[----:B------:R-:W-:Y:S01]  /*3e50*/  PLOP3.LUT P2, PT, PT, PT, PT, 0x80, 0x8 ;  /* 0x000000000008781c */ /* 0x000fe20003f4f070 */
[----:B------:R-:W-:Y:S01]  /*3e60*/  ULEA UR11, UR24, UR9, 0x3 ;  /* 0x00000009180b7291 */ /* 0x000fe2000f8e18ff */
[----:B------:R-:W-:Y:S01]  /*3e70*/  PRMT R3, RZ, 0x654, R3 ;  /* 0x00000654ff037816 */ /* 0x000fe20000000003 */
[----:B------:R-:W-:Y:S01]  /*3e80*/  ULEA UR12, UR24, UR25, 0x7 ;  /* 0x00000019180c7291 */ /* 0x000fe2000f8e38ff */
[----:B------:R-:W3:Y:S01]  /*3e90*/  LDS.128 R4, [R4+0x170] ;  /* 0x0001700004047984 */ /* 0x000ee20000000c00 */
[----:B-1----:R-:W-:Y:S02]  /*3ea0*/  @P0 SHF.L.U32 R2, R8, 0x1f, RZ ;  /* 0x0000001f08020819 */ /* 0x002fe400000006ff */
[----:B------:R-:W-:Y:S01]  /*3eb0*/  SHF.L.U32 R0, R11, 0x1f, RZ ;  /* 0x0000001f0b007819 */ /* 0x000fe200000006ff */
[----:B------:R-:W-:Y:S01]  /*3ec0*/  @!PT LDS RZ, [RZ] ;  /* 0x00000000fffff984 */ /* 0x000fe20000000800 */
[----:B------:R-:W-:Y:S01]  /*3ed0*/  @!PT LDS RZ, [RZ] ;  /* 0x00000000fffff984 */ /* 0x000fe20000000800 */
[----:B------:R-:W-:Y:S01]  /*3ee0*/  @!PT LDS RZ, [RZ] ;  /* 0x00000000fffff984 */ /* 0x000fe20000000800 */
[----:B------:R-:W-:Y:S01]  /*3ef0*/  @!PT LDS RZ, [RZ] ;  /* 0x00000000fffff984 */ /* 0x000fe20000000800 */
[----:B------:R1:W-:Y:S06]  /*3f00*/  MEMBAR.ALL.CTA ;  /* 0x0000000000007992 */ /* 0x0003ec0000008000 */
[----:B-1----:R-:W1:Y:S02]  /*3f10*/  FENCE.VIEW.ASYNC.S ;  /* 0x00000000000073c6 */ /* 0x002e640000000000 */
[----:B-1----:R1:W-:Y:S01]  /*3f20*/  SYNCS.ARRIVE.TRANS64.RED.A1T0 RZ, [R3+URZ], RZ ;  /* 0x000000ff03ff79a7 */ /* 0x0023e200081004ff */
[----:B------:R1:W4:Y:S01]  /*3f30*/  @P0 SYNCS.PHASECHK.TRANS64.TRYWAIT P2, [UR10], R2 ;  /* 0x00000002ff0005a7 */ /* 0x000322000804110a */
[----:B---3--:R-:W-:Y:S01]  /*3f40*/  LOP3.LUT P1, RZ, R6, 0x1, RZ, 0xc0, !PT ;  /* 0x0000000106ff7812 */ /* 0x008fe2000782c0ff */
[----:B------:R-:W3:Y:S02]  /*3f50*/  SYNCS.PHASECHK.TRANS64.TRYWAIT P0, [UR11+0x130], R0 ;  /* 0x00013000ff0075a7 */ /* 0x000ee4000800110b */
[----:B-1-34-:R-:W-:Y:S10]  /*3f60*/  @!P0 BRA `(.L_x_73) ;  /* 0x000000ac00c48947 */ /* 0x01aff40003800000 */
.L_x_231:
[----:B------:R-:W-:Y:S01]  /*3f70*/  IADD3 R10, PT, PT, R10, 0x1, RZ ;  /* 0x000000010a0a7810 */ /* 0x000fe20007ffe0ff */
[----:B------:R-:W-:Y:S06]  /*3f80*/  BRA.U !UP3, `(.L_x_74) ;  /* 0x000000010bcc7547 */ /* 0x000fec000b800000 */
[----:B------:R-:W-:Y:S01]  /*3f90*/  UMOV UR22, URZ ;  /* 0x000000ff00167c82 */ /* 0x000fe20008000000 */
[----:B------:R-:W-:Y:S01]  /*3fa0*/  UMOV UR21, UR14 ;  /* 0x0000000e00157c82 */ /* 0x000fe20008000000 */
[----:B------:R-:W-:Y:S01]  /*3fb0*/  UMOV UR20, UR8 ;  /* 0x0000000800147c82 */ /* 0x000fe20008000000 */
[----:B------:R-:W-:-:S05]  /*3fc0*/  UMOV UR19, UR23 ;  /* 0x0000001700137c82 */ /* 0x000fca0008000000 */
.L_x_77:
[----:B------:R-:W-:Y:S02]  /*3fd0*/  UIADD3 UR21, UPT, UPT, UR21, 0x1, URZ ;  /* 0x0000000115157890 */ /* 0x000fe4000fffe0ff */
[----:B---3--:R-:W-:Y:S02]  /*3fe0*/  ULEA UR10, UR19, UR9, 0x3 ;  /* 0x00000009130a7291 */ /* 0x008fe4000f8e18ff */
[----:B------:R-:W-:Y:S01]  /*3ff0*/  UISETP.NE.AND UP0, UPT, UR21, URZ, UPT ;  /* 0x000000ff1500728c */ /* 0x000fe2000bf05270 */
[----:B----4-:R-:W-:Y:S10]  /*4000*/  @P2 BRA `(.L_x_75) ;  /* 0x00000000000c2947 */ /* 0x010ff40003800000 */
[----:B-1----:R-:W-:Y:S04]  /*4010*/  SHF.L.U32 R2, R8, 0x1f, RZ ;  /* 0x0000001f08027819 */ /* 0x002fe800000006ff */
[----:B------:R-:W1:Y:S02]  /*4020*/  SYNCS.PHASECHK.TRANS64.TRYWAIT P0, [UR10], R2 ;  /* 0x00000002ff0075a7 */ /* 0x000e64000800110a */
[----:B-1----:R-:W-:Y:S05]  /*4030*/  @!P0 BRA `(.L_x_76) ;  /* 0x000000ac00a88947 */ /* 0x002fea0003800000 */
.L_x_75:
[----:B------:R-:W-:Y:S01]  /*4040*/  UISETP.NE.AND UP1, UPT, UR20, 0x1, UPT ;  /* 0x000000011400788c */ /* 0x000fe2000bf25270 */
[----:B------:R-:W-:Y:S01]  /*4050*/  PLOP3.LUT P2, PT, PT, PT, PT, 0x80, 0x8 ;  /* 0x000000000008781c */ /* 0x000fe20003f4f070 */
[----:B------:R-:W-:Y:S02]  /*4060*/  UIADD3 UR23, UPT, UPT, UR19, 0x1, URZ ;  /* 0x0000000113177890 */ /* 0x000fe4000fffe0ff */
[----:B------:R-:W-:Y:S02]  /*4070*/  ULEA UR34, UR19, UR17, 0x6 ;  /* 0x0000001113227291 */ /* 0x000fe4000f8e30ff */
[----:B------:R-:W-:Y:S01]  /*4080*/  UISETP.NE.AND UP2, UPT, UR23, 0xb, UPT ;  /* 0x0000000b1700788c */ /* 0x000fe2000bf45270 */
[----:B------:R-:W-:Y:S01]  /*4090*/  PLOP3.LUT P0, PT, PT, PT, UP1, 0x80, 0x8 ;  /* 0x000000000008781c */ /* 0x000fe20003f0f018 */
[----:B------:R-:W-:Y:S02]  /*40a0*/  ULEA UR32, UR19, UR18, 0x6 ;  /* 0x0000001213207291 */ /* 0x000fe4000f8e30ff */
[----:B------:R-:W-:Y:S02]  /*40b0*/  USEL UR31, URZ, 0x1, UP2 ;  /* 0x00000001ff1f7887 */ /* 0x000fe40009000000 */
[----:B------:R-:W-:Y:S02]  /*40c0*/  USEL UR23, UR23, URZ, UP2 ;  /* 0x000000ff17177287 */ /* 0x000fe40009000000 */
[----:B--2---:R-:W-:Y:S02]  /*40d0*/  ULEA UR36, UR19, UR15, 0x9 ;  /* 0x0000000f13247291 */ /* 0x004fe4000f8e48ff */
[----:B------:R-:W-:Y:S01]  /*40e0*/  @UP1 ULEA UR30, UR23, UR9, 0x3 ;  /* 0x00000009171e1291 */ /* 0x000fe2000f8e18ff */
[----:B------:R-:W-:Y:S01]  /*40f0*/  LOP3.LUT R8, R8, UR31, RZ, 0x3c, !PT ;  /* 0x0000001f08087c12 */ /* 0x000fe2000f8e3cff */
[----:B------:R-:W-:Y:S02]  /*4100*/  UIADD3 UR44, UPT, UPT, UR34, 0x20, URZ ;  /* 0x00000020222c7890 */ /* 0x000fe4000fffe0ff */
[----:B------:R-:W-:Y:S01]  /*4110*/  UISETP.NE.U32.AND UP1, UPT, UR22, URZ, UPT ;  /* 0x000000ff1600728c */ /* 0x000fe2000bf25070 */
[----:B-1----:R-:W-:Y:S01]  /*4120*/  @P0 SHF.L.U32 R0, R8, 0x1f, RZ ;  /* 0x0000001f08000819 */ /* 0x002fe200000006ff */
[----:B------:R-:W-:Y:S02]  /*4130*/  UIADD3 UR42, UPT, UPT, UR32, 0x20, URZ ;  /* 0x00000020202a7890 */ /* 0x000fe4000fffe0ff */
[----:B------:R-:W-:Y:S01]  /*4140*/  UIADD3 UR38, UPT, UPT, UR36, 0x2, URZ ;  /* 0x0000000224267890 */ /* 0x000fe2000fffe0ff */
[----:B------:R3:W4:Y:S01]  /*4150*/  @P0 SYNCS.PHASECHK.TRANS64.TRYWAIT P2, [UR30], R0 ;  /* 0x00000000ff0005a7 */ /* 0x000722000804111e */
[----:B------:R-:W-:Y:S02]  /*4160*/  ULEA UR30, UR19, UR16, 0x9 ;  /* 0x00000010131e7291 */ /* 0x000fe4000f8e48ff */
[----:B------:R-:W-:Y:S02]  /*4170*/  UIADD3 UR10, UPT, UPT, UR10, 0x58, URZ ;  /* 0x000000580a0a7890 */ /* 0x000fe4000fffe0ff */
[----:B------:R-:W-:Y:S02]  /*4180*/  UIADD3 UR40, UPT, UPT, UR30, 0x2, URZ ;  /* 0x000000021e287890 */ /* 0x000fe4000fffe0ff */
[----:B------:R-:W-:Y:S01]  /*4190*/  UIADD3 UR20, UPT, UPT, UR20, -0x1, URZ ;  /* 0xffffffff14147890 */ /* 0x000fe2000fffe0ff */
[----:B------:R-:W-:Y:S01]  /*41a0*/  UMOV UR35, 0x4008 ;  /* 0x0000400800237882 */ /* 0x000fe20000000000 */
[----:B------:R-:W-:Y:S01]  /*41b0*/  UMOV UR45, 0x4008 ;  /* 0x00004008002d7882 */ /* 0x000fe20000000000 */
[----:B------:R3:W-:Y:S01]  /*41c0*/  UTCCP.T.S.4x32dp128bit tmem[UR25+0x100], gdesc[UR34] ;  /* 0x00010022190079e7 */ /* 0x0007e20009100000 */
[----:B------:R3:W-:Y:S01]  /*41d0*/  UTCCP.T.S.4x32dp128bit tmem[UR25+0x104], gdesc[UR44] ;  /* 0x0001042c190079e7 */ /* 0x0007e20009100000 */
[----:B------:R-:W-:Y:S01]  /*41e0*/  UMOV UR33, 0x4008 ;  /* 0x0000400800217882 */ /* 0x000fe20000000000 */
[----:B------:R-:W-:Y:S01]  /*41f0*/  UMOV UR43, 0x4008 ;  /* 0x00004008002b7882 */ /* 0x000fe20000000000 */
[----:B------:R3:W-:Y:S01]  /*4200*/  UTCCP.T.S.4x32dp128bit tmem[UR25+0x108], gdesc[UR32] ;  /* 0x00010820190079e7 */ /* 0x0007e20009100000 */
[----:B------:R3:W-:Y:S01]  /*4210*/  UTCCP.T.S.4x32dp128bit tmem[UR25+0x10c], gdesc[UR42] ;  /* 0x00010c2a190079e7 */ /* 0x0007e20009100000 */
[----:B------:R-:W-:Y:S01]  /*4220*/  UMOV UR31, 0x80004020 ;  /* 0x80004020001f7882 */ /* 0x000fe20000000000 */
[----:B------:R-:W-:Y:S01]  /*4230*/  UMOV UR37, 0x80004020 ;  /* 0x8000402000257882 */ /* 0x000fe20000000000 */
[----:B------:R-:W-:Y:S01]  /*4240*/  UMOV UR41, 0x80004020 ;  /* 0x8000402000297882 */ /* 0x000fe20000000000 */
[----:B------:R3:W-:Y:S01]  /*4250*/  UTCOMMA.4X gdesc[UR36], gdesc[UR30], tmem[UR12], tmem[UR28], idesc[UR29], tmem[UR6], UP1 ;  /* 0x80061c1e240075ea */ /* 0x0007e2000880000c */
[----:B------:R-:W-:Y:S01]  /*4260*/  UMOV UR39, 0x80004020 ;  /* 0x8000402000277882 */ /* 0x000fe20000000000 */
[----:B------:R-:W-:Y:S01]  /*4270*/  UMOV UR22, 0x1 ;  /* 0x0000000100167882 */ /* 0x000fe20000000000 */
[----:B------:R3:W-:Y:S01]  /*4280*/  UTCOMMA.4X gdesc[UR38], gdesc[UR40], tmem[UR12], tmem[UR26], idesc[UR27], tmem[UR4], UPT ;  /* 0x80041a28260075ea */ /* 0x0007e2000b80000c */
[----:B------:R3:W-:Y:S01]  /*4290*/  UTCBAR.MULTICAST [UR10], URZ, UR13 ;  /* 0x000000ff0a0073e9 */ /* 0x0007e2000800080d */
[----:B------:R-:W-:Y:S01]  /*42a0*/  UMOV UR19, UR23 ;  /* 0x0000001700137c82 */ /* 0x000fe20008000000 */
[----:B------:R-:W-:Y:S05]  /*42b0*/  BRA.U UP0, `(.L_x_77) ;  /* 0xfffffffd00447547 */ /* 0x000fea000b83ffff */
.L_x_74:
[----:B------:R-:W-:Y:S01]  /*42c0*/  UIADD3 UR24, UPT, UPT, UR24, 0x1, URZ ;  /* 0x0000000118187890 */ /* 0x000fe2000fffe0ff */
[C---:B------:R-:W-:Y:S01]  /*42d0*/  ISETP.NE.AND P0, PT, R10.reuse, 0x2, PT ;  /* 0x000000020a00780c */ /* 0x040fe20003f05270 */
[----:B------:R-:W-:Y:S02]  /*42e0*/  UIADD3 UR11, UPT, UPT, UR11, 0x120, URZ ;  /* 0x000001200b0b7890 */ /* 0x000fe4000fffe0ff */
[----:B------:R-:W-:Y:S01]  /*42f0*/  UISETP.NE.AND UP0, UPT, UR24, 0x2, UPT ;  /* 0x000000021800788c */ /* 0x000fe2000bf05270 */
[----:B-1-3--:R-:W-:Y:S02]  /*4300*/  SEL R0, RZ, 0x1, P0 ;  /* 0x00000001ff007807 */ /* 0x00afe40000000000 */
[----:B------:R-:W-:Y:S01]  /*4310*/  SEL R10, R10, RZ, P0 ;  /* 0x000000ff0a0a7207 */ /* 0x000fe20000000000 */
[----:B------:R-:W-:Y:S01]  /*4320*/  USEL UR10, URZ, 0x1, UP0 ;  /* 0x00000001ff0a7887 */ /* 0x000fe20008000000 */
[----:B------:R-:W-:Y:S01]  /*4330*/  LOP3.LUT R9, R9, R0, RZ, 0x3c, !PT ;  /* 0x0000000009097212 */ /* 0x000fe200078e3cff */
[----:B------:R-:W-:Y:S01]  /*4340*/  USEL UR24, UR24, URZ, UP0 ;  /* 0x000000ff18187287 */ /* 0x000fe20008000000 */
[----:B------:R1:W-:Y:S03]  /*4350*/  UTCBAR [UR11], URZ ;  /* 0x000000ff0b0073e9 */ /* 0x0003e600080000ff */
[----:B------:R-:W-:Y:S01]  /*4360*/  LOP3.LUT R11, R11, UR10, RZ, 0x3c, !PT ;  /* 0x0000000a0b0b7c12 */ /* 0x000fe2000f8e3cff */
[----:B------:R-:W-:Y:S07]  /*4370*/  @P1 BRA `(.L_x_78) ;  /* 0xfffffff800941947 */ /* 0x000fee000383ffff */
[----:B------:R-:W3:Y:S01]  /*4380*/  S2UR UR4, SR_CgaCtaId ;  /* 0x00000000000479c3 */ /* 0x000ee20000008800 */
[----:B------:R-:W-:Y:S01]  /*4390*/  ELECT P0, URZ, PT ;  /* 0x0000000000ff782f */ /* 0x000fe20003800000 */
[----:B------:R-:W-:Y:S01]  /*43a0*/  IMAD.MOV.U32 R0, RZ, RZ, 0x1 ;  /* 0x00000001ff007424 */ /* 0x000fe200078e00ff */
[----:B------:R-:W-:Y:S01]  /*43b0*/  UIADD3 UR9, UPT, UPT, UR9, 0x130, URZ ;  /* 0x0000013009097890 */ /* 0x000fe2000fffe0ff */
[----:B------:R-:W-:Y:S01]  /*43c0*/  SHF.L.U32 R2, R11, 0x1f, RZ ;  /* 0x0000001f0b027819 */ /* 0x000fe200000006ff */
[----:B------:R-:W-:-:S03]  /*43d0*/  UMOV UR5, 0x40 ;  /* 0x0000004000057882 */ /* 0x000fc60000000000 */
[----:B------:R-:W-:Y:S01]  /*43e0*/  UVIRTCOUNT.DEALLOC.SMPOOL 0x80 ;  /* 0x000000800000784c */ /* 0x000fe20000000000 */
[----:B---3--:R-:W-:Y:S02]  /*43f0*/  ULEA UR4, UR4, UR5, 0x18 ;  /* 0x0000000504047291 */ /* 0x008fe4000f8ec0ff */
[----:B------:R-:W-:-:S07]  /*4400*/  ULEA UR5, UR24, UR9, 0x3 ;  /* 0x0000000918057291 */ /* 0x000fce000f8e18ff */
[----:B------:R3:W-:Y:S02]  /*4410*/  @P0 STS.U8 [UR4+0x1c], R0 ;  /* 0x00001c00ff000988 */ /* 0x0007e40008000004 */
[----:B------:R-:W2:Y:S02]  /*4420*/  SYNCS.PHASECHK.TRANS64.TRYWAIT P0, [UR5], R2 ;  /* 0x00000002ff0075a7 */ /* 0x000ea40008001105 */
[----:B--23--:R-:W-:Y:S05]  /*4430*/  @!P0 BRA `(.L_x_79) ;  /* 0x000000a800c08947 */ /* 0x00cfea0003800000 */
.L_x_234:
[----:B------:R-:W-:-:S04]  /*4440*/  UIADD3 UR6, UPT, UPT, UR24, 0x1, URZ ;  /* 0x0000000118067890 */ /* 0x000fc8000fffe0ff */
[----:B------:R-:W-:-:S04]  /*4450*/  UISETP.NE.AND UP0, UPT, UR6, 0x2, UPT ;  /* 0x000000020600788c */ /* 0x000fc8000bf05270 */
[----:B------:R-:W-:Y:S02]  /*4460*/  USEL UR5, URZ, 0x1, UP0 ;  /* 0x00000001ff057887 */ /* 0x000fe40008000000 */
[----:B------:R-:W-:-:S04]  /*4470*/  USEL UR6, UR6, URZ, UP0 ;  /* 0x000000ff06067287 */ /* 0x000fc80008000000 */
[----:B------:R-:W-:Y:S01]  /*4480*/  ULEA UR6, UR6, UR9, 0x3 ;  /* 0x0000000906067291 */ /* 0x000fe2000f8e18ff */
[----:B--2---:R-:W-:-:S04]  /*4490*/  LOP3.LUT R2, R11, UR5, RZ, 0x3c, !PT ;  /* 0x000000050b027c12 */ /* 0x004fc8000f8e3cff */
[----:B------:R-:W-:-:S04]  /*44a0*/  SHF.L.U32 R2, R2, 0x1f, RZ ;  /* 0x0000001f02027819 */ /* 0x000fc800000006ff */
[----:B------:R-:W2:Y:S02]  /*44b0*/  SYNCS.PHASECHK.TRANS64.TRYWAIT P0, [UR6], R2 ;  /* 0x00000002ff0075a7 */ /* 0x000ea40008001106 */
[----:B--2---:R-:W-:Y:S05]  /*44c0*/  @!P0 BRA `(.L_x_80) ;  /* 0x000000a800b48947 */ /* 0x004fea0003800000 */
.L_x_236:
[----:B------:R-:W-:Y:S01]  /*44d0*/  NOP ;  /* 0x0000000000007918 */ /* 0x000fe20000000000 */
[----:B--2---:R-:W2:Y:S01]  /*44e0*/  LDS R0, [UR4+0x14] ;  /* 0x00001404ff007984 */ /* 0x004ea20008000800 */
[----:B------:R-:W-:Y:S01]  /*44f0*/  ULOP3.LUT UR6, UR25, 0xffff, URZ, 0xc0, !UPT ;  /* 0x0000ffff19067892 */ /* 0x000fe2000f8ec0ff */
[----:B------:R-:W-:Y:S01]  /*4500*/  UMOV UR8, 0xffff ;  /* 0x0000ffff00087882 */ /* 0x000fe20000000000 */
[----:B------:R-:W-:Y:S02]  /*4510*/  UMOV UR5, 0x1 ;  /* 0x0000000100057882 */ /* 0x000fe40000000000 */
[----:B------:R-:W-:-:S04]  /*4520*/  USHF.R.U32.HI UR6, URZ, 0x5, UR6 ;  /* 0x00000005ff067899 */ /* 0x000fc80008011606 */
[----:B------:R-:W-:Y:S02]  /*4530*/  USHF.L.U32 UR8, UR8, UR6, URZ ;  /* 0x0000000608087299 */ /* 0x000fe400080006ff */
[----:B------:R-:W-:-:S04]  /*4540*/  USHF.L.U32 UR5, UR5, UR6, URZ ;  /* 0x0000000605057299 */ /* 0x000fc800080006ff */
[----:B--2---:R-:W-:-:S04]  /*4550*/  LOP3.LUT R0, R0, UR8, RZ, 0xc0, !PT ;  /* 0x0000000800007c12 */ /* 0x004fc8000f8ec0ff */
[----:B------:R-:W-:-:S13]  /*4560*/  ISETP.NE.AND P0, PT, R0, UR8, PT ;  /* 0x0000000800007c0c */ /* 0x000fda000bf05270 */
[----:B------:R-:W-:Y:S05]  /*4570*/  @P0 BRA `(.L_x_81) ;  /* 0x0000000000580947 */ /* 0x000fea0003800000 */
[----:B------:R-:W2:Y:S02]  /*4580*/  LDS R0, [UR4+0x18] ;  /* 0x00001804ff007984 */ /* 0x000ea40008000800 */
[----:B--2---:R-:W-:-:S04]  /*4590*/  LOP3.LUT R0, R0, UR5, RZ, 0xc0, !PT ;  /* 0x0000000500007c12 */ /* 0x004fc8000f8ec0ff */
[----:B------:R-:W-:-:S13]  /*45a0*/  ISETP.NE.AND P0, PT, R0, UR5, PT ;  /* 0x0000000500007c0c */ /* 0x000fda000bf05270 */
[----:B------:R-:W-:Y:S05]  /*45b0*/  @P0 BRA `(.L_x_82) ;  /* 0x00000000003c0947 */ /* 0x000fea0003800000 */
[----:B------:R-:W2:Y:S01]  /*45c0*/  S2R R2, SR_LANEID ;  /* 0x0000000000027919 */ /* 0x000ea20000000000 */
[----:B------:R-:W-:Y:S01]  /*45d0*/  ULOP3.LUT UR8, URZ, UR8, URZ, 0x33, !UPT ;  /* 0x00000008ff087292 */ /* 0x000fe2000f8e33ff */
[----:B------:R-:W-:Y:S02]  /*45e0*/  VOTEU.ANY UR7, UPT, PT ;  /* 0x0000000000077886 */ /* 0x000fe400038e0100 */
[----:B------:R-:W-:-:S03]  /*45f0*/  UFLO.U32 UR7, UR7 ;  /* 0x00000007000772bd */ /* 0x000fc600080e0000 */
[----:B------:R-:W-:-:S04]  /*4600*/  IMAD.U32 R0, RZ, RZ, UR8 ;  /* 0x00000008ff007e24 */ /* 0x000fc8000f8e00ff */
[----:B------:R3:W1:Y:S02]  /*4610*/  REDUX UR6, R0 ;  /* 0x00000000000673c4 */ /* 0x0006640000000000 */
[----:B------:R1:W-:Y:S01]  /*4620*/  UTCATOMSWS.AND URZ, UR8 ;  /* 0x0000000800ff79e3 */ /* 0x0003e20008000000 */
[----:B--2---:R-:W-:Y:S02]  /*4630*/  ISETP.EQ.U32.AND P0, PT, R2, UR7, PT ;  /* 0x0000000702007c0c */ /* 0x004fe4000bf02070 */
[----:B---3--:R-:W-:Y:S02]  /*4640*/  LOP3.LUT R0, RZ, UR5, RZ, 0x33, !PT ;  /* 0x00000005ff007c12 */ /* 0x008fe4000f8e33ff */
[----:B-1----:R-:W-:Y:S02]  /*4650*/  MOV R2, UR6 ;  /* 0x0000000600027c02 */ /* 0x002fe40008000f00 */
[----:B------:R-:W1:Y:S07]  /*4660*/  REDUX UR5, R0 ;  /* 0x00000000000573c4 */ /* 0x000e6e0000000000 */
[----:B------:R2:W-:Y:S01]  /*4670*/  @P0 ATOMS.AND RZ, [UR4+0x14], R2 ;  /* 0x00001402ffff098c */ /* 0x0005e2000a800004 */
[----:B-1----:R-:W-:-:S05]  /*4680*/  IMAD.U32 R0, RZ, RZ, UR5 ;  /* 0x00000005ff007e24 */ /* 0x002fca000f8e00ff */
[----:B------:R2:W-:Y:S01]  /*4690*/  @P0 ATOMS.AND RZ, [UR4+0x18], R0 ;  /* 0x00001800ffff098c */ /* 0x0005e2000a800004 */
[----:B------:R-:W-:Y:S05]  /*46a0*/  BRA `(.L_x_83) ;  /* 0x0000000000147947 */ /* 0x000fea0003800000 */
.L_x_82:
[----:B------:R-:W-:Y:S02]  /*46b0*/  MOV R2, 0x46d0 ;  /* 0x000046d000027802 */ /* 0x000fe40000000f00 */
[----:B-1--45:R-:W-:Y:S05]  /*46c0*/  CALL.REL.NOINC `($__internal_0_$__cuda_sm10x_tcgen05_guardrail_trap_col_being_dealloced_not_returned_by_alloc) ;  /* 0x000000b0004c7944 */ /* 0x032fea0003c00000 */
[----:B------:R-:W-:Y:S05]  /*46d0*/  BRA `(.L_x_83) ;  /* 0x0000000000087947 */ /* 0x000fea0003800000 */
.L_x_81:
[----:B------:R-:W-:Y:S02]  /*46e0*/  MOV R2, 0x4700 ;  /* 0x0000470000027802 */ /* 0x000fe40000000f00 */
[----:B-1--45:R-:W-:Y:S05]  /*46f0*/  CALL.REL.NOINC `($__internal_2_$__cuda_sm10x_tcgen05_guardrail_trap_unallocated_columns_being_dealloced) ;  /* 0x000000b000587944 */ /* 0x032fea0003c00000 */
.L_x_83:
[----:B------:R-:W-:Y:S01]  /*4700*/  NOP ;  /* 0x0000000000007918 */ /* 0x000fe20000000000 */
[----:B------:R-:W-:Y:S05]  /*4710*/  EXIT ;  /* 0x000000000000794d */ /* 0x000fea0003800000 */
.L_x_67:
[----:B------:R-:W-:-:S09]  /*4720*/  UISETP.NE.OR UP6, UPT, UR13, 0x3, !UP6 ;  /* 0x000000030d00788c */ /* 0x000fd2000f7c5670 */
[----:B------:R-:W-:Y:S05]  /*4730*/  BRA.U UP6, `(.L_x_84) ;  /* 0x0000001906347547 */ /* 0x000fea000b800000 */
[----:B------:R-:W3:Y:S01]  /*4740*/  LDC R0, c[0x0][0xf30] ;  /* 0x0003cc00ff007b82 */ /* 0x000ee20000000800 */
[----:B------:R-:W-:Y:S01]  /*4750*/  UMOV UR5, 0x400 ;  /* 0x0000040000057882 */ /* 0x000fe20000000000 */
[----:B------:R-:W-:Y:S01]  /*4760*/  CS2R R30, SRZ ;  /* 0x00000000001e7805 */ /* 0x000fe2000001ff00 */
[----:B------:R-:W-:Y:S01]  /*4770*/  ULEA UR5, UR37, UR5, 0x18 ;  /* 0x0000000525057291 */ /* 0x000fe2000f8ec0ff */
[----:B------:R-:W-:Y:S01]  /*4780*/  IMAD.MOV.U32 R27, RZ, RZ, 0x1000 ;  /* 0x00001000ff1b7424 */ /* 0x000fe200078e00ff */
[----:B------:R-:W-:Y:S02]  /*4790*/  UPLOP3.LUT UP0, UPT, UPT, UPT, UPT, 0x40, 0x4 ;  /* 0x000000000004789c */ /* 0x000fe40003f0e870 */
[----:B------:R-:W-:Y:S01]  /*47a0*/  UIADD3 UR57, UPT, UPT, UR5, 0xb0, URZ ;  /* 0x000000b005397890 */ /* 0x000fe2000fffe0ff */
[----:B------:R-:W4:Y:S01]  /*47b0*/  LDC R26, c[0x0][0x370] ;  /* 0x0000dc00ff1a7b82 */ /* 0x000f220000000800 */
[----:B------:R-:W-:Y:S02]  /*47c0*/  UIADD3 UR49, UPT, UPT, UR5, 0xb8, URZ ;  /* 0x000000b805317890 */ /* 0x000fe4000fffe0ff */
[----:B------:R-:W-:-:S02]  /*47d0*/  UIADD3 UR41, UPT, UPT, UR5, 0xc0, URZ ;  /* 0x000000c005297890 */ /* 0x000fc4000fffe0ff */
[----:B------:R-:W-:-:S03]  /*47e0*/  UIADD3 UR25, UPT, UPT, UR5, 0xc8, URZ ;  /* 0x000000c805197890 */ /* 0x000fc6000fffe0ff */
[----:B------:R-:W1:Y:S08]  /*47f0*/  LDC R3, c[0x0][0xf0c] ;  /* 0x0003c300ff037b82 */ /* 0x000e700000000800 */
[----:B------:R-:W1:Y:S01]  /*4800*/  LDC R24, c[0x0][0xf20] ;  /* 0x0003c800ff187b82 */ /* 0x000e620000000800 */
[----:B---3--:R-:W-:-:S07]  /*4810*/  ISETP.NE.AND P1, PT, R0, 0x1, PT ;  /* 0x000000010000780c */ /* 0x008fce0003f25270 */
[----:B------:R-:W3:Y:S08]  /*4820*/  LDC.64 R32, c[0x0][0x348] ;  /* 0x0000d200ff207b82 */ /* 0x000ef00000000a00 */
[----:B------:R-:W1:Y:S08]  /*4830*/  LDC.64 R14, c[0x0][0xc88] ;  /* 0x00032200ff0e7b82 */ /* 0x000e700000000a00 */
[----:B------:R-:W1:Y:S08]  /*4840*/  LDC.64 R18, c[0x0][0xf10] ;  /* 0x0003c400ff127b82 */ /* 0x000e700000000a00 */
[----:B------:R-:W1:Y:S08]  /*4850*/  LDC.64 R6, c[0x0][0xf18] ;  /* 0x0003c600ff067b82 */ /* 0x000e700000000a00 */
[----:B------:R-:W1:Y:S08]  /*4860*/  LDC.64 R4, c[0x0][0xf28] ;  /* 0x0003ca00ff047b82 */ /* 0x000e700000000a00 */
[----:B------:R-:W1:Y:S08]  /*4870*/  LDC.64 R16, c[0x0][0xc90] ;  /* 0x00032400ff107b82 */ /* 0x000e700000000a00 */
[----:B---34-:R-:W1:Y:S02]  /*4880*/  LDC R25, c[0x0][0x374] ;  /* 0x0000dd00ff197b82 */ /* 0x018e640000000800 */
.L_x_99:
[C---:B------:R-:W-:Y:S02]  /*4890*/  LEA R0, R31.reuse, UR5, 0x3 ;  /* 0x000000051f007c11 */ /* 0x040fe4000f8e18ff */
[----:B------:R-:W-:Y:S02]  /*48a0*/  SHF.L.U32 R2, R30, 0x1f, RZ ;  /* 0x0000001f1e027819 */ /* 0x000fe400000006ff */
[----:B------:R-:W-:Y:S02]  /*48b0*/  LEA R20, R31, UR5, 0x4 ;  /* 0x000000051f147c11 */ /* 0x000fe4000f8e20ff */
[----:B---3--:R-:W3:Y:S02]  /*48c0*/  SYNCS.PHASECHK.TRANS64.TRYWAIT P0, [R0+URZ+0x100], R2 ;  /* 0x00010002000075a7 */ /* 0x008ee400080011ff */
[----:B---3--:R-:W-:Y:S05]  /*48d0*/  @!P0 BRA `(.L_x_85) ;  /* 0x000000a400c88947 */ /* 0x008fea0003800000 */
.L_x_237:
[----:B-1----:R-:W-:Y:S01]  /*48e0*/  ISETP.GE.AND P0, PT, R43, 0x1, PT ;  /* 0x000000012b00780c */ /* 0x002fe20003f06270 */
[----:B------:R-:W1:Y:S01]  /*48f0*/  LDS.128 R20, [R20+0x170] ;  /* 0x0001700014147984 */ /* 0x000e620000000c00 */
[----:B------:R-:W-:Y:S01]  /*4900*/  ISETP.NE.U32.AND P5, PT, R16, RZ, PT ;  /* 0x000000ff1000720c */ /* 0x000fe20003fa5070 */
[----:B---3--:R-:W-:Y:S01]  /*4910*/  VIADD R0, R0, 0x110 ;  /* 0x0000011000007836 */ /* 0x008fe20000000000 */
[----:B------:R-:W-:Y:S01]  /*4920*/  ISETP.NE.U32.AND P4, PT, R16, RZ, PT ;  /* 0x000000ff1000720c */ /* 0x000fe20003f85070 */
[----:B------:R-:W-:Y:S01]  /*4930*/  IMAD.MOV.U32 R28, RZ, RZ, 0x1 ;  /* 0x00000001ff1c7424 */ /* 0x000fe200078e00ff */
[C---:B------:R-:W-:Y:S01]  /*4940*/  ISETP.NE.AND.EX P5, PT, R17.reuse, RZ, PT, P5 ;  /* 0x000000ff1100720c */ /* 0x040fe20003fa5350 */
[----:B------:R-:W-:Y:S01]  /*4950*/  USHF.L.U32 UR58, UR12, 0x7, URZ ;  /* 0x000000070c3a7899 */ /* 0x000fe200080006ff */
[----:B------:R-:W-:Y:S01]  /*4960*/  PRMT R0, RZ, 0x654, R0 ;  /* 0x00000654ff007816 */ /* 0x000fe20000000000 */
[----:B------:R-:W-:Y:S01]  /*4970*/  @!PT LDS RZ, [RZ] ;  /* 0x00000000fffff984 */ /* 0x000fe20000000800 */
[----:B------:R-:W-:Y:S01]  /*4980*/  @!PT LDS RZ, [RZ] ;  /* 0x00000000fffff984 */ /* 0x000fe20000000800 */
[----:B------:R-:W-:Y:S01]  /*4990*/  @!PT LDS RZ, [RZ] ;  /* 0x00000000fffff984 */ /* 0x000fe20000000800 */
[----:B------:R-:W-:Y:S01]  /*49a0*/  @!PT LDS RZ, [RZ] ;  /* 0x00000000fffff984 */ /* 0x000fe20000000800 */
[----:B------:R3:W-:Y:S06]  /*49b0*/  MEMBAR.ALL.CTA ;  /* 0x0000000000007992 */ /* 0x0007ec0000008000 */
[----:B---3--:R-:W3:Y:S01]  /*49c0*/  FENCE.VIEW.ASYNC.S ;  /* 0x00000000000073c6 */ /* 0x008ee20000000000 */
[----:B------:R-:W-:Y:S01]  /*49d0*/  ISETP.NE.AND.EX P4, PT, R17, RZ, PT, P4 ;  /* 0x000000ff1100720c */ /* 0x000fe20003f85340 */
[----:B------:R-:W-:Y:S01]  /*49e0*/  USHF.L.U32 UR59, UR20, 0x7, URZ ;  /* 0x00000007143b7899 */ /* 0x000fe200080006ff */
[----:B------:R-:W-:Y:S01]  /*49f0*/  SHF.L.U32 R28, R28, 0x1f, RZ ;  /* 0x0000001f1c1c7819 */ /* 0x000fe200000006ff */
[----:B---3--:R3:W-:Y:S01]  /*4a00*/  SYNCS.ARRIVE.TRANS64.RED.A1T0 RZ, [R0+URZ], RZ ;  /* 0x000000ff00ff79a7 */ /* 0x0087e200081004ff */
[----:B-1----:R-:W-:Y:S11]  /*4a10*/  LOP3.LUT P3, RZ, R22, 0x1, RZ, 0xc0, !PT ;  /* 0x0000000116ff7812 */ /* 0x002ff6000786c0ff */
[----:B------:R-:W-:Y:S02]  /*4a20*/  @!UPT UIADD3 URZ, UPT, UPT, URZ, URZ, URZ ;  /* 0x000000fffffff290 */ /* 0x000fe4000fffe0ff */
[----:B------:R-:W-:Y:S02]  /*4a30*/  @P3 MOV R11, R20 ;  /* 0x00000014000b3202 */ /* 0x000fe40000000f00 */
[----:B------:R-:W-:Y:S01]  /*4a40*/  @P3 LOP3.LUT R10, R21, 0xffff, RZ, 0xc0, !PT ;  /* 0x0000ffff150a3812 */ /* 0x000fe200078ec0ff */
[----:B---3--:R-:W-:Y:S06]  /*4a50*/  @!P0 BRA `(.L_x_86) ;  /* 0x0000000000a48947 */ /* 0x008fec0003800000 */
[-C--:B------:R-:W-:Y:S01]  /*4a60*/  IMAD.HI.U32 R0, R25, R7.reuse, RZ ;  /* 0x0000000719007227 */ /* 0x080fe200078e00ff */
[----:B------:R-:W-:Y:S02]  /*4a70*/  ISETP.NE.AND P0, PT, R6, 0x1, PT ;  /* 0x000000010600780c */ /* 0x000fe40003f05270 */
[----:B------:R-:W-:Y:S01]  /*4a80*/  ISETP.NE.AND P2, PT, R43, 0x1, PT ;  /* 0x000000012b00780c */ /* 0x000fe20003f45270 */
[----:B------:R-:W-:Y:S01]  /*4a90*/  IMAD.HI.U32 R9, R26, R18, RZ ;  /* 0x000000121a097227 */ /* 0x000fe200078e00ff */
[----:B------:R-:W-:Y:S02]  /*4aa0*/  SHF.R.U32.HI R0, RZ, R24, R0 ;  /* 0x00000018ff007219 */ /* 0x000fe40000011600 */
[----:B------:R-:W-:Y:S01]  /*4ab0*/  ISETP.NE.AND P6, PT, R3, 0x1, PT ;  /* 0x000000010300780c */ /* 0x000fe20003fc5270 */
[----:B------:R-:W-:Y:S01]  /*4ac0*/  IMAD.HI.U32 R13, R10, R7, RZ ;  /* 0x000000070a0d7227 */ /* 0x000fe200078e00ff */
[----:B------:R-:W-:Y:S02]  /*4ad0*/  SHF.R.U32.HI R9, RZ, R19, R9 ;  /* 0x00000013ff097219 */ /* 0x000fe40000011609 */
[----:B------:R-:W-:Y:S01]  /*4ae0*/  SEL R0, R25, R0, !P0 ;  /* 0x0000000019007207 */ /* 0x000fe20004000000 */
[----:B------:R-:W-:Y:S01]  /*4af0*/  IMAD.HI.U32 R12, R11, R18, RZ ;  /* 0x000000120b0c7227 */ /* 0x000fe200078e00ff */
[----:B------:R-:W-:Y:S03]  /*4b00*/  SEL R9, R26, R9, !P6 ;  /* 0x000000091a097207 */ /* 0x000fe60007000000 */
[-C--:B------:R-:W-:Y:S01]  /*4b10*/  IMAD.HI.U32 R8, R0, R4.reuse, RZ ;  /* 0x0000000400087227 */ /* 0x080fe200078e00ff */
[----:B------:R-:W-:Y:S03]  /*4b20*/  SHF.R.U32.HI R12, RZ, R19, R12 ;  /* 0x00000013ff0c7219 */ /* 0x000fe6000001160c */
[----:B------:R-:W-:Y:S01]  /*4b30*/  IMAD.HI.U32 R2, R9, R4, RZ ;  /* 0x0000000409027227 */ /* 0x000fe200078e00ff */
[-C--:B------:R-:W-:Y:S02]  /*4b40*/  @P2 SHF.R.U32.HI R0, RZ, R5.reuse, R8 ;  /* 0x00000005ff002219 */ /* 0x080fe40000011608 */
[----:B------:R-:W-:Y:S02]  /*4b50*/  SHF.R.U32.HI R8, RZ, R24, R13 ;  /* 0x00000018ff087219 */ /* 0x000fe4000001160d */
[----:B------:R-:W-:Y:S01]  /*4b60*/  @P2 SHF.R.U32.HI R9, RZ, R5, R2 ;  /* 0x00000005ff092219 */ /* 0x000fe20000011602 */
[----:B------:R-:W-:Y:S01]  /*4b70*/  IMAD R0, R43, R0, RZ ;  /* 0x000000002b007224 */ /* 0x000fe200078e02ff */
[----:B------:R-:W-:Y:S02]  /*4b80*/  SEL R8, R10, R8, !P0 ;  /* 0x000000080a087207 */ /* 0x000fe40004000000 */
[----:B------:R-:W-:Y:S01]  /*4b90*/  SEL R2, R11, R12, !P6 ;  /* 0x0000000c0b027207 */ /* 0x000fe20007000000 */
[C---:B------:R-:W-:Y:S01]  /*4ba0*/  IMAD R12, R43.reuse, R9, RZ ;  /* 0x000000092b0c7224 */ /* 0x040fe200078e02ff */
[C---:B------:R-:W-:Y:S01]  /*4bb0*/  ISETP.GE.AND P0, PT, R8.reuse, R0, PT ;  /* 0x000000000800720c */ /* 0x040fe20003f06270 */
[----:B------:R-:W-:Y:S03]  /*4bc0*/  IMAD.HI.U32 R0, R8, R4, RZ ;  /* 0x0000000408007227 */ /* 0x000fe600078e00ff */
[----:B------:R-:W-:Y:S02]  /*4bd0*/  ISETP.GE.OR P0, PT, R2, R12, P0 ;  /* 0x0000000c0200720c */ /* 0x000fe40000706670 */
[-C--:B------:R-:W-:Y:S04]  /*4be0*/  SHF.R.U32.HI R0, RZ, R5.reuse, R0 ;  /* 0x00000005ff007219 */ /* 0x080fe80000011600 */
[----:B------:R-:W-:Y:S05]  /*4bf0*/  SEL R13, R8, R0, !P2 ;  /* 0x00000000080d7207 */ /* 0x000fea0005000000 */
[----:B------:R-:W-:Y:S02]  /*4c00*/  IMAD.MOV R12, RZ, RZ, -R13 ;  /* 0x000000ffff0c7224 */ /* 0x000fe400078e0a0d */
[C---:B------:R-:W-:Y:S04]  /*4c10*/  @!P0 IMAD.HI.U32 R0, R2.reuse, R4, RZ ;  /* 0x0000000402008227 */ /* 0x040fe800078e00ff */
[----:B------:R-:W-:Y:S01]  /*4c20*/  IMAD R12, R43, R12, R8 ;  /* 0x0000000c2b0c7224 */ /* 0x000fe200078e0208 */
[----:B------:R-:W-:Y:S04]  /*4c30*/  @!P0 SHF.R.U32.HI R0, RZ, R5, R0 ;  /* 0x00000005ff008219 */ /* 0x000fe80000011600 */
[----:B------:R-:W-:Y:S04]  /*4c40*/  @!P0 SEL R0, R2, R0, !P2 ;  /* 0x0000000002008207 */ /* 0x000fe80005000000 */
[----:B------:R-:W-:Y:S01]  /*4c50*/  @!P0 IADD3 R13, PT, PT, R13, -R0, RZ ;  /* 0x800000000d0d8210 */ /* 0x000fe20007ffe0ff */
[----:B------:R-:W-:Y:S01]  /*4c60*/  @!P0 IMAD R0, R9, R12, R0 ;  /* 0x0000000c09008224 */ /* 0x000fe200078e0200 */
[----:B------:R-:W-:Y:S01]  /*4c70*/  IADD3 R9, PT, PT, -R8, RZ, RZ ;  /* 0x000000ff08097210 */ /* 0x000fe20007ffe1ff */
[--C-:B------:R-:W-:Y:S02]  /*4c80*/  IMAD.MOV R12, RZ, RZ, -R2.reuse ;  /* 0x000000ffff0c7224 */ /* 0x100fe400078e0a02 */
[----:B------:R-:W-:Y:S02]  /*4c90*/  @!P0 IMAD R8, R13, R43, R2 ;  /* 0x0000002b0d088224 */ /* 0x000fe400078e0202 */
[----:B------:R-:W-:Y:S02]  /*4ca0*/  @!P0 IMAD.MOV.U32 R2, RZ, RZ, R0 ;  /* 0x000000ffff028224 */ /* 0x000fe400078e0000 */
[----:B------:R-:W-:Y:S02]  /*4cb0*/  IMAD R11, R3, R12, R11 ;  /* 0x0000000c030b7224 */ /* 0x000fe400078e020b */
[----:B------:R-:W-:Y:S02]  /*4cc0*/  IMAD R10, R6, R9, R10 ;  /* 0x00000009060a7224 */ /* 0x000fe400078e020a */
[----:B------:R-:W-:Y:S02]  /*4cd0*/  IMAD R11, R2, R3, R11 ;  /* 0x00000003020b7224 */ /* 0x000fe400078e020b */
[----:B------:R-:W-:Y:S02]  /*4ce0*/  IMAD R10, R8, R6, R10 ;  /* 0x00000006080a7224 */ /* 0x000fe400078e020a */
.L_x_86:
[----:B------:R-:W-:Y:S05]  /*4cf0*/  BRA.U UP0, `(.L_x_87) ;  /* 0x0000000100107547 */ /* 0x000fea000b800000 */
[----:B------:R-:W-:Y:S04]  /*4d00*/  MOV R2, UR4 ;  /* 0x0000000400027c02 */ /* 0x000fe80008000f00 */
[----:B------:R-:W-:Y:S04]  /*4d10*/  SHF.L.U32 R2, R2, 0x1f, RZ ;  /* 0x0000001f02027819 */ /* 0x000fe800000006ff */
[----:B------:R-:W1:Y:S02]  /*4d20*/  SYNCS.PHASECHK.TRANS64.TRYWAIT P0, [UR5+0xf8], R2 ;  /* 0x0000f802ff0075a7 */ /* 0x000e640008001105 */
[----:B-1----:R-:W-:Y:S05]  /*4d30*/  @!P0 BRA `(.L_x_88) ;  /* 0x000000a000c48947 */ /* 0x002fea0003800000 */
.L_x_87:
[----:B------:R-:W-:Y:S05]  /*4d40*/  @!P5 BRA `(.L_x_89) ;  /* 0x00000000002cd947 */ /* 0x000fea0003800000 */
[----:B------:R-:W-:Y:S01]  /*4d50*/  ISETP.NE.U32.AND P0, PT, R14, RZ, PT ;  /* 0x000000ff0e00720c */ /* 0x000fe20003f05070 */
[----:B------:R-:W-:Y:S03]  /*4d60*/  IMAD.MOV.U32 R90, RZ, RZ, 0x1 ;  /* 0x00000001ff5a7424 */ /* 0x000fe600078e00ff */
[----:B------:R-:W-:Y:S11]  /*4d70*/  ISETP.NE.AND.EX P0, PT, R15, RZ, PT, P0 ;  /* 0x000000ff0f00720c */ /* 0x000ff60003f05300 */
[----:B------:R-:W-:Y:S02]  /*4d80*/  @!UPT UIADD3 URZ, UPT, UPT, URZ, URZ, URZ ;  /* 0x000000fffffff290 */ /* 0x000fe4000fffe0ff */
[----:B------:R-:W3:Y:S01]  /*4d90*/  @P0 LDC.64 R8, c[0x0][0xc88] ;  /* 0x00032200ff080b82 */ /* 0x000ee20000000a00 */
[----:B-12---:R-:W-:Y:S04]  /*4da0*/  @P0 IMAD R0, R16, UR36, RZ ;  /* 0x0000002410000c24 */ /* 0x006fe8000f8e02ff */
[----:B---3--:R-:W-:Y:S04]  /*4db0*/  @P0 IMAD.WIDE R8, R0, 0x4, R8 ;  /* 0x0000000400080825 */ /* 0x008fe800078e0208 */
[----:B------:R-:W-:Y:S01]  /*4dc0*/  HFMA2 R0, -RZ, RZ, 0, 5.9604644775390625e-08 ;  /* 0x00000001ff007431 */ /* 0x000fe200000001ff */
[----:B-----5:R3:W5:Y:S04]  /*4dd0*/  @P0 LDG.E R53, desc[UR46][R8.64] ;  /* 0x0000002e08350981 */ /* 0x020768000c1e1900 */
[----:B------:R-:W-:Y:S01]  /*4de0*/  @!P0 PRMT R90, R0, 0x7610, R90 ;  /* 0x00007610005a8816 */ /* 0x000fe2000000005a */
[----:B---3--:R-:W4:Y:S06]  /*4df0*/  @!P0 LDC R53, c[0x0][0xc80] ;  /* 0x00032000ff358b82 */ /* 0x008f2c0000000800 */
.L_x_89:
[----:B----45:R-:W-:Y:S01]  /*4e00*/  @!P4 FSETP.EQ.AND P0, PT, R53, RZ, PT ;  /* 0x000000ff3500c20b */ /* 0x030fe20003f02000 */
[----:B------:R-:W-:Y:S01]  /*4e10*/  @!UPT UIADD3 URZ, UPT, UPT, URZ, URZ, URZ ;  /* 0x000000fffffff290 */ /* 0x000fe2000fffe0ff */
[----:B------:R-:W-:Y:S11]  /*4e20*/  @!P4 BRA `(.L_x_90) ;  /* 0x000000000018c947 */ /* 0x000ff60003800000 */
[----:B------:R-:W-:Y:S02]  /*4e30*/  LOP3.LUT P2, RZ, R90, 0xff, RZ, 0xc0, !PT ;  /* 0x000000ff5aff7812 */ /* 0x000fe4000784c0ff */
[----:B------:R-:W-:Y:S04]  /*4e40*/  ISETP.NE.U32.AND P0, PT, R14, RZ, PT ;  /* 0x000000ff0e00720c */ /* 0x000fe80003f05070 */
[----:B------:R-:W-:Y:S04]  /*4e50*/  ISETP.NE.AND.EX P0, PT, R15, RZ, PT, P0 ;  /* 0x000000ff0f00720c */ /* 0x000fe80003f05300 */
[----:B------:R-:W-:Y:S03]  /*4e60*/  PLOP3.LUT P0, PT, P0, PT, PT, 0x8, 0x80 ;  /* 0x000000000080781c */ /* 0x000fe6000070e170 */
[----:B------:R-:W-:Y:S11]  /*4e70*/  @P2 FSETP.EQ.AND P0, PT, R53, RZ, PT ;  /* 0x000000ff3500220b */ /* 0x000ff60003f02000 */
[----:B------:R-:W-:Y:S02]  /*4e80*/  @!UPT UIADD3 URZ, UPT, UPT, URZ, URZ, URZ ;  /* 0x000000fffffff290 */ /* 0x000fe4000fffe0ff */
.L_x_90:
[----:B------:R-:W3:Y:S01]  /*4e90*/  SYNCS.PHASECHK.TRANS64.TRYWAIT P2, [UR5+0xd0], R28 ;  /* 0x0000d01cff0075a7 */ /* 0x000ee20008041105 */
[----:B------:R-:W-:Y:S04]  /*4ea0*/  ELECT P4, URZ, PT ;  /* 0x0000000000ff782f */ /* 0x000fe80003880000 */
[----:B------:R-:W-:Y:S11]  /*4eb0*/  PLOP3.LUT P4, PT, P0, P4, PT, 0xf2, 0x2f ;  /* 0x00000000002f781c */ /* 0x000ff60000789e72 */
[----:B------:R-:W-:Y:S02]  /*4ec0*/  @!UPT UIADD3 URZ, UPT, UPT, URZ, URZ, URZ ;  /* 0x000000fffffff290 */ /* 0x000fe4000fffe0ff */
[----:B------:R-:W-:Y:S05]  /*4ed0*/  @!P4 IADD3 R8, P0, PT, R32, 0x980, RZ ;  /* 0x000009802008c810 */ /* 0x000fea0007f1e0ff */
[----:B-1----:R-:W-:Y:S01]  /*4ee0*/  @!P4 IMAD.X R2, RZ, RZ, R33, P0 ;  /* 0x000000ffff02c224 */ /* 0x002fe200000e0621 */
[----:B---3--:R-:W-:Y:S07]  /*4ef0*/  @!P2 BRA `(.L_x_91) ;  /* 0x000000a0006ca947 */ /* 0x008fee0003800000 */
.L_x_240:
[----:B------:R-:W-:Y:S01]  /*4f00*/  @!P4 R2UR UR7, R8 ;  /* 0x000000000807c2ca */ /* 0x000fe200000e0000 */
[----:B------:R-:W-:Y:S01]  /*4f10*/  VOTEU.ALL UP0, P4 ;  /* 0x0000000000ff7886 */ /* 0x000fe20002000000 */
[----:B------:R-:W-:Y:S01]  /*4f20*/  @!P4 R2UR UR6, R2 ;  /* 0x000000000206c2ca */ /* 0x000fe200000e0000 */
[----:B------:R-:W-:Y:S01]  /*4f30*/  VOTEU.ALL UP1, P4 ;  /* 0x0000000000ff7886 */ /* 0x000fe20002020000 */
[----:B--2---:R-:W-:Y:S01]  /*4f40*/  UMOV UR60, UR36 ;  /* 0x00000024003c7c82 */ /* 0x004fe20008000000 */
[----:B-1----:R-:W-:Y:S01]  /*4f50*/  @!P4 IMAD.MOV.U32 R0, RZ, RZ, 0x1000 ;  /* 0x00001000ff00c424 */ /* 0x002fe200078e00ff */
[----:B------:R-:W-:Y:S02]  /*4f60*/  @!UP0 UIADD3 UR56, UPT, UPT, UR5, 0x200, URZ ;  /* 0x0000020005388890 */ /* 0x000fe4000fffe0ff */
[----:B------:R-:W-:Y:S02]  /*4f70*/  @!UP0 UIADD3 UR10, UPT, UPT, UR58, 0x40, URZ ;  /* 0x000000403a0a8890 */ /* 0x000fe4000fffe0ff */
[----:B------:R-:W-:Y:S01]  /*4f80*/  @!UP0 UIADD3 UR8, UPT, UPT, UR5, 0xa00, URZ ;  /* 0x00000a0005088890 */ /* 0x000fe2000fffe0ff */
[----:B------:R-:W-:Y:S02]  /*4f90*/  VOTEU.ALL UP0, P4 ;  /* 0x0000000000ff7886 */ /* 0x000fe40002000000 */
[----:B------:R-:W-:Y:S01]  /*4fa0*/  IMAD.U32 R8, RZ, RZ, UR7 ;  /* 0x00000007ff087e24 */ /* 0x000fe2000f8e00ff */
[----:B------:R-:W-:Y:S01]  /*4fb0*/  UMOV UR7, 0x10000000 ;  /* 0x1000000000077882 */ /* 0x000fe20000000000 */
[----:B------:R-:W-:Y:S01]  /*4fc0*/  IMAD.U32 R9, RZ, RZ, UR6 ;  /* 0x00000006ff097e24 */ /* 0x000fe2000f8e00ff */
[----:B------:R-:W-:Y:S01]  /*4fd0*/  UMOV UR6, 0x0 ;  /* 0x0000000000067882 */ /* 0x000fe20000000000 */
[----:B------:R-:W-:Y:S01]  /*4fe0*/  UMOV UR9, UR57 ;  /* 0x0000003900097c82 */ /* 0x000fe20008000000 */
[----:B------:R-:W-:Y:S01]  /*4ff0*/  @!P4 R2UR UR16, R8 ;  /* 0x000000000810c2ca */ /* 0x000fe200000e0000 */
[----:B------:R-:W-:Y:S01]  /*5000*/  UMOV UR11, UR59 ;  /* 0x0000003b000b7c82 */ /* 0x000fe20008000000 */
[----:B------:R-:W-:Y:S01]  /*5010*/  @!P4 R2UR UR17, R9 ;  /* 0x000000000911c2ca */ /* 0x000fe200000e0000 */
[----:B------:R-:W-:Y:S01]  /*5020*/  UMOV UR12, UR36 ;  /* 0x00000024000c7c82 */ /* 0x000fe20008000000 */
[----:B------:R-:W-:Y:S01]  /*5030*/  UPRMT UR14, UR37, 0x654, UR57 ;  /* 0x00000654250e7896 */ /* 0x000fe20008000039 */
[----:B------:R-:W-:Y:S05]  /*5040*/  @!P4 IADD3 R8, P0, PT, R32, 0x980, RZ ;  /* 0x000009802008c810 */ /* 0x000fea0007f1e0ff */
[----:B------:R-:W-:Y:S05]  /*5050*/  @!P4 IMAD.X R2, RZ, RZ, R33, P0 ;  /* 0x000000ffff02c224 */ /* 0x000fea00000e0621 */
[----:B------:R1:W-:Y:S01]  /*5060*/  @!UP1 UTMALDG.3D [UR56], [UR16], desc[UR6] ;  /* 0x00000638100095b4 */ /* 0x0003e20008011000 */
[----:B------:R1:W-:Y:S01]  /*5070*/  @!UP0 UTMALDG.3D [UR8], [UR16], desc[UR6] ;  /* 0x00000608100085b4 */ /* 0x0003e20008011000 */
[----:B------:R1:W-:Y:S01]  /*5080*/  @!P4 SYNCS.ARRIVE.TRANS64.RED.A0TR RZ, [UR5+0xb0], R0 ;  /* 0x0000b000ffffc9a7 */ /* 0x0003e20008300405 */
[----:B------:R-:W-:Y:S01]  /*5090*/  SYNCS.ARRIVE.TRANS64.RED.A1T0 RZ, [UR14], RZ ;  /* 0x000000ffffff79a7 */ /* 0x000fe2000810040e */
[----:B------:R-:W2:Y:S02]  /*50a0*/  SYNCS.PHASECHK.TRANS64.TRYWAIT P2, [UR5+0xd8], R28 ;  /* 0x0000d81cff0075a7 */ /* 0x000ea40008041105 */
[----:B-12---:R-:W-:Y:S05]  /*50b0*/  @!P2 BRA `(.L_x_92) ;  /* 0x000000a00014a947 */ /* 0x006fea0003800000 */
.L_x_242:
[----:B------:R-:W-:Y:S01]  /*50c0*/  @!P4 R2UR UR7, R8 ;  /* 0x000000000807c2ca */ /* 0x000fe200000e0000 */
[----:B------:R-:W-:Y:S01]  /*50d0*/  VOTEU.ALL UP0, P4 ;  /* 0x0000000000ff7886 */ /* 0x000fe20002000000 */
[----:B------:R-:W-:Y:S01]  /*50e0*/  @!P4 R2UR UR6, R2 ;  /* 0x000000000206c2ca */ /* 0x000fe200000e0000 */
[----:B------:R-:W-:Y:S01]  /*50f0*/  VOTEU.ALL UP1, P4 ;  /* 0x0000000000ff7886 */ /* 0x000fe20002020000 */
[----:B------:R-:W-:Y:S01]  /*5100*/  UMOV UR50, UR58 ;  /* 0x0000003a00327c82 */ /* 0x000fe20008000000 */
[----:B------:R-:W-:Y:S01]  /*5110*/  UMOV UR52, UR36 ;  /* 0x0000002400347c82 */ /* 0x000fe20008000000 */
[----:B------:R-:W-:Y:S01]  /*5120*/  @!UP0 UIADD3 UR51, UPT, UPT, UR59, 0x40, URZ ;  /* 0x000000403b338890 */ /* 0x000fe2000fffe0ff */
[----:B-1----:R-:W-:Y:S01]  /*5130*/  @!P4 IMAD.MOV.U32 R0, RZ, RZ, 0x1000 ;  /* 0x00001000ff00c424 */ /* 0x002fe200078e00ff */
[----:B------:R-:W-:Y:S02]  /*5140*/  @!UP0 UIADD3 UR48, UPT, UPT, UR5, 0x1200, URZ ;  /* 0x0000120005308890 */ /* 0x000fe4000fffe0ff */
[----:B------:R-:W-:Y:S02]  /*5150*/  @!UP0 UIADD3 UR10, UPT, UPT, UR58, 0x40, URZ ;  /* 0x000000403a0a8890 */ /* 0x000fe4000fffe0ff */
[----:B------:R-:W-:Y:S01]  /*5160*/  @!UP0 UIADD3 UR8, UPT, UPT, UR5, 0x1a00, URZ ;  /* 0x00001a0005088890 */ /* 0x000fe2000fffe0ff */
[----:B------:R-:W-:Y:S01]  /*5170*/  IMAD.U32 R8, RZ, RZ, UR7 ;  /* 0x00000007ff087e24 */ /* 0x000fe2000f8e00ff */
[----:B------:R-:W-:Y:S01]  /*5180*/  UMOV UR7, 0x10000000 ;  /* 0x1000000000077882 */ /* 0x000fe20000000000 */
[----:B------:R-:W-:Y:S01]  /*5190*/  IMAD.U32 R9, RZ, RZ, UR6 ;  /* 0x00000006ff097e24 */ /* 0x000fe2000f8e00ff */
[----:B------:R-:W-:Y:S01]  /*51a0*/  UMOV UR6, 0x0 ;  /* 0x0000000000067882 */ /* 0x000fe20000000000 */
[----:B------:R-:W-:Y:S01]  /*51b0*/  VOTEU.ALL UP0, P4 ;  /* 0x0000000000ff7886 */ /* 0x000fe20002000000 */
[----:B------:R-:W-:Y:S01]  /*51c0*/  @!P4 R2UR UR16, R8 ;  /* 0x000000000810c2ca */ /* 0x000fe200000e0000 */
[----:B------:R-:W-:Y:S01]  /*51d0*/  UMOV UR9, UR49 ;  /* 0x0000003100097c82 */ /* 0x000fe20008000000 */
[----:B------:R-:W-:Y:S01]  /*51e0*/  @!P4 R2UR UR17, R9 ;  /* 0x000000000911c2ca */ /* 0x000fe200000e0000 */
[----:B------:R-:W-:Y:S01]  /*51f0*/  UMOV UR12, UR36 ;  /* 0x00000024000c7c82 */ /* 0x000fe20008000000 */
[----:B------:R-:W-:Y:S01]  /*5200*/  UMOV UR11, UR51 ;  /* 0x00000033000b7c82 */ /* 0x000fe20008000000 */
[----:B------:R-:W-:Y:S01]  /*5210*/  UPRMT UR13, UR37, 0x654, UR49 ;  /* 0x00000654250d7896 */ /* 0x000fe20008000031 */
[----:B------:R-:W-:Y:S05]  /*5220*/  @!P4 IADD3 R8, P0, PT, R32, 0x980, RZ ;  /* 0x000009802008c810 */ /* 0x000fea0007f1e0ff */
[----:B------:R-:W-:Y:S04]  /*5230*/  @!P4 IMAD.X R2, RZ, RZ, R33, P0 ;  /* 0x000000ffff02c224 */ /* 0x000fe800000e0621 */
[----:B------:R1:W-:Y:S01]  /*5240*/  @!UP1 UTMALDG.3D [UR48], [UR16], desc[UR6] ;  /* 0x00000630100095b4 */ /* 0x0003e20008011000 */
[----:B------:R1:W-:Y:S01]  /*5250*/  @!UP0 UTMALDG.3D [UR8], [UR16], desc[UR6] ;  /* 0x00000608100085b4 */ /* 0x0003e20008011000 */
[----:B------:R1:W-:Y:S01]  /*5260*/  @!P4 SYNCS.ARRIVE.TRANS64.RED.A0TR RZ, [UR5+0xb8], R0 ;  /* 0x0000b800ffffc9a7 */ /* 0x0003e20008300405 */
[----:B------:R-:W-:Y:S01]  /*5270*/  SYNCS.ARRIVE.TRANS64.RED.A1T0 RZ, [UR13], RZ ;  /* 0x000000ffffff79a7 */ /* 0x000fe2000810040d */
[----:B------:R-:W2:Y:S02]  /*5280*/  SYNCS.PHASECHK.TRANS64.TRYWAIT P2, [UR5+0xe0], R28 ;  /* 0x0000e01cff0075a7 */ /* 0x000ea40008041105 */
[----:B-12---:R-:W-:Y:S05]  /*5290*/  @!P2 BRA `(.L_x_93) ;  /* 0x0000009c00b4a947 */ /* 0x006fea0003800000 */
.L_x_244:
[----:B------:R-:W-:Y:S01]  /*52a0*/  @!P4 R2UR UR7, R8 ;  /* 0x000000000807c2ca */ /* 0x000fe200000e0000 */
[----:B------:R-:W-:Y:S01]  /*52b0*/  VOTEU.ALL UP0, P4 ;  /* 0x0000000000ff7886 */ /* 0x000fe20002000000 */
[----:B------:R-:W-:Y:S01]  /*52c0*/  @!P4 R2UR UR6, R2 ;  /* 0x000000000206c2ca */ /* 0x000fe200000e0000 */
[----:B------:R-:W-:Y:S01]  /*52d0*/  UIADD3 UR42, UPT, UPT, UR58, 0x10, URZ ;  /* 0x000000103a2a7890 */ /* 0x000fe2000fffe0ff */
[----:B-1----:R-:W-:Y:S01]  /*52e0*/  @!P4 IMAD.MOV.U32 R0, RZ, RZ, 0x1000 ;  /* 0x00001000ff00c424 */ /* 0x002fe200078e00ff */
[----:B------:R-:W-:Y:S01]  /*52f0*/  VOTEU.ALL UP1, P4 ;  /* 0x0000000000ff7886 */ /* 0x000fe20002020000 */
[----:B------:R-:W-:Y:S01]  /*5300*/  @!UP0 UIADD3 UR40, UPT, UPT, UR5, 0x2200, URZ ;  /* 0x0000220005288890 */ /* 0x000fe2000fffe0ff */
[----:B------:R-:W-:Y:S01]  /*5310*/  UMOV UR16, 0x0 ;  /* 0x0000000000107882 */ /* 0x000fe20000000000 */
[----:B------:R-:W-:Y:S01]  /*5320*/  UMOV UR17, 0x10000000 ;  /* 0x1000000000117882 */ /* 0x000fe20000000000 */
[----:B------:R-:W-:Y:S01]  /*5330*/  UMOV UR43, UR59 ;  /* 0x0000003b002b7c82 */ /* 0x000fe20008000000 */
[----:B------:R-:W-:Y:S01]  /*5340*/  UMOV UR44, UR36 ;  /* 0x00000024002c7c82 */ /* 0x000fe20008000000 */
[----:B------:R-:W-:Y:S02]  /*5350*/  @!UP0 UIADD3 UR10, UPT, UPT, UR58, 0x50, URZ ;  /* 0x000000503a0a8890 */ /* 0x000fe4000fffe0ff */
[----:B------:R-:W-:Y:S01]  /*5360*/  IMAD.U32 R8, RZ, RZ, UR7 ;  /* 0x00000007ff087e24 */ /* 0x000fe2000f8e00ff */
[----:B------:R-:W-:Y:S01]  /*5370*/  @!UP0 UIADD3 UR8, UPT, UPT, UR5, 0x2a00, URZ ;  /* 0x00002a0005088890 */ /* 0x000fe2000fffe0ff */
[----:B------:R-:W-:Y:S01]  /*5380*/  IMAD.U32 R9, RZ, RZ, UR6 ;  /* 0x00000006ff097e24 */ /* 0x000fe2000f8e00ff */
[----:B------:R-:W-:Y:S01]  /*5390*/  VOTEU.ALL UP0, P4 ;  /* 0x0000000000ff7886 */ /* 0x000fe20002000000 */
        /* <DEDUP_REMOVED lines=14> */
.L_x_246:
[----:B------:R-:W-:Y:S01]  /*5480*/  @!P4 R2UR UR8, R8 ;  /* 0x000000000808c2ca */ /* 0x000fe200000e0000 */
[----:B------:R-:W-:Y:S01]  /*5490*/  VOTEU.ALL UP0, P4 ;  /* 0x0000000000ff7886 */ /* 0x000fe20002000000 */
[----:B------:R-:W-:Y:S01]  /*54a0*/  @!P4 R2UR UR6, R2 ;  /* 0x000000000206c2ca */ /* 0x000fe200000e0000 */
[----:B------:R-:W-:Y:S01]  /*54b0*/  VOTEU.ALL UP1, P4 ;  /* 0x0000000000ff7886 */ /* 0x000fe20002020000 */
[----:B------:R-:W-:Y:S01]  /*54c0*/  UMOV UR16, 0x0 ;  /* 0x0000000000107882 */ /* 0x000fe20000000000 */
[----:B------:R-:W-:Y:S01]  /*54d0*/  UMOV UR17, 0x10000000 ;  /* 0x1000000000117882 */ /* 0x000fe20000000000 */
[----:B------:R-:W-:Y:S01]  /*54e0*/  @!UP0 UIADD3 UR27, UPT, UPT, UR59, 0x40, URZ ;  /* 0x000000403b1b8890 */ /* 0x000fe2000fffe0ff */
[----:B-1----:R-:W-:Y:S01]  /*54f0*/  @!P4 IMAD.MOV.U32 R0, RZ, RZ, 0x1000 ;  /* 0x00001000ff00c424 */ /* 0x002fe200078e00ff */
[----:B------:R-:W-:Y:S01]  /*5500*/  @!UP0 UIADD3 UR24, UPT, UPT, UR5, 0x3200, URZ ;  /* 0x0000320005188890 */ /* 0x000fe2000fffe0ff */
[----:B------:R-:W-:Y:S01]  /*5510*/  SHF.L.U32 R34, RZ, 0x1f, RZ ;  /* 0x0000001fff227819 */ /* 0x000fe200000006ff */
[----:B------:R-:W-:Y:S01]  /*5520*/  UMOV UR26, UR42 ;  /* 0x0000002a001a7c82 */ /* 0x000fe20008000000 */
[----:B------:R-:W-:Y:S01]  /*5530*/  UMOV UR28, UR36 ;  /* 0x00000024001c7c82 */ /* 0x000fe20008000000 */
[----:B------:R-:W-:Y:S01]  /*5540*/  @!UP0 UIADD3 UR10, UPT, UPT, UR58, 0x50, URZ ;  /* 0x000000503a0a8890 */ /* 0x000fe2000fffe0ff */
        /* <DEDUP_REMOVED lines=18> */
.L_x_248:
        /* <DEDUP_REMOVED lines=11> */
[----:B------:R-:W-:Y:S02]  /*5720*/  UMOV UR20, UR36 ;  /* 0x0000002400147c82 */ /* 0x000fe40008000000 */
[----:B------:R-:W-:Y:S01]  /*5730*/  IMAD.U32 R8, RZ, RZ, UR9 ;  /* 0x00000009ff087e24 */ /* 0x000fe2000f8e00ff */
[----:B------:R-:W-:Y:S01]  /*5740*/  @!UP0 UIADD3 UR10, UPT, UPT, UR58, 0x60, URZ ;  /* 0x000000603a0a8890 */ /* 0x000fe2000fffe0ff */
[----:B------:R-:W-:Y:S01]  /*5750*/  IMAD.U32 R9, RZ, RZ, UR8 ;  /* 0x00000008ff097e24 */ /* 0x000fe2000f8e00ff */
[----:B------:R-:W-:Y:S02]  /*5760*/  @!UP0 UIADD3 UR8, UPT, UPT, UR5, 0xa00, URZ ;  /* 0x00000a0005088890 */ /* 0x000fe4000fffe0ff */
[----:B------:R-:W-:Y:S01]  /*5770*/  @!P4 R2UR UR26, R8 ;  /* 0x00000000081ac2ca */ /* 0x000fe200000e0000 */
[----:B------:R-:W-:Y:S01]  /*5780*/  VOTEU.ALL UP0, P4 ;  /* 0x0000000000ff7886 */ /* 0x000fe20002000000 */
[----:B------:R-:W-:Y:S01]  /*5790*/  @!P4 R2UR UR27, R9 ;  /* 0x00000000091bc2ca */ /* 0x000fe200000e0000 */
[----:B------:R-:W-:Y:S01]  /*57a0*/  UMOV UR9, UR57 ;  /* 0x0000003900097c82 */ /* 0x000fe20008000000 */
[----:B------:R-:W-:Y:S01]  /*57b0*/  UMOV UR11, UR59 ;  /* 0x0000003b000b7c82 */ /* 0x000fe20008000000 */
[----:B------:R-:W-:Y:S01]  /*57c0*/  UMOV UR12, UR36 ;  /* 0x00000024000c7c82 */ /* 0x000fe20008000000 */
        /* <DEDUP_REMOVED lines=8> */
.L_x_250:
        /* <DEDUP_REMOVED lines=9> */
[----:B------:R-:W-:Y:S01]  /*58e0*/  UMOV UR17, UR49 ;  /* 0x0000003100117c82 */ /* 0x000fe20008000000 */
[----:B------:R-:W-:Y:S01]  /*58f0*/  UMOV UR20, UR36 ;  /* 0x0000002400147c82 */ /* 0x000fe20008000000 */
[----:B------:R-:W-:Y:S02]  /*5900*/  @!UP0 UIADD3 UR10, UPT, UPT, UR58, 0x60, URZ ;  /* 0x000000603a0a8890 */ /* 0x000fe4000fffe0ff */
[----:B------:R-:W-:Y:S01]  /*5910*/  IMAD.U32 R8, RZ, RZ, UR9 ;  /* 0x00000009ff087e24 */ /* 0x000fe2000f8e00ff */
[----:B------:R-:W-:Y:S01]  /*5920*/  UMOV UR9, UR49 ;  /* 0x0000003100097c82 */ /* 0x000fe20008000000 */
[----:B------:R-:W-:Y:S01]  /*5930*/  IMAD.U32 R9, RZ, RZ, UR8 ;  /* 0x00000008ff097e24 */ /* 0x000fe2000f8e00ff */
[----:B------:R-:W-:Y:S02]  /*5940*/  @!UP0 UIADD3 UR8, UPT, UPT, UR5, 0x1a00, URZ ;  /* 0x00001a0005088890 */ /* 0x000fe4000fffe0ff */
[----:B------:R-:W-:Y:S01]  /*5950*/  @!P4 R2UR UR22, R8 ;  /* 0x000000000816c2ca */ /* 0x000fe200000e0000 */
[----:B------:R-:W-:Y:S01]  /*5960*/  VOTEU.ALL UP0, P4 ;  /* 0x0000000000ff7886 */ /* 0x000fe20002000000 */
[----:B------:R-:W-:Y:S01]  /*5970*/  @!P4 R2UR UR23, R9 ;  /* 0x000000000917c2ca */ /* 0x000fe200000e0000 */
[----:B------:R-:W-:Y:S01]  /*5980*/  UMOV UR12, UR36 ;  /* 0x00000024000c7c82 */ /* 0x000fe20008000000 */
[----:B------:R-:W-:Y:S01]  /*5990*/  UMOV UR11, UR19 ;  /* 0x00000013000b7c82 */ /* 0x000fe20008000000 */
        /* <DEDUP_REMOVED lines=8> */
.L_x_252:
[----:B------:R-:W2:Y:S01]  /*5a20*/  LDC.64 R12, c[0x0][0xf18] ;  /* 0x0003c600ff0c7b82 */ /* 0x000ea20000000a00 */
[----:B------:R-:W-:Y:S01]  /*5a30*/  @!P4 R2UR UR8, R2 ;  /* 0x000000000208c2ca */ /* 0x000fe200000e0000 */
[----:B------:R-:W-:Y:S01]  /*5a40*/  VOTEU.ALL UP0, P4 ;  /* 0x0000000000ff7886 */ /* 0x000fe20002000000 */
[----:B------:R-:W-:Y:S01]  /*5a50*/  @!P4 R2UR UR9, R8 ;  /* 0x000000000809c2ca */ /* 0x000fe200000e0000 */
[----:B------:R-:W-:Y:S01]  /*5a60*/  UIADD3 UR34, UPT, UPT, UR58, 0x30, URZ ;  /* 0x000000303a227890 */ /* 0x000fe2000fffe0ff */
[----:B-1----:R-:W-:Y:S03]  /*5a70*/  @!P4 IMAD.MOV.U32 R0, RZ, RZ, 0x1000 ;  /* 0x00001000ff00c424 */ /* 0x002fe600078e00ff */
[----:B------:R-:W1:Y:S01]  /*5a80*/  @!P1 LDC R2, c[0x0][0xf0c] ;  /* 0x0003c300ff029b82 */ /* 0x000e620000000800 */
[----:B------:R-:W-:Y:S01]  /*5a90*/  @!UP0 UIADD3 UR32, UPT, UPT, UR5, 0x2200, URZ ;  /* 0x0000220005208890 */ /* 0x000fe2000fffe0ff */
[----:B------:R-:W-:Y:S01]  /*5aa0*/  @P3 SHF.R.U32.HI R29, RZ, 0x10, R21 ;  /* 0x00000010ff1d3819 */ /* 0x000fe20000011615 */
[----:B------:R-:W-:Y:S01]  /*5ab0*/  VOTEU.ALL UP1, P4 ;  /* 0x0000000000ff7886 */ /* 0x000fe20002020000 */
[----:B------:R-:W-:Y:S01]  /*5ac0*/  UMOV UR14, 0x0 ;  /* 0x00000000000e7882 */ /* 0x000fe20000000000 */
[----:B------:R-:W-:Y:S01]  /*5ad0*/  UMOV UR15, 0x10000000 ;  /* 0x10000000000f7882 */ /* 0x000fe20000000000 */
[----:B------:R-:W-:Y:S01]  /*5ae0*/  UMOV UR33, UR41 ;  /* 0x0000002900217c82 */ /* 0x000fe20008000000 */
[----:B------:R-:W-:Y:S01]  /*5af0*/  UMOV UR35, UR59 ;  /* 0x0000003b00237c82 */ /* 0x000fe20008000000 */
[----:B------:R-:W-:Y:S01]  /*5b00*/  IMAD.U32 R9, RZ, RZ, UR8 ;  /* 0x00000008ff097e24 */ /* 0x000fe2000f8e00ff */
[----:B------:R-:W-:Y:S01]  /*5b10*/  @!UP0 UIADD3 UR10, UPT, UPT, UR58, 0x70, URZ ;  /* 0x000000703a0a8890 */ /* 0x000fe2000fffe0ff */
[----:B------:R-:W-:Y:S01]  /*5b20*/  IMAD.U32 R8, RZ, RZ, UR9 ;  /* 0x00000009ff087e24 */ /* 0x000fe2000f8e00ff */
[----:B------:R-:W-:Y:S01]  /*5b30*/  @!UP0 UIADD3 UR8, UPT, UPT, UR5, 0x2a00, URZ ;  /* 0x00002a0005088890 */ /* 0x000fe2000fffe0ff */
[----:B------:R-:W-:Y:S01]  /*5b40*/  VIADD R31, R31, 0x1 ;  /* 0x000000011f1f7836 */ /* 0x000fe20000000000 */
[----:B------:R-:W-:Y:S01]  /*5b50*/  @!P4 R2UR UR17, R9 ;  /* 0x000000000911c2ca */ /* 0x000fe200000e0000 */
[----:B------:R-:W-:Y:S01]  /*5b60*/  VOTEU.ALL UP0, P4 ;  /* 0x0000000000ff7886 */ /* 0x000fe20002000000 */
[----:B------:R-:W-:Y:S01]  /*5b70*/  @!P4 R2UR UR16, R8 ;  /* 0x000000000810c2ca */ /* 0x000fe200000e0000 */
[----:B------:R-:W-:Y:S01]  /*5b80*/  UMOV UR9, UR41 ;  /* 0x0000002900097c82 */ /* 0x000fe20008000000 */
[----:B------:R-:W3:Y:S01]  /*5b90*/  LDC.64 R8, c[0x0][0xf10] ;  /* 0x0003c400ff087b82 */ /* 0x000ee20000000a00 */
[----:B------:R-:W-:Y:S01]  /*5ba0*/  UMOV UR11, UR59 ;  /* 0x0000003b000b7c82 */ /* 0x000fe20008000000 */
[----:B------:R-:W-:Y:S09]  /*5bb0*/  UMOV UR12, UR36 ;  /* 0x00000024000c7c82 */ /* 0x000ff20008000000 */
[----:B------:R4:W-:Y:S01]  /*5bc0*/  @!UP1 UTMALDG.3D [UR32], [UR16], desc[UR14] ;  /* 0x00000e20100095b4 */ /* 0x0009e20008011000 */
[----:B------:R4:W-:Y:S01]  /*5bd0*/  @!UP0 UTMALDG.3D [UR8], [UR16], desc[UR14] ;  /* 0x00000e08100085b4 */ /* 0x0009e20008011000 */
[----:B------:R5:W-:Y:S01]  /*5be0*/  @!P4 SYNCS.ARRIVE.TRANS64.RED.A0TR RZ, [UR5+0xc0], R0 ;  /* 0x0000c000ffffc9a7 */ /* 0x000be20008300405 */
[C---:B---3--:R-:W-:Y:S01]  /*5bf0*/  @!P1 IMAD.HI.U32 R8, R11.reuse, R8, RZ ;  /* 0x000000080b089227 */ /* 0x048fe200078e00ff */
[----:B--2---:R-:W-:Y:S02]  /*5c00*/  @!P1 ISETP.NE.AND P0, PT, R12, 0x1, PT ;  /* 0x000000010c00980c */ /* 0x004fe40003f05270 */
[----:B-1----:R-:W-:Y:S01]  /*5c10*/  @!P1 ISETP.NE.AND P2, PT, R2, 0x1, PT ;  /* 0x000000010200980c */ /* 0x002fe20003f45270 */
[C---:B------:R-:W-:Y:S01]  /*5c20*/  @!P1 IMAD.HI.U32 R13, R10.reuse, R13, RZ ;  /* 0x0000000d0a0d9227 */ /* 0x040fe200078e00ff */
[----:B------:R-:W-:Y:S04]  /*5c30*/  @!P1 SHF.R.U32.HI R8, RZ, R9, R8 ;  /* 0x00000009ff089219 */ /* 0x000fe80000011608 */
[----:B------:R-:W-:Y:S01]  /*5c40*/  @!P1 SEL R8, R11, R8, !P2 ;  /* 0x000000080b089207 */ /* 0x000fe20005000000 */
[----:B------:R-:W-:Y:S01]  /*5c50*/  SYNCS.ARRIVE.TRANS64.RED.A1T0 RZ, [UR7], RZ ;  /* 0x000000ffffff79a7 */ /* 0x000fe20008100407 */
[----:B------:R-:W1:Y:S01]  /*5c60*/  SYNCS.PHASECHK.TRANS64.TRYWAIT P5, [UR5+0xe8], R34 ;  /* 0x0000e822ff0075a7 */ /* 0x000e6200080a1105 */
[----:B-----5:R-:W2:Y:S02]  /*5c70*/  @!P1 LDC R0, c[0x0][0xf20] ;  /* 0x0003c800ff009b82 */ /* 0x020ea40000000800 */
[----:B--2---:R-:W-:Y:S04]  /*5c80*/  @!P1 SHF.R.U32.HI R0, RZ, R0, R13 ;  /* 0x00000000ff009219 */ /* 0x004fe8000001160d */
[----:B------:R-:W-:Y:S05]  /*5c90*/  @!P1 SEL R9, R10, R0, !P0 ;  /* 0x000000000a099207 */ /* 0x000fea0004000000 */
[----:B------:R-:W-:Y:S02]  /*5ca0*/  @!P1 IMAD.IADD R0, R9, 0x1, -R8 ;  /* 0x0000000109009824 */ /* 0x000fe400078e0a08 */
[----:B------:R-:W-:Y:S02]  /*5cb0*/  @!P1 IMAD.IADD R8, R8, 0x1, -R9 ;  /* 0x0000000108089824 */ /* 0x000fe400078e0a09 */
[----:B------:R-:W-:Y:S02]  /*5cc0*/  @!P1 IMAD R11, R0, R2, R11 ;  /* 0x00000002000b9224 */ /* 0x000fe400078e020b */
[----:B------:R-:W-:Y:S01]  /*5cd0*/  @!P1 IMAD R10, R8, R12, R10 ;  /* 0x0000000c080a9224 */ /* 0x000fe200078e020a */
[----:B-1--4-:R-:W-:Y:S06]  /*5ce0*/  @!P5 BRA `(.L_x_98) ;  /* 0x000000940098d947 */ /* 0x012fec0003800000 */
.L_x_254:
[----:B------:R-:W-:Y:S01]  /*5cf0*/  @!P4 IADD3 R2, P0, PT, R32, 0x980, RZ ;  /* 0x000009802002c810 */ /* 0x000fe20007f1e0ff */
[----:B------:R-:W-:Y:S01]  /*5d00*/  VOTEU.ALL UP0, P4 ;  /* 0x0000000000ff7886 */ /* 0x000fe20002000000 */
[----:B------:R-:W-:Y:S01]  /*5d10*/  VOTEU.ALL UP1, P4 ;  /* 0x0000000000ff7886 */ /* 0x000fe20002020000 */
[----:B------:R-:W-:Y:S01]  /*5d20*/  UMOV UR9, 0x10000000 ;  /* 0x1000000000097882 */ /* 0x000fe20000000000 */
[----:B------:R-:W-:Y:S01]  /*5d30*/  @!P4 R2UR UR8, R2 ;  /* 0x000000000208c2ca */ /* 0x000fe200000e0000 */
[----:B-1----:R-:W-:Y:S01]  /*5d40*/  @!P4 IMAD.X R0, RZ, RZ, R33, P0 ;  /* 0x000000ffff00c224 */ /* 0x002fe200000e0621 */
[----:B------:R-:W-:Y:S01]  /*5d50*/  @!UP0 UIADD3 UR35, UPT, UPT, UR59, 0x40, URZ ;  /* 0x000000403b238890 */ /* 0x000fe2000fffe0ff */
[----:B------:R-:W-:Y:S01]  /*5d60*/  VIADD R2, R10, UR38 ;  /* 0x000000260a027c36 */ /* 0x000fe20008000000 */
[----:B------:R-:W-:Y:S01]  /*5d70*/  @!UP0 UIADD3 UR32, UPT, UPT, UR5, 0x3200, URZ ;  /* 0x0000320005208890 */ /* 0x000fe2000fffe0ff */
[----:B------:R-:W-:Y:S01]  /*5d80*/  ISETP.NE.AND P0, PT, R31, 0x2, PT ;  /* 0x000000021f00780c */ /* 0x000fe20003f05270 */
[----:B------:R-:W-:Y:S01]  /*5d90*/  UMOV UR33, UR25 ;  /* 0x0000001900217c82 */ /* 0x000fe20008000000 */
[----:B------:R-:W-:Y:S01]  /*5da0*/  @!P4 R2UR UR7, R0 ;  /* 0x000000000007c2ca */ /* 0x000fe200000e0000 */
[----:B------:R-:W-:Y:S01]  /*5db0*/  @!UP0 UIADD3 UR26, UPT, UPT, UR58, 0x70, URZ ;  /* 0x000000703a1a8890 */ /* 0x000fe2000fffe0ff */
[----:B------:R-:W-:Y:S01]  /*5dc0*/  VIADD R0, R11, UR39 ;  /* 0x000000270b007c36 */ /* 0x000fe20008000000 */
[----:B------:R-:W-:Y:S01]  /*5dd0*/  @!UP0 UIADD3 UR24, UPT, UPT, UR5, 0x3a00, URZ ;  /* 0x00003a0005188890 */ /* 0x000fe2000fffe0ff */
[----:B------:R-:W-:Y:S01]  /*5de0*/  R2UR UR12, R2 ;  /* 0x00000000020c72ca */ /* 0x000fe200000e0000 */
[----:B------:R-:W-:Y:S01]  /*5df0*/  VOTEU.ALL UP0, P4 ;  /* 0x0000000000ff7886 */ /* 0x000fe20002000000 */
[----:B------:R-:W-:Y:S01]  /*5e00*/  IMAD.U32 R8, RZ, RZ, UR8 ;  /* 0x00000008ff087e24 */ /* 0x000fe2000f8e00ff */
[----:B------:R-:W-:Y:S01]  /*5e10*/  UMOV UR8, 0x0 ;  /* 0x0000000000087882 */ /* 0x000fe20000000000 */
[----:B------:R-:W-:Y:S01]  /*5e20*/  UMOV UR28, UR36 ;  /* 0x00000024001c7c82 */ /* 0x000fe20008000000 */
[----:B------:R-:W-:Y:S01]  /*5e30*/  UMOV UR27, UR35 ;  /* 0x00000023001b7c82 */ /* 0x000fe20008000000 */
[----:B------:R-:W-:Y:S02]  /*5e40*/  R2UR UR20, R0 ;  /* 0x00000000001472ca */ /* 0x000fe400000e0000 */
[----:B------:R-:W-:Y:S01]  /*5e50*/  @!P4 R2UR UR10, R8 ;  /* 0x00000000080ac2ca */ /* 0x000fe200000e0000 */
[----:B------:R-:W-:Y:S01]  /*5e60*/  IMAD.U32 R9, RZ, RZ, UR7 ;  /* 0x00000007ff097e24 */ /* 0x000fe2000f8e00ff */
[----:B------:R-:W-:Y:S02]  /*5e70*/  SEL R0, RZ, 0x1, P0 ;  /* 0x00000001ff007807 */ /* 0x000fe40000000000 */
[----:B------:R-:W-:Y:S02]  /*5e80*/  SEL R31, R31, RZ, P0 ;  /* 0x000000ff1f1f7207 */ /* 0x000fe40000000000 */
[----:B------:R-:W-:Y:S02]  /*5e90*/  @!P4 R2UR UR11, R9 ;  /* 0x00000000090bc2ca */ /* 0x000fe400000e0000 */
[----:B------:R-:W-:Y:S11]  /*5ea0*/  LOP3.LUT R30, R30, R0, RZ, 0x3c, !PT ;  /* 0x000000001e1e7212 */ /* 0x000ff600078e3cff */
[----:B------:R1:W-:Y:S01]  /*5eb0*/  @!UP1 UTMALDG.3D [UR32], [UR10], desc[UR8] ;  /* 0x000008200a0095b4 */ /* 0x0003e20008011000 */
[----:B------:R3:W-:Y:S01]  /*5ec0*/  @!UP0 UTMALDG.3D [UR24], [UR10], desc[UR8] ;  /* 0x000008180a0085b4 */ /* 0x0007e20008011000 */
[----:B------:R3:W-:Y:S01]  /*5ed0*/  @!P4 SYNCS.ARRIVE.TRANS64.RED.A0TR RZ, [UR5+0xc8], R27 ;  /* 0x0000c81bffffc9a7 */ /* 0x0007e20008300405 */
[----:B------:R-:W-:Y:S01]  /*5ee0*/  UPLOP3.LUT UP0, UPT, UPT, UPT, UPT, 0x80, 0x8 ;  /* 0x000000000008789c */ /* 0x000fe20003f0f070 */
[----:B------:R-:W-:Y:S01]  /*5ef0*/  SYNCS.ARRIVE.TRANS64.RED.A1T0 RZ, [UR6], RZ ;  /* 0x000000ffffff79a7 */ /* 0x000fe20008100406 */
[----:B-1----:R-:W-:Y:S01]  /*5f00*/  @P3 R2UR UR36, R29 ;  /* 0x000000001d2432ca */ /* 0x002fe200000e0000 */
[----:B------:R-:W-:Y:S03]  /*5f10*/  @!UPT UIADD3 URZ, UPT, UPT, URZ, URZ, URZ ;  /* 0x000000fffffff290 */ /* 0x000fe6000fffe0ff */
[----:B------:R-:W-:Y:S11]  /*5f20*/  @P3 BRA `(.L_x_99) ;  /* 0xffffffe800583947 */ /* 0x000ff6000383ffff */
[----:B------:R-:W1:Y:S02]  /*5f30*/  SYNCS.PHASECHK.TRANS64.TRYWAIT P0, [UR5+0xd0], R28 ;  /* 0x0000d01cff0075a7 */ /* 0x000e640008001105 */
[----:B-1----:R-:W-:Y:S05]  /*5f40*/  @!P0 BRA `(.L_x_100) ;  /* 0x0000009400188947 */ /* 0x002fea0003800000 */
.L_x_256:
[----:B------:R-:W2:Y:S02]  /*5f50*/  SYNCS.PHASECHK.TRANS64.TRYWAIT P0, [UR5+0xd8], R28 ;  /* 0x0000d81cff0075a7 */ /* 0x000ea40008001105 */
[----:B--2---:R-:W-:Y:S05]  /*5f60*/  @!P0 BRA `(.L_x_101) ;  /* 0x0000009400288947 */ /* 0x004fea0003800000 */
.L_x_258:
[----:B------:R-:W2:Y:S01]  /*5f70*/  SYNCS.PHASECHK.TRANS64.TRYWAIT P0, [UR5+0xe0], R28 ;  /* 0x0000e01cff0075a7 */ /* 0x000ea20008001105 */
[----:B-1----:R-:W-:Y:S01]  /*5f80*/  HFMA2 R0, -RZ, RZ, 0, 5.9604644775390625e-08 ;  /* 0x00000001ff007431 */ /* 0x002fe200000001ff */
[----:B--2---:R-:W-:Y:S06]  /*5f90*/  @!P0 BRA `(.L_x_102) ;  /* 0x0000009400348947 */ /* 0x004fec0003800000 */
.L_x_260:
[----:B-1----:R-:W-:Y:S02]  /*5fa0*/  MOV R2, UR5 ;  /* 0x0000000500027c02 */ /* 0x002fe40008000f00 */
[----:B------:R-:W-:-:S07]  /*5fb0*/  SHF.L.U32 R0, R0, 0x1f, RZ ;  /* 0x0000001f00007819 */ /* 0x000fce00000006ff */
.L_x_103:
[----:B-1----:R1:W2:Y:S02]  /*5fc0*/  SYNCS.PHASECHK.TRANS64.TRYWAIT P0, [R2+URZ+0xe8], R0 ;  /* 0x0000e800020075a7 */ /* 0x0022a400080011ff */
[----:B--2---:R-:W-:Y:S05]  /*5fd0*/  @!P0 NANOSLEEP.SYNCS 0x989680 ;  /* 0x009896800000895d */ /* 0x004fea0003900000 */
[----:B------:R-:W2:Y:S02]  /*5fe0*/  @!P0 SYNCS.PHASECHK.TRANS64 P0, [R2+URZ+0xe8], R0 ;  /* 0x0000e800020085a7 */ /* 0x000ea400080010ff */
[----:B--23--:R-:W-:Y:S05]  /*5ff0*/  @P0 EXIT ;  /* 0x000000000000094d */ /* 0x00cfea0003800000 */
[----:B------:R-:W-:Y:S05]  /*6000*/  BRA `(.L_x_103) ;  /* 0xfffffffc00ec7947 */ /* 0x000fea000383ffff */
.L_x_84:
[----:B------:R-:W-:-:S06]  /*6010*/  UISETP.GE.AND UP0, UPT, UR13, 0x4, UPT ;  /* 0x000000040d00788c */ /* 0x000fcc000bf06270 */
[----:B------:R-:W-:-:S13]  /*6020*/  PLOP3.LUT P0, PT, PT, PT, UP0, 0x80, 0x8 ;  /* 0x000000000008781c */ /* 0x000fda0003f0f008 */
[----:B--2---:R-:W-:Y:S05]  /*6030*/  @!P0 EXIT ;  /* 0x000000000000894d */ /* 0x004fea0003800000 */
[----:B------:R-:W-:Y:S01]  /*6040*/  BAR.SYNC.DEFER_BLOCKING 0x6, 0xa0 ;  /* 0x0182800000007b1d */ /* 0x000fe20000010000 */
[C---:B------:R-:W-:Y:S01]  /*6050*/  IMAD.SHL.U32 R101, R0.reuse, 0x10, RZ ;  /* 0x0000001000657824 */ /* 0x040fe200078e00ff */
[C---:B------:R-:W-:Y:S01]  /*6060*/  LOP3.LUT R102, R103.reuse, 0x3, RZ, 0xc0, !PT ;  /* 0x0000000367667812 */ /* 0x040fe200078ec0ff */
[C---:B------:R-:W-:Y:S01]  /*6070*/  IMAD.U32 R5, R0.reuse, 0x10000, RZ ;  /* 0x0001000000057824 */ /* 0x040fe200078e00ff */
[----:B------:R-:W-:Y:S01]  /*6080*/  CS2R R96, SRZ ;  /* 0x0000000000607805 */ /* 0x000fe2000001ff00 */
[----:B------:R-:W-:Y:S01]  /*6090*/  IMAD.SHL.U32 R0, R0, 0x2, RZ ;  /* 0x0000000200007824 */ /* 0x000fe200078e00ff */
[----:B------:R-:W-:Y:S02]  /*60a0*/  UMOV UR52, 0x400 ;  /* 0x0000040000347882 */ /* 0x000fe40000000000 */
[----:B------:R-:W2:Y:S01]  /*60b0*/  LDC R94, c[0x0][0x370] ;  /* 0x0000dc00ff5e7b82 */ /* 0x000ea20000000800 */
[----:B------:R-:W-:Y:S01]  /*60c0*/  ULEA UR52, UR37, UR52, 0x18 ;  /* 0x0000003425347291 */ /* 0x000fe2000f8ec0ff */
[----:B------:R-:W-:Y:S01]  /*60d0*/  IMAD.SHL.U32 R2, R103, 0x200, RZ ;  /* 0x0000020067027824 */ /* 0x000fe200078e00ff */
[C---:B------:R-:W-:Y:S01]  /*60e0*/  LOP3.LUT R4, R101.reuse, 0x40, RZ, 0xc0, !PT ;  /* 0x0000004065047812 */ /* 0x040fe200078ec0ff */
[----:B------:R-:W-:Y:S01]  /*60f0*/  IMAD.MOV.U32 R98, RZ, RZ, RZ ;  /* 0x000000ffff627224 */ /* 0x000fe200078e00ff */
[----:B------:R-:W-:Y:S01]  /*6100*/  LOP3.LUT R3, R101, 0x1b0, RZ, 0xc0, !PT ;  /* 0x000001b065037812 */ /* 0x000fe200078ec0ff */
[----:B------:R-:W-:Y:S01]  /*6110*/  UIADD3 UR4, UPT, UPT, UR52, 0x200, URZ ;  /* 0x0000020034047890 */ /* 0x000fe2000fffe0ff */
[----:B------:R-:W-:Y:S01]  /*6120*/  LOP3.LUT R0, R4, 0x8, R0, 0xf8, !PT ;  /* 0x0000000804007812 */ /* 0x000fe200078ef800 */
[----:B------:R-:W3:Y:S01]  /*6130*/  LDC R49, c[0x0][0xf0c] ;  /* 0x0003c300ff317b82 */ /* 0x000ee20000000800 */
[----:B------:R-:W-:Y:S01]  /*6140*/  LOP3.LUT R2, R3, 0x200, R2, 0xf8, !PT ;  /* 0x0000020003027812 */ /* 0x000fe200078ef802 */
[----:B------:R-:W-:Y:S01]  /*6150*/  IMAD.MOV.U32 R106, RZ, RZ, RZ ;  /* 0x000000ffff6a7224 */ /* 0x000fe200078e00ff */
[----:B------:R-:W-:Y:S01]  /*6160*/  LOP3.LUT R5, R5, 0x200000, RZ, 0xc0, !PT ;  /* 0x0020000005057812 */ /* 0x000fe200078ec0ff */
[----:B------:R-:W-:Y:S01]  /*6170*/  IMAD.U32 R92, RZ, RZ, UR4 ;  /* 0x00000004ff5c7e24 */ /* 0x000fe2000f8e00ff */
[----:B------:R-:W-:Y:S01]  /*6180*/  LOP3.LUT P0, RZ, R101, 0x40, RZ, 0xc0, !PT ;  /* 0x0000004065ff7812 */ /* 0x000fe2000780c0ff */
[----:B------:R-:W4:Y:S01]  /*6190*/  LDCU.64 UR54, c[0x0][0x348] ;  /* 0x00006900ff3677ac */ /* 0x000f220008000a00 */
[----:B------:R-:W-:Y:S01]  /*61a0*/  LOP3.LUT R100, R2, R0, RZ, 0xfc, !PT ;  /* 0x0000000002647212 */ /* 0x000fe200078efcff */
[----:B------:R-:W1:Y:S01]  /*61b0*/  LDC R91, c[0x0][0xf20] ;  /* 0x0003c800ff5b7b82 */ /* 0x000e620000000800 */
[----:B------:R-:W4:Y:S01]  /*61c0*/  LDS R99, [UR52+0x190] ;  /* 0x00019034ff637984 */ /* 0x000f220008000800 */
[----:B------:R-:W-:Y:S01]  /*61d0*/  P2R R0, PR, RZ, 0x1 ;  /* 0x00000001ff007803 */ /* 0x000fe20000000000 */
[----:B------:R-:W1:Y:S01]  /*61e0*/  LDCU.64 UR44, c[0x0][0xc88] ;  /* 0x00019100ff2c77ac */ /* 0x000e620008000a00 */
[----:B------:R-:W-:-:S04]  /*61f0*/  UMOV UR53, URZ ;  /* 0x000000ff00357c82 */ /* 0x000fc80008000000 */
[----:B------:R-:W1:Y:S01]  /*6200*/  LDC R48, c[0x0][0xf30] ;  /* 0x0003cc00ff307b82 */ /* 0x000e620000000800 */
[----:B------:R-:W-:-:S07]  /*6210*/  UMOV UR56, URZ ;  /* 0x000000ff00387c82 */ /* 0x000fce0008000000 */
[----:B------:R-:W1:Y:S08]  /*6220*/  LDC.64 R84, c[0x0][0xc88] ;  /* 0x00032200ff547b82 */ /* 0x000e700000000a00 */
[----:B------:R-:W1:Y:S08]  /*6230*/  LDC.64 R88, c[0x0][0xf10] ;  /* 0x0003c400ff587b82 */ /* 0x000e700000000a00 */
[----:B------:R-:W1:Y:S08]  /*6240*/  LDC.64 R46, c[0x0][0xf18] ;  /* 0x0003c600ff2e7b82 */ /* 0x000e700000000a00 */
[----:B------:R-:W1:Y:S01]  /*6250*/  LDC.64 R44, c[0x0][0xf28] ;  /* 0x0003ca00ff2c7b82 */ /* 0x000e620000000a00 */
[----:B----4-:R-:W-:-:S07]  /*6260*/  IMAD.IADD R99, R99, 0x1, R5 ;  /* 0x0000000163637824 */ /* 0x010fce00078e0205 */
[----:B------:R-:W4:Y:S08]  /*6270*/  LDC.64 R86, c[0x0][0xc90] ;  /* 0x00032400ff567b82 */ /* 0x000f300000000a00 */
[----:B------:R-:W1:Y:S08]  /*6280*/  LDC.64 R82, c[0x0][0xcb0] ;  /* 0x00032c00ff527b82 */ /* 0x000e700000000a00 */
[----:B------:R-:W1:Y:S08]  /*6290*/  LDC.64 R80, c[0x0][0xca8] ;  /* 0x00032a00ff507b82 */ /* 0x000e700000000a00 */
[----:B--23--:R-:W1:Y:S02]  /*62a0*/  LDC R93, c[0x0][0x374] ;  /* 0x0000dd00ff5d7b82 */ /* 0x00ce640000000800 */
.L_x_195:
[----:B------:R-:W-:Y:S02]  /*62b0*/  LEA R0, R106, UR52, 0x3 ;  /* 0x000000346a007c11 */ /* 0x000fe4000f8e18ff */
[----:B------:R-:W-:Y:S02]  /*62c0*/  SHF.L.U32 R2, R96, 0x1f, RZ ;  /* 0x0000001f60027819 */ /* 0x000fe400000006ff */
[----:B------:R-:W-:Y:S02]  /*62d0*/  LEA R16, R106, UR52, 0x4 ;  /* 0x000000346a107c11 */ /* 0x000fe4000f8e20ff */
[----:B------:R-:W2:Y:S02]  /*62e0*/  SYNCS.PHASECHK.TRANS64.TRYWAIT P0, [R0+URZ+0x100], R2 ;  /* 0x00010002000075a7 */ /* 0x000ea400080011ff */
[----:B-12---:R-:W-:Y:S05]  /*62f0*/  @!P0 BRA `(.L_x_104) ;  /* 0x0000009000748947 */ /* 0x006fea0003800000 */
.L_x_261:
[----:B------:R-:W3:Y:S01]  /*6300*/  LDC.64 R10, c[0x0][0xf10] ;  /* 0x0003c400ff0a7b82 */ /* 0x000ee20000000a00 */
[----:B------:R-:W4:Y:S01]  /*6310*/  LDS.128 R16, [R16+0x170] ;  /* 0x0001700010107984 */ /* 0x000f220000000c00 */
[----:B-1----:R-:W-:Y:S01]  /*6320*/  ISETP.NE.AND P1, PT, R48, 0x1, PT ;  /* 0x000000013000780c */ /* 0x002fe20003f25270 */
[----:B--2---:R-:W-:Y:S01]  /*6330*/  VIADD R0, R0, 0x110 ;  /* 0x0000011000007836 */ /* 0x004fe20000000000 */
[----:B------:R-:W-:Y:S04]  /*6340*/  ISETP.GE.AND P0, PT, R43, 0x1, PT ;  /* 0x000000012b00780c */ /* 0x000fe80003f06270 */
[----:B------:R-:W1:Y:S01]  /*6350*/  LDC.64 R8, c[0x0][0xf18] ;  /* 0x0003c600ff087b82 */ /* 0x000e620000000a00 */
[----:B------:R-:W-:Y:S01]  /*6360*/  PRMT R0, RZ, 0x654, R0 ;  /* 0x00000654ff007816 */ /* 0x000fe20000000000 */
[----:B------:R-:W-:Y:S01]  /*6370*/  @!PT LDS RZ, [RZ] ;  /* 0x00000000fffff984 */ /* 0x000fe20000000800 */
[----:B------:R-:W-:Y:S01]  /*6380*/  @!PT LDS RZ, [RZ] ;  /* 0x00000000fffff984 */ /* 0x000fe20000000800 */
[----:B------:R-:W-:Y:S01]  /*6390*/  @!PT LDS RZ, [RZ] ;  /* 0x00000000fffff984 */ /* 0x000fe20000000800 */
[----:B------:R-:W-:Y:S01]  /*63a0*/  @!PT LDS RZ, [RZ] ;  /* 0x00000000fffff984 */ /* 0x000fe20000000800 */
[----:B------:R2:W-:Y:S06]  /*63b0*/  MEMBAR.ALL.CTA ;  /* 0x0000000000007992 */ /* 0x0005ec0000008000 */
[----:B--2---:R-:W2:Y:S01]  /*63c0*/  FENCE.VIEW.ASYNC.S ;  /* 0x00000000000073c6 */ /* 0x004ea20000000000 */
[----:B------:R-:W1:Y:S08]  /*63d0*/  @!P1 LDC R12, c[0x0][0xf20] ;  /* 0x0003c800ff0c9b82 */ /* 0x000e700000000800 */
[----:B------:R-:W1:Y:S01]  /*63e0*/  @!P1 LDC R7, c[0x0][0xf0c] ;  /* 0x0003c300ff079b82 */ /* 0x000e620000000800 */
[----:B--2---:R2:W-:Y:S01]  /*63f0*/  SYNCS.ARRIVE.TRANS64.RED.A1T0 RZ, [R0+URZ], RZ ;  /* 0x000000ff00ff79a7 */ /* 0x0045e200081004ff */
[----:B----4-:R-:W-:Y:S04]  /*6400*/  LOP3.LUT P4, RZ, R18, 0x1, RZ, 0xc0, !PT ;  /* 0x0000000112ff7812 */ /* 0x010fe8000788c0ff */
[----:B------:R-:W-:Y:S09]  /*6410*/  P2R R104, PR, RZ, 0x10 ;  /* 0x00000010ff687803 */ /* 0x000ff20000000000 */
[----:B------:R-:W-:Y:S02]  /*6420*/  @P4 MOV R51, R16 ;  /* 0x0000001000334202 */ /* 0x000fe40000000f00 */
[----:B------:R-:W-:Y:S01]  /*6430*/  @P4 LOP3.LUT R50, R17, 0xffff, RZ, 0xc0, !PT ;  /* 0x0000ffff11324812 */ /* 0x000fe200078ec0ff */
[----:B--23--:R-:W-:Y:S06]  /*6440*/  @!P0 BRA `(.L_x_105) ;  /* 0x0000000000a48947 */ /* 0x00cfec0003800000 */
[----:B------:R-:W-:Y:S01]  /*6450*/  IMAD.HI.U32 R0, R93, R47, RZ ;  /* 0x0000002f5d007227 */ /* 0x000fe200078e00ff */
[----:B------:R-:W-:Y:S02]  /*6460*/  ISETP.NE.AND P0, PT, R46, 0x1, PT ;  /* 0x000000012e00780c */ /* 0x000fe40003f05270 */
[----:B------:R-:W-:Y:S01]  /*6470*/  ISETP.NE.AND P2, PT, R43, 0x1, PT ;  /* 0x000000012b00780c */ /* 0x000fe20003f45270 */
[----:B------:R-:W-:Y:S01]  /*6480*/  IMAD.HI.U32 R4, R94, R88, RZ ;  /* 0x000000585e047227 */ /* 0x000fe200078e00ff */
[----:B------:R-:W-:Y:S02]  /*6490*/  SHF.R.U32.HI R0, RZ, R91, R0 ;  /* 0x0000005bff007219 */ /* 0x000fe40000011600 */
[----:B------:R-:W-:Y:S01]  /*64a0*/  ISETP.NE.AND P3, PT, R49, 0x1, PT ;  /* 0x000000013100780c */ /* 0x000fe20003f65270 */
[----:B------:R-:W-:Y:S01]  /*64b0*/  IMAD.HI.U32 R6, R50, R47, RZ ;  /* 0x0000002f32067227 */ /* 0x000fe200078e00ff */
[-C--:B------:R-:W-:Y:S02]  /*64c0*/  SHF.R.U32.HI R4, RZ, R89.reuse, R4 ;  /* 0x00000059ff047219 */ /* 0x080fe40000011604 */
[----:B------:R-:W-:Y:S01]  /*64d0*/  SEL R0, R93, R0, !P0 ;  /* 0x000000005d007207 */ /* 0x000fe20004000000 */
[----:B------:R-:W-:Y:S01]  /*64e0*/  IMAD.HI.U32 R5, R51, R88, RZ ;  /* 0x0000005833057227 */ /* 0x000fe200078e00ff */
[----:B------:R-:W-:Y:S03]  /*64f0*/  SEL R4, R94, R4, !P3 ;  /* 0x000000045e047207 */ /* 0x000fe60005800000 */
[-C--:B------:R-:W-:Y:S01]  /*6500*/  IMAD.HI.U32 R3, R0, R44.reuse, RZ ;  /* 0x0000002c00037227 */ /* 0x080fe200078e00ff */
[----:B------:R-:W-:Y:S03]  /*6510*/  SHF.R.U32.HI R5, RZ, R89, R5 ;  /* 0x00000059ff057219 */ /* 0x000fe60000011605 */
[----:B------:R-:W-:Y:S01]  /*6520*/  IMAD.HI.U32 R2, R4, R44, RZ ;  /* 0x0000002c04027227 */ /* 0x000fe200078e00ff */
[----:B------:R-:W-:Y:S02]  /*6530*/  @P2 SHF.R.U32.HI R0, RZ, R45, R3 ;  /* 0x0000002dff002219 */ /* 0x000fe40000011603 */
[----:B------:R-:W-:Y:S02]  /*6540*/  SHF.R.U32.HI R3, RZ, R91, R6 ;  /* 0x0000005bff037219 */ /* 0x000fe40000011606 */
[----:B------:R-:W-:Y:S01]  /*6550*/  @P2 SHF.R.U32.HI R4, RZ, R45, R2 ;  /* 0x0000002dff042219 */ /* 0x000fe20000011602 */
[----:B------:R-:W-:Y:S01]  /*6560*/  IMAD R0, R43, R0, RZ ;  /* 0x000000002b007224 */ /* 0x000fe200078e02ff */
[----:B------:R-:W-:Y:S02]  /*6570*/  SEL R3, R50, R3, !P0 ;  /* 0x0000000332037207 */ /* 0x000fe40004000000 */
[----:B------:R-:W-:Y:S01]  /*6580*/  SEL R2, R51, R5, !P3 ;  /* 0x0000000533027207 */ /* 0x000fe20005800000 */
[----:B------:R-:W-:Y:S01]  /*6590*/  IMAD R5, R43, R4, RZ ;  /* 0x000000042b057224 */ /* 0x000fe200078e02ff */
[C---:B------:R-:W-:Y:S01]  /*65a0*/  ISETP.GE.AND P0, PT, R3.reuse, R0, PT ;  /* 0x000000000300720c */ /* 0x040fe20003f06270 */
[C---:B------:R-:W-:Y:S03]  /*65b0*/  IMAD.HI.U32 R0, R3.reuse, R44, RZ ;  /* 0x0000002c03007227 */ /* 0x040fe600078e00ff */
[C---:B------:R-:W-:Y:S02]  /*65c0*/  ISETP.GE.OR P0, PT, R2.reuse, R5, P0 ;  /* 0x000000050200720c */ /* 0x040fe40000706670 */
[----:B------:R-:W-:Y:S04]  /*65d0*/  SHF.R.U32.HI R0, RZ, R45, R0 ;  /* 0x0000002dff007219 */ /* 0x000fe80000011600 */
        /* <DEDUP_REMOVED lines=15> */
[----:B------:R-:W-:Y:S07]  /*66d0*/  IMAD R50, R3, R46, R50 ;  /* 0x0000002e03327224 */ /* 0x000fee00078e0232 */
.L_x_105:
[----:B-1----:R-:W-:Y:S01]  /*66e0*/  @!P1 IMAD.HI.U32 R2, R50, R9, RZ ;  /* 0x0000000932029227 */ /* 0x002fe200078e00ff */
[----:B------:R-:W-:Y:S01]  /*66f0*/  @!P1 ISETP.NE.AND P0, PT, R8, 0x1, PT ;  /* 0x000000010800980c */ /* 0x000fe20003f05270 */
[----:B------:R-:W-:Y:S01]  /*6700*/  USHF.L.U32 UR42, UR20, 0x7, URZ ;  /* 0x00000007142a7899 */ /* 0x000fe200080006ff */
[----:B------:R-:W-:Y:S01]  /*6710*/  @!P1 ISETP.NE.AND P2, PT, R7, 0x1, PT ;  /* 0x000000010700980c */ /* 0x000fe20003f45270 */
[C---:B------:R-:W-:Y:S01]  /*6720*/  @!P1 IMAD.HI.U32 R0, R51.reuse, R10, RZ ;  /* 0x0000000a33009227 */ /* 0x040fe200078e00ff */
[----:B------:R-:W-:Y:S01]  /*6730*/  @!P1 SHF.R.U32.HI R2, RZ, R12, R2 ;  /* 0x0000000cff029219 */ /* 0x000fe20000011602 */
[----:B------:R-:W-:Y:S01]  /*6740*/  USHF.L.U32 UR41, UR12, 0x7, URZ ;  /* 0x000000070c297899 */ /* 0x000fe200080006ff */
[----:B------:R-:W-:Y:S01]  /*6750*/  @P4 SHF.R.U32.HI R95, RZ, 0x10, R17 ;  /* 0x00000010ff5f4819 */ /* 0x000fe20000011611 */
[----:B------:R-:W-:Y:S01]  /*6760*/  VIADD R106, R106, 0x1 ;  /* 0x000000016a6a7836 */ /* 0x000fe20000000000 */
[----:B------:R-:W-:Y:S01]  /*6770*/  @!P1 SEL R2, R50, R2, !P0 ;  /* 0x0000000232029207 */ /* 0x000fe20004000000 */
[----:B------:R-:W-:Y:S01]  /*6780*/  BSSY.RECONVERGENT B6, `(.L_x_106) ;  /* 0x0000028000067945 */ /* 0x000fe20003800200 */
[----:B------:R-:W-:Y:S02]  /*6790*/  @!P1 SHF.R.U32.HI R0, RZ, R11, R0 ;  /* 0x0000000bff009219 */ /* 0x000fe40000011600 */
[----:B------:R-:W-:Y:S02]  /*67a0*/  LOP3.LUT P0, RZ, R92, 0x90, RZ, 0xc0, !PT ;  /* 0x000000905cff7812 */ /* 0x000fe4000780c0ff */
[----:B------:R-:W-:Y:S05]  /*67b0*/  @!P1 SEL R3, R51, R0, !P2 ;  /* 0x0000000033039207 */ /* 0x000fea0005000000 */
[----:B------:R-:W-:Y:S02]  /*67c0*/  @!P1 IMAD.IADD R0, R2, 0x1, -R3 ;  /* 0x0000000102009824 */ /* 0x000fe400078e0a03 */
[----:B------:R-:W-:Y:S02]  /*67d0*/  @!P1 IMAD.IADD R2, R3, 0x1, -R2 ;  /* 0x0000000103029824 */ /* 0x000fe400078e0a02 */
[----:B------:R-:W-:Y:S02]  /*67e0*/  @!P1 IMAD R51, R0, R7, R51 ;  /* 0x0000000700339224 */ /* 0x000fe400078e0233 */
[----:B------:R-:W-:Y:S01]  /*67f0*/  @!P1 IMAD R50, R2, R8, R50 ;  /* 0x0000000802329224 */ /* 0x000fe200078e0232 */
[----:B------:R-:W-:Y:S06]  /*6800*/  @!P0 BRA `(.L_x_107) ;  /* 0x00000000007c8947 */ /* 0x000fec0003800000 */
[----:B------:R-:W1:Y:S01]  /*6810*/  LDCU.64 UR8, c[0x4][0x80] ;  /* 0x01001000ff0877ac */ /* 0x000e620008000a00 */
[----:B------:R-:W-:Y:S01]  /*6820*/  MOV R2, 0x0 ;  /* 0x0000000000027802 */ /* 0x000fe20000000f00 */
[----:B------:R-:W-:Y:S02]  /*6830*/  HFMA2 R12, -RZ, RZ, 0, 5.9604644775390625e-08 ;  /* 0x00000001ff0c7431 */ /* 0x000fe400000001ff */
[----:B------:R-:W-:Y:S01]  /*6840*/  IMAD.MOV.U32 R8, RZ, RZ, 0x70 ;  /* 0x00000070ff087424 */ /* 0x000fe200078e00ff */
[----:B------:R2:W3:Y:S01]  /*6850*/  LDC.64 R14, c[0x4][R2] ;  /* 0x01000000020e7b82 */ /* 0x0004e20000000a00 */
[----:B------:R-:W4:Y:S01]  /*6860*/  LDCU.64 UR6, c[0x4][0x88] ;  /* 0x01001100ff0677ac */ /* 0x000f220008000a00 */
[----:B------:R-:W-:Y:S01]  /*6870*/  IMAD.MOV.U32 R13, RZ, RZ, RZ ;  /* 0x000000ffff0d7224 */ /* 0x000fe200078e00ff */
[----:B------:R-:W2:Y:S01]  /*6880*/  LDCU.64 UR4, c[0x4][0x8] ;  /* 0x01000100ff0477ac */ /* 0x000ea20008000a00 */
[----:B-1----:R-:W-:Y:S01]  /*6890*/  MOV R5, UR9 ;  /* 0x0000000900057c02 */ /* 0x002fe20008000f00 */
[----:B------:R-:W-:Y:S01]  /*68a0*/  IMAD.U32 R4, RZ, RZ, UR8 ;  /* 0x00000008ff047e24 */ /* 0x000fe2000f8e00ff */
[----:B----4-:R-:W-:Y:S01]  /*68b0*/  MOV R7, UR7 ;  /* 0x0000000700077c02 */ /* 0x010fe20008000f00 */
[----:B------:R-:W-:Y:S01]  /*68c0*/  IMAD.U32 R6, RZ, RZ, UR6 ;  /* 0x00000006ff067e24 */ /* 0x000fe2000f8e00ff */
[----:B--2---:R-:W-:Y:S01]  /*68d0*/  MOV R11, UR5 ;  /* 0x00000005000b7c02 */ /* 0x004fe20008000f00 */
[----:B------:R-:W-:Y:S02]  /*68e0*/  IMAD.U32 R10, RZ, RZ, UR4 ;  /* 0x00000004ff0a7e24 */ /* 0x000fe4000f8e00ff */
[----:B------:R-:W-:Y:S07]  /*68f0*/  LEPC R20, `(.L_x_108) ;  /* 0x000000001014794e */ /* 0x000fee0000000000 */
[----:B---3-5:R-:W-:Y:S05]  /*6900*/  CALL.ABS.NOINC R14 ;  /* 0x000000000e007343 */ /* 0x028fea0003c00000 */
.L_x_108:
[----:B------:R-:W1:Y:S01]  /*6910*/  LDCU.64 UR8, c[0x4][0x80] ;  /* 0x01001000ff0877ac */ /* 0x000e620008000a00 */
[----:B------:R-:W2:Y:S01]  /*6920*/  LDC.64 R2, c[0x4][R2] ;  /* 0x0100000002027b82 */ /* 0x000ea20000000a00 */
[----:B------:R-:W-:Y:S02]  /*6930*/  HFMA2 R12, -RZ, RZ, 0, 5.9604644775390625e-08 ;  /* 0x00000001ff0c7431 */ /* 0x000fe400000001ff */
[----:B------:R-:W-:Y:S02]  /*6940*/  IMAD.MOV.U32 R8, RZ, RZ, 0x70 ;  /* 0x00000070ff087424 */ /* 0x000fe400078e00ff */
[----:B------:R-:W-:Y:S01]  /*6950*/  IMAD.MOV.U32 R13, RZ, RZ, RZ ;  /* 0x000000ffff0d7224 */ /* 0x000fe200078e00ff */
[----:B------:R-:W3:Y:S01]  /*6960*/  LDCU.64 UR6, c[0x4][0x88] ;  /* 0x01001100ff0677ac */ /* 0x000ee20008000a00 */
[----:B------:R-:W4:Y:S01]  /*6970*/  LDCU.64 UR4, c[0x4][0x8] ;  /* 0x01000100ff0477ac */ /* 0x000f220008000a00 */
[----:B-1----:R-:W-:Y:S02]  /*6980*/  MOV R4, UR8 ;  /* 0x0000000800047c02 */ /* 0x002fe40008000f00 */
[----:B------:R-:W-:Y:S02]  /*6990*/  MOV R5, UR9 ;  /* 0x0000000900057c02 */ /* 0x000fe40008000f00 */
[----:B---3--:R-:W-:Y:S01]  /*69a0*/  MOV R7, UR7 ;  /* 0x0000000700077c02 */ /* 0x008fe20008000f00 */
[----:B------:R-:W-:Y:S01]  /*69b0*/  IMAD.U32 R6, RZ, RZ, UR6 ;  /* 0x00000006ff067e24 */ /* 0x000fe2000f8e00ff */
[----:B----4-:R-:W-:Y:S01]  /*69c0*/  MOV R11, UR5 ;  /* 0x00000005000b7c02 */ /* 0x010fe20008000f00 */
[----:B------:R-:W-:Y:S02]  /*69d0*/  IMAD.U32 R10, RZ, RZ, UR4 ;  /* 0x00000004ff0a7e24 */ /* 0x000fe4000f8e00ff */
[----:B------:R-:W-:Y:S07]  /*69e0*/  LEPC R20, `(.L_x_107) ;  /* 0x000000001014794e */ /* 0x000fee0000000000 */
[----:B--2---:R-:W-:Y:S05]  /*69f0*/  CALL.ABS.NOINC R2 ;  /* 0x0000000002007343 */ /* 0x004fea0003c00000 */
.L_x_107:
[----:B------:R-:W-:Y:S05]  /*6a00*/  BSYNC.RECONVERGENT B6 ;  /* 0x0000000000067941 */ /* 0x000fea0003800200 */
.L_x_106:
[C---:B------:R-:W-:Y:S02]  /*6a10*/  ISETP.NE.U32.AND P3, PT, R86.reuse, RZ, PT ;  /* 0x000000ff5600720c */ /* 0x040fe40003f65070 */
[----:B------:R-:W-:Y:S02]  /*6a20*/  ISETP.NE.U32.AND P0, PT, RZ, UR44, PT ;  /* 0x0000002cff007c0c */ /* 0x000fe4000bf05070 */
[C---:B------:R-:W-:Y:S02]  /*6a30*/  ISETP.NE.AND.EX P3, PT, R87.reuse, RZ, PT, P3 ;  /* 0x000000ff5700720c */ /* 0x040fe40003f65330 */
[----:B------:R-:W-:Y:S02]  /*6a40*/  ISETP.NE.U32.AND P4, PT, R86, RZ, PT ;  /* 0x000000ff5600720c */ /* 0x000fe40003f85070 */
[----:B------:R-:W-:Y:S02]  /*6a50*/  ISETP.NE.AND.EX P0, PT, RZ, UR45, PT, P0 ;  /* 0x0000002dff007c0c */ /* 0x000fe4000bf05300 */
[----:B------:R-:W-:Y:S02]  /*6a60*/  ISETP.NE.U32.AND P2, PT, R82, RZ, PT ;  /* 0x000000ff5200720c */ /* 0x000fe40003f45070 */
[----:B------:R-:W-:Y:S02]  /*6a70*/  ISETP.NE.U32.AND P1, PT, RZ, UR44, PT ;  /* 0x0000002cff007c0c */ /* 0x000fe4000bf25070 */
[----:B------:R-:W-:Y:S03]  /*6a80*/  ISETP.NE.AND.EX P4, PT, R87, RZ, P0, P4 ;  /* 0x000000ff5700720c */ /* 0x000fe60000785340 */
[----:B------:R-:W-:Y:S10]  /*6a90*/  @!P3 BRA `(.L_x_109) ;  /* 0x00000000002cb947 */ /* 0x000ff40003800000 */
[----:B------:R-:W-:Y:S01]  /*6aa0*/  ISETP.NE.U32.AND P0, PT, R84, RZ, PT ;  /* 0x000000ff5400720c */ /* 0x000fe20003f05070 */
[----:B------:R-:W-:Y:S03]  /*6ab0*/  IMAD.MOV.U32 R90, RZ, RZ, 0x1 ;  /* 0x00000001ff5a7424 */ /* 0x000fe600078e00ff */
[----:B------:R-:W-:Y:S11]  /*6ac0*/  ISETP.NE.AND.EX P0, PT, R85, RZ, PT, P0 ;  /* 0x000000ff5500720c */ /* 0x000ff60003f05300 */
[----:B------:R-:W-:Y:S02]  /*6ad0*/  @!UPT UIADD3 URZ, UPT, UPT, URZ, URZ, URZ ;  /* 0x000000fffffff290 */ /* 0x000fe4000fffe0ff */
[----:B------:R-:W1:Y:S01]  /*6ae0*/  @P0 LDC.64 R2, c[0x0][0xc88] ;  /* 0x00032200ff020b82 */ /* 0x000e620000000a00 */
[----:B------:R-:W-:Y:S04]  /*6af0*/  @P0 IMAD R0, R86, UR36, RZ ;  /* 0x0000002456000c24 */ /* 0x000fe8000f8e02ff */
[----:B-1----:R-:W-:Y:S04]  /*6b00*/  @P0 IMAD.WIDE R2, R0, 0x4, R2 ;  /* 0x0000000400020825 */ /* 0x002fe800078e0202 */
[----:B------:R-:W-:Y:S01]  /*6b10*/  HFMA2 R0, -RZ, RZ, 0, 5.9604644775390625e-08 ;  /* 0x00000001ff007431 */ /* 0x000fe200000001ff */
[----:B-----5:R1:W5:Y:S04]  /*6b20*/  @P0 LDG.E R53, desc[UR46][R2.64] ;  /* 0x0000002e02350981 */ /* 0x020368000c1e1900 */
[----:B------:R-:W-:Y:S01]  /*6b30*/  @!P0 PRMT R90, R0, 0x7610, R90 ;  /* 0x00007610005a8816 */ /* 0x000fe2000000005a */
[----:B-1----:R-:W2:Y:S06]  /*6b40*/  @!P0 LDC R53, c[0x0][0xc80] ;  /* 0x00032000ff358b82 */ /* 0x002eac0000000800 */
.L_x_109:
[----:B------:R-:W-:Y:S02]  /*6b50*/  ISETP.NE.AND.EX P2, PT, R83, RZ, PT, P2 ;  /* 0x000000ff5300720c */ /* 0x000fe40003f45320 */
[----:B------:R-:W-:Y:S02]  /*6b60*/  PLOP3.LUT P0, PT, PT, PT, PT, 0x8, 0x80 ;  /* 0x000000000080781c */ /* 0x000fe40003f0e170 */
[----:B------:R-:W-:Y:S02]  /*6b70*/  ISETP.NE.AND.EX P1, PT, RZ, UR45, PT, P1 ;  /* 0x0000002dff007c0c */ /* 0x000fe4000bf25310 */
[----:B------:R-:W-:Y:S07]  /*6b80*/  @!P4 PLOP3.LUT P0, PT, P3, PT, PT, 0x80, 0x8 ;  /* 0x000000000008c81c */ /* 0x000fee0001f0f070 */
[----:B------:R-:W-:Y:S06]  /*6b90*/  @!P2 BRA `(.L_x_110) ;  /* 0x000000000020a947 */ /* 0x000fec0003800000 */
[----:B------:R-:W-:Y:S04]  /*6ba0*/  ISETP.NE.U32.AND P2, PT, R80, RZ, PT ;  /* 0x000000ff5000720c */ /* 0x000fe80003f45070 */
[----:B------:R-:W-:Y:S11]  /*6bb0*/  ISETP.NE.AND.EX P2, PT, R81, RZ, PT, P2 ;  /* 0x000000ff5100720c */ /* 0x000ff60003f45320 */
[----:B------:R-:W-:Y:S02]  /*6bc0*/  @!UPT UIADD3 URZ, UPT, UPT, URZ, URZ, URZ ;  /* 0x000000fffffff290 */ /* 0x000fe4000fffe0ff */
[----:B------:R-:W1:Y:S01]  /*6bd0*/  @P2 LDC.64 R2, c[0x0][0xca8] ;  /* 0x00032a00ff022b82 */ /* 0x000e620000000a00 */
[----:B------:R-:W-:Y:S04]  /*6be0*/  @P2 IMAD R0, R82, UR36, RZ ;  /* 0x0000002452002c24 */ /* 0x000fe8000f8e02ff */
[----:B-1----:R-:W-:Y:S05]  /*6bf0*/  @P2 IMAD.WIDE R2, R0, 0x4, R2 ;  /* 0x0000000400022825 */ /* 0x002fea00078e0202 */
[----:B-----5:R1:W5:Y:S02]  /*6c00*/  @P2 LDG.E R52, desc[UR46][R2.64] ;  /* 0x0000002e02342981 */ /* 0x020364000c1e1900 */
[----:B-1----:R-:W3:Y:S02]  /*6c10*/  @!P2 LDC R52, c[0x0][0xca0] ;  /* 0x00032800ff34ab82 */ /* 0x002ee40000000800 */
.L_x_110:
[----:B--2--5:R-:W-:Y:S01]  /*6c20*/  FSETP.NEU.AND P2, PT, R53, RZ, PT ;  /* 0x000000ff3500720b */ /* 0x024fe20003f4d000 */
[----:B------:R-:W-:Y:S01]  /*6c30*/  IMAD.MOV.U32 R69, RZ, RZ, 0x10 ;  /* 0x00000010ff457424 */ /* 0x000fe200078e00ff */
[----:B------:R-:W-:Y:S01]  /*6c40*/  SEL R2, RZ, 0xffffffff, P1 ;  /* 0xffffffffff027807 */ /* 0x000fe20000800000 */
[----:B------:R-:W-:Y:S01]  /*6c50*/  IMAD R59, R98, 0x80, R99 ;  /* 0x00000080623b7824 */ /* 0x000fe200078e0263 */
[----:B------:R-:W-:Y:S01]  /*6c60*/  @!P4 LOP3.LUT P1, RZ, R90, 0xff, RZ, 0xc0, !PT ;  /* 0x000000ff5affc812 */ /* 0x000fe2000782c0ff */
[----:B------:R-:W-:Y:S01]  /*6c70*/  IMAD.SHL.U32 R108, R100, 0x2, RZ ;  /* 0x00000002646c7824 */ /* 0x000fe200078e00ff */
[----:B------:R-:W-:Y:S01]  /*6c80*/  @!P4 SEL R0, RZ, 0xffffffff, P2 ;  /* 0xffffffffff00c807 */ /* 0x000fe20001000000 */
[----:B------:R-:W-:Y:S01]  /*6c90*/  BSSY B1, `(.L_x_111) ;  /* 0x0000038000017945 */ /* 0x000fe20003800000 */
[----:B------:R-:W-:Y:S01]  /*6ca0*/  LEA R58, R98, UR52, 0x3 ;  /* 0x00000034623a7c11 */ /* 0x000fe2000f8e18ff */
[----:B------:R-:W-:Y:S01]  /*6cb0*/  VIADD R107, R108, UR52 ;  /* 0x000000346c6b7c36 */ /* 0x000fe20008000000 */
[----:B------:R-:W-:Y:S01]  /*6cc0*/  @P0 SEL R0, R2, R0, !P1 ;  /* 0x0000000002000207 */ /* 0x000fe20004800000 */
[----:B------:R-:W-:Y:S01]  /*6cd0*/  IMAD.MOV.U32 R70, RZ, RZ, 0x1 ;  /* 0x00000001ff467424 */ /* 0x000fe200078e00ff */
[----:B------:R-:W-:Y:S01]  /*6ce0*/  SHF.L.U32 R3, R97, 0x1f, RZ ;  /* 0x0000001f61037819 */ /* 0x000fe200000006ff */
[----:B------:R-:W-:Y:S01]  /*6cf0*/  IMAD.MOV.U32 R68, RZ, RZ, RZ ;  /* 0x000000ffff447224 */ /* 0x000fe200078e00ff */
[----:B------:R-:W-:Y:S02]  /*6d00*/  @!P4 LOP3.LUT R0, R0, 0x1, RZ, 0xc0, !PT ;  /* 0x000000010000c812 */ /* 0x000fe400078ec0ff */
[----:B------:R-:W-:Y:S02]  /*6d10*/  CS2R R78, SRZ ;  /* 0x00000000004e7805 */ /* 0x000fe4000001ff00 */
[----:B------:R-:W-:Y:S02]  /*6d20*/  LOP3.LUT P6, RZ, R101, 0x40, RZ, 0xc0, !PT ;  /* 0x0000004065ff7812 */ /* 0x000fe400078cc0ff */
[----:B------:R-:W-:Y:S02]  /*6d30*/  CS2R R76, SRZ ;  /* 0x00000000004c7805 */ /* 0x000fe4000001ff00 */
[----:B------:R-:W-:Y:S02]  /*6d40*/  ISETP.NE.U32.OR P5, PT, R0, 0x1, P4 ;  /* 0x000000010000780c */ /* 0x000fe400027a5470 */
[----:B------:R-:W-:Y:S02]  /*6d50*/  CS2R R74, SRZ ;  /* 0x00000000004a7805 */ /* 0x000fe4000001ff00 */
[----:B------:R-:W-:Y:S02]  /*6d60*/  SEL R69, R69, 0xfffffff0, !P6 ;  /* 0xfffffff045457807 */ /* 0x000fe40007000000 */
[----:B------:R-:W-:Y:S02]  /*6d70*/  CS2R R72, SRZ ;  /* 0x0000000000487805 */ /* 0x000fe4000001ff00 */
[----:B------:R-:W-:Y:S02]  /*6d80*/  P2R R109, PR, RZ, 0x20 ;  /* 0x00000020ff6d7803 */ /* 0x000fe40000000000 */
[----:B------:R-:W-:Y:S02]  /*6d90*/  CS2R R66, SRZ ;  /* 0x0000000000427805 */ /* 0x000fe4000001ff00 */
[----:B------:R-:W-:Y:S02]  /*6da0*/  CS2R R64, SRZ ;  /* 0x0000000000407805 */ /* 0x000fe4000001ff00 */
[----:B------:R-:W-:Y:S02]  /*6db0*/  CS2R R62, SRZ ;  /* 0x00000000003e7805 */ /* 0x000fe4000001ff00 */
[----:B------:R-:W-:Y:S01]  /*6dc0*/  CS2R R60, SRZ ;  /* 0x00000000003c7805 */ /* 0x000fe2000001ff00 */
[----:B------:R-:W-:Y:S01]  /*6dd0*/  IMAD.IADD R107, R107, 0x1, R69 ;  /* 0x000000016b6b7824 */ /* 0x000fe200078e0245 */
[----:B------:R-:W-:Y:S04]  /*6de0*/  @P5 SHF.L.U32 R0, RZ, 0x1f, RZ ;  /* 0x0000001fff005819 */ /* 0x000fe800000006ff */
[----:B------:R1:W2:Y:S01]  /*6df0*/  @P5 SYNCS.PHASECHK.TRANS64.TRYWAIT P1, [UR52+0xb0], R0 ;  /* 0x0000b000ff0055a7 */ /* 0x0002a20008021134 */
[----:B------:R4:W3:Y:S01]  /*6e00*/  SYNCS.PHASECHK.TRANS64.TRYWAIT P0, [R58+URZ+0x120], R3 ;  /* 0x000120033a0075a7 */ /* 0x0008e200080011ff */
[----:B-1----:R-:W-:Y:S02]  /*6e10*/  SEL R0, RZ, 0xffffffff, P2 ;  /* 0xffffffffff007807 */ /* 0x002fe40001000000 */
[----:B------:R-:W-:Y:S04]  /*6e20*/  LOP3.LUT P2, R105, R90, 0xff, RZ, 0xc0, !PT ;  /* 0x000000ff5a697812 */ /* 0x000fe8000784c0ff */
[----:B------:R-:W-:Y:S04]  /*6e30*/  @P3 SEL R0, R2, R0, !P2 ;  /* 0x0000000002003207 */ /* 0x000fe80005000000 */
[----:B------:R-:W-:Y:S04]  /*6e40*/  LOP3.LUT R0, R0, 0x1, RZ, 0xc0, !PT ;  /* 0x0000000100007812 */ /* 0x000fe800078ec0ff */
[----:B------:R-:W-:Y:S02]  /*6e50*/  ISETP.NE.U32.AND P2, PT, R0, 0x1, PT ;  /* 0x000000010000780c */ /* 0x000fe40003f45070 */
[----:B------:R-:W-:Y:S02]  /*6e60*/  SHF.R.U32.HI R0, RZ, 0x15, R59 ;  /* 0x00000015ff007819 */ /* 0x000fe4000001163b */
[----:B------:R-:W-:Y:S02]  /*6e70*/  P2R R71, PR, RZ, 0x4 ;  /* 0x00000004ff477803 */ /* 0x000fe40000000000 */
[----:B------:R-:W-:Y:S02]  /*6e80*/  LOP3.LUT R2, R0, 0x3, RZ, 0xc0, !PT ;  /* 0x0000000300027812 */ /* 0x000fe400078ec0ff */
[----:B--2---:R-:W-:Y:S01]  /*6e90*/  @P5 SEL R70, RZ, 0x1, !P1 ;  /* 0x00000001ff465807 */ /* 0x004fe20004800000 */
[----:B---34-:R-:W-:Y:S06]  /*6ea0*/  @!P5 BRA `(.L_x_112) ;  /* 0x000000000058d947 */ /* 0x018fec0003800000 */
[----:B------:R-:W-:Y:S01]  /*6eb0*/  IMAD.MOV.U32 R79, RZ, RZ, RZ ;  /* 0x000000ffff4f7224 */ /* 0x000fe200078e00ff */
[----:B------:R-:W-:Y:S01]  /*6ec0*/  ISETP.NE.AND P1, PT, R70, RZ, PT ;  /* 0x000000ff4600720c */ /* 0x000fe20003f25270 */
[----:B------:R-:W-:Y:S01]  /*6ed0*/  BSSY B0, `(.L_x_113) ;  /* 0x000000c000007945 */ /* 0x000fe20003800000 */
[----:B------:R-:W-:Y:S02]  /*6ee0*/  CS2R R62, SRZ ;  /* 0x00000000003e7805 */ /* 0x000fe4000001ff00 */
[----:B------:R-:W-:Y:S02]  /*6ef0*/  CS2R R60, SRZ ;  /* 0x00000000003c7805 */ /* 0x000fe4000001ff00 */
[----:B------:R-:W-:Y:S02]  /*6f00*/  CS2R R66, SRZ ;  /* 0x0000000000427805 */ /* 0x000fe4000001ff00 */
[----:B------:R-:W-:Y:S02]  /*6f10*/  CS2R R64, SRZ ;  /* 0x0000000000407805 */ /* 0x000fe4000001ff00 */
[----:B------:R-:W-:Y:S02]  /*6f20*/  CS2R R74, SRZ ;  /* 0x00000000004a7805 */ /* 0x000fe4000001ff00 */
[----:B------:R-:W-:Y:S02]  /*6f30*/  CS2R R72, SRZ ;  /* 0x0000000000487805 */ /* 0x000fe4000001ff00 */
[----:B------:R-:W-:Y:S01]  /*6f40*/  CS2R R76, SRZ ;  /* 0x00000000004c7805 */ /* 0x000fe2000001ff00 */
[----:B------:R-:W-:Y:S06]  /*6f50*/  @P1 BRA `(.L_x_114) ;  /* 0x00000000000c1947 */ /* 0x000fec0003800000 */
[----:B------:R-:W-:Y:S04]  /*6f60*/  SHF.L.U32 R5, RZ, 0x1f, RZ ;  /* 0x0000001fff057819 */ /* 0x000fe800000006ff */
[----:B------:R-:W1:Y:S02]  /*6f70*/  SYNCS.PHASECHK.TRANS64.TRYWAIT P1, [UR52+0xb0], R5 ;  /* 0x0000b005ff0075a7 */ /* 0x000e640008021134 */
[----:B-1----:R-:W-:Y:S05]  /*6f80*/  @!P1 BRA `(.L_x_115) ;  /* 0x0000008400649947 */ /* 0x002fea0003800000 */
.L_x_114:
[----:B------:R-:W-:Y:S05]  /*6f90*/  BSYNC B0 ;  /* 0x0000000000007941 */ /* 0x000fea0003800000 */
.L_x_113:
[----:B------:R-:W-:Y:S01]  /*6fa0*/  ISETP.NE.AND P1, PT, R71, RZ, PT ;  /* 0x000000ff4700720c */ /* 0x000fe20003f25270 */
[----:B------:R-:W-:Y:S11]  /*6fb0*/  HFMA2 R68, -RZ, RZ, 0, 5.9604644775390625e-08 ;  /* 0x00000001ff447431 */ /* 0x000ff600000001ff */
[----:B------:R-:W-:Y:S01]  /*6fc0*/  @!UPT UIADD3 URZ, UPT, UPT, URZ, URZ, URZ ;  /* 0x000000fffffff290 */ /* 0x000fe2000fffe0ff */
[----:B------:R2:W3:Y:S04]  /*6fd0*/  @P1 LDS.128 R60, [R108+UR52+0x200] ;  /* 0x000200346c3c1984 */ /* 0x0004e80008000c00 */
[----:B------:R2:W4:Y:S04]  /*6fe0*/  @P1 LDS.128 R64, [R107+0x200] ;  /* 0x000200006b401984 */ /* 0x0005280000000c00 */
[----:B------:R2:W1:Y:S04]  /*6ff0*/  @P1 LDS.128 R72, [R108+UR52+0xa00] ;  /* 0x000a00346c481984 */ /* 0x0004680008000c00 */
[----:B------:R2:W1:Y:S02]  /*7000*/  @P1 LDS.128 R76, [R107+0xa00] ;  /* 0x000a00006b4c1984 */ /* 0x0004640000000c00 */
.L_x_112:
[----:B------:R-:W-:Y:S05]  /*7010*/  BSYNC B1 ;  /* 0x0000000000017941 */ /* 0x000fea0003800000 */
.L_x_111:
[----:B------:R-:W-:Y:S02]  /*7020*/  ISETP.NE.AND P1, PT, R102, R2, PT ;  /* 0x000000026600720c */ /* 0x000fe40003f25270 */
[----:B------:R-:W-:Y:S01]  /*7030*/  MOV R39, RZ ;  /* 0x000000ff00277202 */ /* 0x000fe20000000f00 */
[----:B------:R-:W-:Y:S10]  /*7040*/  @P0 BRA `(.L_x_116) ;  /* 0x0000000000080947 */ /* 0x000ff40003800000 */
[----:B------:R-:W5:Y:S02]  /*7050*/  SYNCS.PHASECHK.TRANS64.TRYWAIT P0, [R58+URZ+0x120], R3 ;  /* 0x000120033a0075a7 */ /* 0x000f6400080011ff */
[----:B-----5:R-:W-:Y:S05]  /*7060*/  @!P0 BRA `(.L_x_117) ;  /* 0x0000008400448947 */ /* 0x020fea0003800000 */
.L_x_116:
[----:B------:R-:W-:Y:S01]  /*7070*/  IMAD.MOV.U32 R38, RZ, RZ, RZ ;  /* 0x000000ffff267224 */ /* 0x000fe200078e00ff */
[----:B------:R-:W-:Y:S02]  /*7080*/  CS2R R36, SRZ ;  /* 0x0000000000247805 */ /* 0x000fe4000001ff00 */
        /* <DEDUP_REMOVED lines=13> */
[----:B-1----:R-:W-:Y:S01]  /*7160*/  CS2R R4, SRZ ;  /* 0x0000000000047805 */ /* 0x002fe2000001ff00 */
[----:B------:R-:W-:Y:S06]  /*7170*/  @P1 BRA `(.L_x_118) ;  /* 0x0000000000bc1947 */ /* 0x000fec0003800000 */
[----:B------:R-:W-:Y:S11]  /*7180*/  LOP3.LUT P0, RZ, R0, 0x3, R103, 0x48, !PT ;  /* 0x0000000300ff7812 */ /* 0x000ff60007804867 */
[----:B------:R-:W-:Y:S02]  /*7190*/  @!UPT UIADD3 URZ, UPT, UPT, URZ, URZ, URZ ;  /* 0x000000fffffff290 */ /* 0x000fe4000fffe0ff */
[----:B------:R-:W-:Y:S05]  /*71a0*/  @!P0 BRA `(.L_x_119) ;  /* 0x0000000000408947 */ /* 0x000fea0003800000 */
[----:B------:R-:W1:Y:S01]  /*71b0*/  LDCU.64 UR8, c[0x4][0x70] ;  /* 0x01000e00ff0877ac */ /* 0x000e620008000a00 */
[----:B------:R-:W-:Y:S01]  /*71c0*/  MOV R15, 0x0 ;  /* 0x00000000000f7802 */ /* 0x000fe20000000f00 */
[----:B------:R-:W-:Y:S02]  /*71d0*/  HFMA2 R12, -RZ, RZ, 0, 5.9604644775390625e-08 ;  /* 0x00000001ff0c7431 */ /* 0x000fe400000001ff */
[----:B------:R-:W-:Y:S02]  /*71e0*/  IMAD.MOV.U32 R8, RZ, RZ, 0x192 ;  /* 0x00000192ff087424 */ /* 0x000fe400078e00ff */
[----:B------:R-:W-:Y:S01]  /*71f0*/  IMAD.MOV.U32 R13, RZ, RZ, RZ ;  /* 0x000000ffff0d7224 */ /* 0x000fe200078e00ff */
[----:B------:R-:W5:Y:S01]  /*7200*/  LDCU.64 UR6, c[0x4][0x78] ;  /* 0x01000f00ff0677ac */ /* 0x000f620008000a00 */
[----:B------:R-:W2:Y:S01]  /*7210*/  LDC.64 R14, c[0x4][R15] ;  /* 0x010000000f0e7b82 */ /* 0x000ea20000000a00 */
[----:B------:R-:W3:Y:S01]  /*7220*/  LDCU.64 UR4, c[0x4][0x10] ;  /* 0x01000200ff0477ac */ /* 0x000ee20008000a00 */
[----:B-1----:R-:W-:Y:S01]  /*7230*/  MOV R5, UR9 ;  /* 0x0000000900057c02 */ /* 0x002fe20008000f00 */
[----:B------:R-:W-:Y:S01]  /*7240*/  IMAD.U32 R4, RZ, RZ, UR8 ;  /* 0x00000008ff047e24 */ /* 0x000fe2000f8e00ff */
[----:B-----5:R-:W-:Y:S01]  /*7250*/  MOV R7, UR7 ;  /* 0x0000000700077c02 */ /* 0x020fe20008000f00 */
[----:B------:R-:W-:Y:S01]  /*7260*/  IMAD.U32 R6, RZ, RZ, UR6 ;  /* 0x00000006ff067e24 */ /* 0x000fe2000f8e00ff */
[----:B---3--:R-:W-:Y:S01]  /*7270*/  MOV R11, UR5 ;  /* 0x00000005000b7c02 */ /* 0x008fe20008000f00 */
[----:B------:R-:W-:Y:S02]  /*7280*/  IMAD.U32 R10, RZ, RZ, UR4 ;  /* 0x00000004ff0a7e24 */ /* 0x000fe4000f8e00ff */
[----:B------:R-:W-:Y:S07]  /*7290*/  LEPC R20, `(.L_x_119) ;  /* 0x000000001014794e */ /* 0x000fee0000000000 */
[----:B--2-4-:R-:W-:Y:S05]  /*72a0*/  CALL.ABS.NOINC R14 ;  /* 0x000000000e007343 */ /* 0x014fea0003c00000 */
.L_x_119:
[----:B------:R-:W-:Y:S05]  /*72b0*/  WARPSYNC.ALL ;  /* 0x0000000000007948 */ /* 0x000fea0003800000 */
[C---:B------:R-:W-:Y:S01]  /*72c0*/  R2UR UR4, R59.reuse ;  /* 0x000000003b0472ca */ /* 0x040fe200000e0000 */
[----:B------:R-:W-:Y:S05]  /*72d0*/  VIADD R0, R59, 0x40 ;  /* 0x000000403b007836 */ /* 0x000fea0000000000 */
[----:B------:R-:W-:Y:S04]  /*72e0*/  SHF.R.U32.HI R0, RZ, 0x15, R0 ;  /* 0x00000015ff007819 */ /* 0x000fe80000011600 */
[----:B------:R-:W-:Y:S03]  /*72f0*/  LOP3.LUT P0, RZ, R0, 0x3, R103, 0x48, !PT ;  /* 0x0000000300ff7812 */ /* 0x000fe60007804867 */
[----:B------:R-:W1:Y:S10]  /*7300*/  LDTM.x16 R24, tmem[UR4] ;  /* 0x00000004001879ee */ /* 0x000e740008240000 */
[----:B-1----:R-:W-:Y:S05]  /*7310*/  @!P0 BRA `(.L_x_120) ;  /* 0x0000000000408947 */ /* 0x002fea0003800000 */
        /* <DEDUP_REMOVED lines=16> */
.L_x_120:
[----:B------:R-:W-:Y:S05]  /*7420*/  WARPSYNC.ALL ;  /* 0x0000000000007948 */ /* 0x000fea0003800000 */
[----:B------:R-:W-:Y:S11]  /*7430*/  R2UR UR4, R59 ;  /* 0x000000003b0472ca */ /* 0x000ff600000e0000 */
[----:B------:R-:W-:Y:S02]  /*7440*/  @!UPT UIADD3 URZ, UPT, UPT, URZ, URZ, URZ ;  /* 0x000000fffffff290 */ /* 0x000fe4000fffe0ff */
[----:B------:R-:W1:Y:S02]  /*7450*/  LDTM.x16 R4, tmem[UR4+0x40] ;  /* 0x00004004000479ee */ /* 0x000e640008240000 */
[----:B-1----:R-:W-:Y:S01]  /*7460*/  NOP ;  /* 0x0000000000007918 */ /* 0x002fe20000000000 */
.L_x_118:
[----:B---3--:R-:W-:Y:S01]  /*7470*/  SHF.L.U32 R20, R60, 0x10, RZ ;  /* 0x000000103c147819 */ /* 0x008fe200000006ff */
[----:B------:R-:W-:Y:S01]  /*7480*/  FMUL R0, R52, R24 ;  /* 0x0000001834007220 */ /* 0x000fe20000400000 */
[----:B------:R-:W-:Y:S01]  /*7490*/  ISETP.NE.AND P0, PT, R102, R2, PT ;  /* 0x000000026600720c */ /* 0x000fe20003f05270 */
[----:B------:R-:W-:Y:S01]  /*74a0*/  FMUL R2, R52, R25 ;  /* 0x0000001934027220 */ /* 0x000fe20000400000 */
[----:B------:R-:W-:Y:S01]  /*74b0*/  LOP3.LUT R21, R60, 0xffff0000, RZ, 0xc0, !PT ;  /* 0xffff00003c157812 */ /* 0x000fe200078ec0ff */
[----:B------:R-:W-:Y:S01]  /*74c0*/  FFMA R0, R53, R20, R0 ;  /* 0x0000001435007223 */ /* 0x000fe20000000000 */
[C---:B------:R-:W-:Y:S01]  /*74d0*/  SHF.L.U32 R22, R61.reuse, 0x10, RZ ;  /* 0x000000103d167819 */ /* 0x040fe200000006ff */
[----:B------:R-:W-:Y:S01]  /*74e0*/  FMUL R3, R52, R26 ;  /* 0x0000001a34037220 */ /* 0x000fe20000400000 */
[----:B------:R-:W-:Y:S01]  /*74f0*/  LOP3.LUT R23, R61, 0xffff0000, RZ, 0xc0, !PT ;  /* 0xffff00003d177812 */ /* 0x000fe200078ec0ff */
[C---:B------:R-:W-:Y:S01]  /*7500*/  FFMA R2, R53.reuse, R21, R2 ;  /* 0x0000001535027223 */ /* 0x040fe20000000002 */
[----:B------:R-:W-:Y:S01]  /*7510*/  SHF.L.U32 R40, R62, 0x10, RZ ;  /* 0x000000103e287819 */ /* 0x000fe200000006ff */
[----:B------:R-:W-:Y:S01]  /*7520*/  FMUL R20, R52, R27 ;  /* 0x0000001b34147220 */ /* 0x000fe20000400000 */
[----:B------:R-:W-:Y:S01]  /*7530*/  LOP3.LUT R41, R62, 0xffff0000, RZ, 0xc0, !PT ;  /* 0xffff00003e297812 */ /* 0x000fe200078ec0ff */
[----:B------:R-:W-:Y:S01]  /*7540*/  FFMA R3, R53, R22, R3 ;  /* 0x0000001635037223 */ /* 0x000fe20000000003 */
[----:B------:R-:W-:Y:S01]  /*7550*/  F2FP.BF16.F32.PACK_AB R112, R2, R0 ;  /* 0x000000000270723e */ /* 0x000fe200000010ff */
[C---:B------:R-:W-:Y:S01]  /*7560*/  FMUL R21, R52.reuse, R28 ;  /* 0x0000001c34157220 */ /* 0x040fe20000400000 */
[----:B------:R-:W-:Y:S01]  /*7570*/  LOP3.LUT R42, R77, 0xffff0000, RZ, 0xc0, !PT ;  /* 0xffff00004d2a7812 */ /* 0x000fe200078ec0ff */
[----:B------:R-:W-:Y:S01]  /*7580*/  FMUL R22, R52, R29 ;  /* 0x0000001d34167220 */ /* 0x000fe20000400000 */
[----:B------:R-:W-:Y:S01]  /*7590*/  SHF.L.U32 R54, R78, 0x10, RZ ;  /* 0x000000104e367819 */ /* 0x000fe200000006ff */
[----:B------:R-:W-:Y:S01]  /*75a0*/  FFMA R20, R53, R23, R20 ;  /* 0x0000001735147223 */ /* 0x000fe20000000014 */
[----:B------:R-:W-:Y:S01]  /*75b0*/  SHF.L.U32 R23, R63, 0x10, RZ ;  /* 0x000000103f177819 */ /* 0x000fe200000006ff */
[----:B------:R-:W-:Y:S01]  /*75c0*/  FFMA R21, R53, R40, R21 ;  /* 0x0000002835157223 */ /* 0x000fe20000000015 */
[----:B------:R-:W-:Y:S01]  /*75d0*/  LOP3.LUT R40, R63, 0xffff0000, RZ, 0xc0, !PT ;  /* 0xffff00003f287812 */ /* 0x000fe200078ec0ff */
[C---:B------:R-:W-:Y:S01]  /*75e0*/  FFMA R22, R53.reuse, R41, R22 ;  /* 0x0000002935167223 */ /* 0x040fe20000000016 */
[----:B------:R-:W-:Y:S01]  /*75f0*/  F2FP.BF16.F32.PACK_AB R113, R20, R3 ;  /* 0x000000031471723e */ /* 0x000fe200000010ff */
[----:B------:R-:W-:Y:S01]  /*7600*/  FMUL R0, R52, R30 ;  /* 0x0000001e34007220 */ /* 0x000fe20000400000 */
[----:B----4-:R-:W-:Y:S01]  /*7610*/  LOP3.LUT R41, R66, 0xffff0000, RZ, 0xc0, !PT ;  /* 0xffff000042297812 */ /* 0x010fe200078ec0ff */
[----:B------:R-:W-:Y:S01]  /*7620*/  FMUL R2, R52, R31 ;  /* 0x0000001f34027220 */ /* 0x000fe20000400000 */
[----:B------:R-:W-:Y:S01]  /*7630*/  F2FP.BF16.F32.PACK_AB R114, R22, R21 ;  /* 0x000000151672723e */ /* 0x000fe200000010ff */
[C---:B------:R-:W-:Y:S01]  /*7640*/  FFMA R0, R53.reuse, R23, R0 ;  /* 0x0000001735007223 */ /* 0x040fe20000000000 */
[C---:B------:R-:W-:Y:S01]  /*7650*/  SHF.L.U32 R22, R64.reuse, 0x10, RZ ;  /* 0x0000001040167819 */ /* 0x040fe200000006ff */
[----:B------:R-:W-:Y:S01]  /*7660*/  FFMA R2, R53, R40, R2 ;  /* 0x0000002835027223 */ /* 0x000fe20000000002 */
[----:B------:R-:W-:Y:S01]  /*7670*/  LOP3.LUT R23, R64, 0xffff0000, RZ, 0xc0, !PT ;  /* 0xffff000040177812 */ /* 0x000fe200078ec0ff */
[C---:B------:R-:W-:Y:S01]  /*7680*/  FMUL R3, R52.reuse, R32 ;  /* 0x0000002034037220 */ /* 0x040fe20000400000 */
[----:B------:R-:W-:Y:S01]  /*7690*/  SHF.L.U32 R40, R65, 0x10, RZ ;  /* 0x0000001041287819 */ /* 0x000fe200000006ff */
[----:B------:R-:W-:Y:S01]  /*76a0*/  FMUL R20, R52, R33 ;  /* 0x0000002134147220 */ /* 0x000fe20000400000 */
[----:B------:R-:W-:Y:S01]  /*76b0*/  F2FP.BF16.F32.PACK_AB R115, R2, R0 ;  /* 0x000000000273723e */ /* 0x000fe200000010ff */
[----:B------:R-:W-:Y:S01]  /*76c0*/  FMUL R21, R52, R34 ;  /* 0x0000002234157220 */ /* 0x000fe20000400000 */
[----:B------:R-:W-:Y:S01]  /*76d0*/  LOP3.LUT R55, R78, 0xffff0000, RZ, 0xc0, !PT ;  /* 0xffff00004e377812 */ /* 0x000fe200078ec0ff */
[----:B------:R-:W-:Y:S01]  /*76e0*/  FFMA R3, R53, R22, R3 ;  /* 0x0000001635037223 */ /* 0x000fe20000000003 */
[----:B------:R-:W-:Y:S01]  /*76f0*/  SHF.L.U32 R56, R79, 0x10, RZ ;  /* 0x000000104f387819 */ /* 0x000fe200000006ff */
[----:B------:R-:W-:Y:S01]  /*7700*/  FFMA R20, R53, R23, R20 ;  /* 0x0000001735147223 */ /* 0x000fe20000000014 */
[----:B------:R-:W-:Y:S01]  /*7710*/  LOP3.LUT R23, R65, 0xffff0000, RZ, 0xc0, !PT ;  /* 0xffff000041177812 */ /* 0x000fe200078ec0ff */
[----:B------:R-:W-:Y:S01]  /*7720*/  FFMA R21, R53, R40, R21 ;  /* 0x0000002835157223 */ /* 0x000fe20000000015 */
[----:B------:R-:W-:Y:S01]  /*7730*/  SHF.L.U32 R40, R66, 0x10, RZ ;  /* 0x0000001042287819 */ /* 0x000fe200000006ff */
[----:B------:R-:W-:Y:S01]  /*7740*/  FMUL R0, R52, R35 ;  /* 0x0000002334007220 */ /* 0x000fe20000400000 */
[----:B------:R-:W-:Y:S01]  /*7750*/  F2FP.BF16.F32.PACK_AB R116, R20, R3 ;  /* 0x000000031474723e */ /* 0x000fe200000010ff */
[C---:B------:R-:W-:Y:S01]  /*7760*/  FMUL R2, R52.reuse, R36 ;  /* 0x0000002434027220 */ /* 0x040fe20000400000 */
[----:B------:R-:W-:Y:S01]  /*7770*/  LOP3.LUT R57, R79, 0xffff0000, RZ, 0xc0, !PT ;  /* 0xffff00004f397812 */ /* 0x000fe200078ec0ff */
[----:B------:R-:W-:Y:S01]  /*7780*/  FMUL R22, R52, R37 ;  /* 0x0000002534167220 */ /* 0x000fe20000400000 */
[----:B------:R-:W-:Y:S01]  /*7790*/  ISETP.NE.AND P1, PT, R102, RZ, PT ;  /* 0x000000ff6600720c */ /* 0x000fe20003f25270 */
[----:B------:R-:W-:Y:S01]  /*77a0*/  FFMA R0, R53, R23, R0 ;  /* 0x0000001735007223 */ /* 0x000fe20000000000 */
[----:B------:R-:W-:Y:S01]  /*77b0*/  SHF.L.U32 R23, R67, 0x10, RZ ;  /* 0x0000001043177819 */ /* 0x000fe200000006ff */
[----:B------:R-:W-:Y:S01]  /*77c0*/  FFMA R2, R53, R40, R2 ;  /* 0x0000002835027223 */ /* 0x000fe20000000002 */
[----:B------:R-:W-:Y:S01]  /*77d0*/  LOP3.LUT R40, R67, 0xffff0000, RZ, 0xc0, !PT ;  /* 0xffff000043287812 */ /* 0x000fe200078ec0ff */
[----:B------:R1:W-:Y:S01]  /*77e0*/  @!P0 STS.128 [R108+UR52+0x200], R112 ;  /* 0x000200706c008988 */ /* 0x0003e20008000c34 */
[----:B------:R-:W-:Y:S01]  /*77f0*/  F2FP.BF16.F32.PACK_AB R117, R0, R21 ;  /* 0x000000150075723e */ /* 0x000fe200000010ff */
[C---:B------:R-:W-:Y:S01]  /*7800*/  FFMA R22, R53.reuse, R41, R22 ;  /* 0x0000002935167223 */ /* 0x040fe20000000016 */
[----:B------:R-:W-:Y:S01]  /*7810*/  LOP3.LUT R41, R74, 0xffff0000, RZ, 0xc0, !PT ;  /* 0xffff00004a297812 */ /* 0x000fe200078ec0ff */
[C---:B------:R-:W-:Y:S01]  /*7820*/  FMUL R3, R52.reuse, R38 ;  /* 0x0000002634037220 */ /* 0x040fe20000400000 */
[C---:B------:R-:W-:Y:S01]  /*7830*/  FMUL R20, R52.reuse, R39 ;  /* 0x0000002734147220 */ /* 0x040fe20000400000 */
        /* <DEDUP_REMOVED lines=9> */
[C---:B------:R-:W-:Y:S01]  /*78d0*/  FFMA R0, R53.reuse, R22, R0 ;  /* 0x0000001635007223 */ /* 0x040fe20000000000 */
[C---:B------:R-:W-:Y:S01]  /*78e0*/  FFMA R2, R53.reuse, R23, R2 ;  /* 0x0000001735027223 */ /* 0x040fe20000000002 */
[----:B------:R-:W-:Y:S01]  /*78f0*/  F2FP.BF16.F32.PACK_AB R119, R20, R3 ;  /* 0x000000031477723e */ /* 0x000fe200000010ff */
[----:B------:R-:W-:Y:S01]  /*7900*/  FFMA R21, R53, R40, R21 ;  /* 0x0000002835157223 */ /* 0x000fe20000000015 */
[----:B------:R-:W-:Y:S01]  /*7910*/  LOP3.LUT R23, R73, 0xffff0000, RZ, 0xc0, !PT ;  /* 0xffff000049177812 */ /* 0x000fe200078ec0ff */
[----:B------:R-:W-:Y:S01]  /*7920*/  FMUL R3, R52, R7 ;  /* 0x0000000734037220 */ /* 0x000fe20000400000 */
[----:B------:R-:W-:Y:S01]  /*7930*/  SHF.L.U32 R40, R74, 0x10, RZ ;  /* 0x000000104a287819 */ /* 0x000fe200000006ff */
[----:B------:R1:W-:Y:S01]  /*7940*/  @!P0 STS.128 [R107+0x200], R116 ;  /* 0x000200746b008388 */ /* 0x0003e20000000c00 */
[C---:B------:R-:W-:Y:S01]  /*7950*/  FMUL R20, R52.reuse, R8 ;  /* 0x0000000834147220 */ /* 0x040fe20000400000 */
[----:B------:R-:W-:Y:S01]  /*7960*/  FMUL R22, R52, R9 ;  /* 0x0000000934167220 */ /* 0x000fe20000400000 */
[C---:B------:R-:W-:Y:S01]  /*7970*/  FFMA R3, R53.reuse, R23, R3 ;  /* 0x0000001735037223 */ /* 0x040fe20000000003 */
[----:B------:R-:W-:Y:S01]  /*7980*/  F2FP.BF16.F32.PACK_AB R120, R2, R0 ;  /* 0x000000000278723e */ /* 0x000fe200000010ff */
[----:B------:R-:W-:Y:S01]  /*7990*/  FFMA R20, R53, R40, R20 ;  /* 0x0000002835147223 */ /* 0x000fe20000000014 */
[C---:B------:R-:W-:Y:S01]  /*79a0*/  SHF.L.U32 R23, R75.reuse, 0x10, RZ ;  /* 0x000000104b177819 */ /* 0x040fe200000006ff */
[C---:B------:R-:W-:Y:S01]  /*79b0*/  FMUL R0, R52.reuse, R10 ;  /* 0x0000000a34007220 */ /* 0x040fe20000400000 */
[----:B------:R-:W-:Y:S01]  /*79c0*/  LOP3.LUT R40, R75, 0xffff0000, RZ, 0xc0, !PT ;  /* 0xffff00004b287812 */ /* 0x000fe200078ec0ff */
[C---:B------:R-:W-:Y:S01]  /*79d0*/  FFMA R22, R53.reuse, R41, R22 ;  /* 0x0000002935167223 */ /* 0x040fe20000000016 */
[C---:B------:R-:W-:Y:S01]  /*79e0*/  FMUL R2, R52.reuse, R11 ;  /* 0x0000000b34027220 */ /* 0x040fe20000400000 */
[----:B------:R-:W-:Y:S01]  /*79f0*/  FFMA R0, R53, R23, R0 ;  /* 0x0000001735007223 */ /* 0x000fe20000000000 */
[----:B------:R-:W-:Y:S01]  /*7a00*/  F2FP.BF16.F32.PACK_AB R121, R3, R21 ;  /* 0x000000150379723e */ /* 0x000fe200000010ff */
[----:B------:R-:W-:Y:S01]  /*7a10*/  FMUL R3, R52, R12 ;  /* 0x0000000c34037220 */ /* 0x000fe20000400000 */
[----:B------:R-:W-:Y:S01]  /*7a20*/  FFMA R2, R53, R40, R2 ;  /* 0x0000002835027223 */ /* 0x000fe20000000002 */
[----:B------:R-:W-:Y:S01]  /*7a30*/  SHF.L.U32 R23, R76, 0x10, RZ ;  /* 0x000000104c177819 */ /* 0x000fe200000006ff */
[----:B------:R-:W-:Y:S01]  /*7a40*/  FMUL R21, R52, R14 ;  /* 0x0000000e34157220 */ /* 0x000fe20000400000 */
[----:B------:R-:W-:Y:S01]  /*7a50*/  F2FP.BF16.F32.PACK_AB R122, R22, R20 ;  /* 0x00000014167a723e */ /* 0x000fe200000010ff */
[----:B------:R-:W-:Y:S01]  /*7a60*/  FMUL R20, R52, R13 ;  /* 0x0000000d34147220 */ /* 0x000fe20000400000 */
[----:B------:R-:W-:Y:S01]  /*7a70*/  LOP3.LUT R40, R76, 0xffff0000, RZ, 0xc0, !PT ;  /* 0xffff00004c287812 */ /* 0x000fe200078ec0ff */
[C---:B------:R-:W-:Y:S01]  /*7a80*/  FMUL R22, R52.reuse, R15 ;  /* 0x0000000f34167220 */ /* 0x040fe20000400000 */
[----:B------:R-:W-:Y:S01]  /*7a90*/  SHF.L.U32 R41, R77, 0x10, RZ ;  /* 0x000000104d297819 */ /* 0x000fe200000006ff */
[C---:B------:R-:W-:Y:S01]  /*7aa0*/  FFMA R3, R53.reuse, R23, R3 ;  /* 0x0000001735037223 */ /* 0x040fe20000000003 */
[C---:B------:R-:W-:Y:S01]  /*7ab0*/  FMUL R23, R52.reuse, R16 ;  /* 0x0000001034177220 */ /* 0x040fe20000400000 */
[C---:B------:R-:W-:Y:S01]  /*7ac0*/  FFMA R20, R53.reuse, R40, R20 ;  /* 0x0000002835147223 */ /* 0x040fe20000000014 */
[C---:B------:R-:W-:Y:S01]  /*7ad0*/  FMUL R40, R52.reuse, R17 ;  /* 0x0000001134287220 */ /* 0x040fe20000400000 */
[C---:B------:R-:W-:Y:S01]  /*7ae0*/  FFMA R21, R53.reuse, R41, R21 ;  /* 0x0000002935157223 */ /* 0x040fe20000000015 */
[C---:B------:R-:W-:Y:S01]  /*7af0*/  FFMA R22, R53.reuse, R42, R22 ;  /* 0x0000002a35167223 */ /* 0x040fe20000000016 */
[C---:B------:R-:W-:Y:S01]  /*7b00*/  FMUL R41, R52.reuse, R18 ;  /* 0x0000001234297220 */ /* 0x040fe20000400000 */
[----:B------:R-:W-:Y:S01]  /*7b10*/  FMUL R42, R52, R19 ;  /* 0x00000013342a7220 */ /* 0x000fe20000400000 */
[----:B------:R-:W-:Y:S01]  /*7b20*/  F2FP.BF16.F32.PACK_AB R123, R2, R0 ;  /* 0x00000000027b723e */ /* 0x000fe200000010ff */
[C---:B------:R-:W-:Y:S01]  /*7b30*/  FFMA R23, R53.reuse, R54, R23 ;  /* 0x0000003635177223 */ /* 0x040fe20000000017 */
[C---:B------:R-:W-:Y:S01]  /*7b40*/  FFMA R40, R53.reuse, R55, R40 ;  /* 0x0000003735287223 */ /* 0x040fe20000000028 */
[C---:B------:R-:W-:Y:S01]  /*7b50*/  FFMA R41, R53.reuse, R56, R41 ;  /* 0x0000003835297223 */ /* 0x040fe20000000029 */
[----:B------:R-:W-:Y:S01]  /*7b60*/  FFMA R42, R53, R57, R42 ;  /* 0x00000039352a7223 */ /* 0x000fe2000000002a */
[----:B------:R1:W-:Y:S01]  /*7b70*/  @!P0 STS.128 [R108+UR52+0xa00], R120 ;  /* 0x000a00786c008988 */ /* 0x0003e20008000c34 */
[----:B------:R-:W-:Y:S02]  /*7b80*/  F2FP.BF16.F32.PACK_AB R21, R22, R21 ;  /* 0x000000151615723e */ /* 0x000fe400000010ff */
[----:B------:R-:W-:Y:S02]  /*7b90*/  F2FP.BF16.F32.PACK_AB R22, R40, R23 ;  /* 0x000000172816723e */ /* 0x000fe400000010ff */
[----:B------:R-:W-:Y:S02]  /*7ba0*/  F2FP.BF16.F32.PACK_AB R20, R20, R3 ;  /* 0x000000031414723e */ /* 0x000fe400000010ff */
[----:B------:R-:W-:Y:S05]  /*7bb0*/  F2FP.BF16.F32.PACK_AB R23, R42, R41 ;  /* 0x000000292a17723e */ /* 0x000fea00000010ff */
[----:B------:R1:W-:Y:S01]  /*7bc0*/  @!P0 STS.128 [R107+0xa00], R20 ;  /* 0x000a00146b008388 */ /* 0x0003e20000000c00 */
[----:B------:R-:W-:Y:S01]  /*7bd0*/  @!PT LDS RZ, [RZ] ;  /* 0x00000000fffff984 */ /* 0x000fe20000000800 */
[----:B------:R-:W-:Y:S01]  /*7be0*/  @!PT LDS RZ, [RZ] ;  /* 0x00000000fffff984 */ /* 0x000fe20000000800 */
[----:B------:R-:W-:Y:S01]  /*7bf0*/  @!PT LDS RZ, [RZ] ;  /* 0x00000000fffff984 */ /* 0x000fe20000000800 */
[----:B------:R-:W-:Y:S01]  /*7c00*/  @!PT LDS RZ, [RZ] ;  /* 0x00000000fffff984 */ /* 0x000fe20000000800 */
[----:B------:R3:W-:Y:S07]  /*7c10*/  MEMBAR.ALL.CTA ;  /* 0x0000000000007992 */ /* 0x0007ee0000008000 */
[----:B---3--:R-:W3:Y:S01]  /*7c20*/  FENCE.VIEW.ASYNC.S ;  /* 0x00000000000073c6 */ /* 0x008ee20000000000 */
[----:B------:R-:W-:Y:S05]  /*7c30*/  WARPSYNC.ALL ;  /* 0x0000000000007948 */ /* 0x000fea0003800000 */
[----:B------:R-:W-:Y:S01]  /*7c40*/  BSSY.RECONVERGENT B0, `(.L_x_121) ;  /* 0x0000011000007945 */ /* 0x000fe20003800200 */
[----:B---3--:R-:W-:Y:S06]  /*7c50*/  BAR.SYNC.DEFER_BLOCKING 0x1, 0x80 ;  /* 0x0042000000007b1d */ /* 0x008fec0000010000 */
[----:B------:R-:W-:Y:S05]  /*7c60*/  @P1 BRA `(.L_x_122) ;  /* 0x0000000000381947 */ /* 0x000fea0003800000 */
[----:B------:R-:W-:Y:S02]  /*7c70*/  UIADD3 UR4, UPT, UPT, UR52, 0x200, URZ ;  /* 0x0000020034047890 */ /* 0x000fe4000fffe0ff */
[----:B------:R-:W-:Y:S01]  /*7c80*/  UIADD3 UR8, UP0, UPT, UR54, 0xa80, URZ ;  /* 0x00000a8036087890 */ /* 0x000fe2000ff1e0ff */
[----:B------:R-:W-:Y:S01]  /*7c90*/  UMOV UR43, UR36 ;  /* 0x00000024002b7c82 */ /* 0x000fe20008000000 */
[----:B------:R-:W-:Y:S02]  /*7ca0*/  UIADD3 UR5, UPT, UPT, UR41, 0x40, URZ ;  /* 0x0000004029057890 */ /* 0x000fe4000fffe0ff */
[----:B------:R-:W-:Y:S01]  /*7cb0*/  MOV R92, UR4 ;  /* 0x00000004005c7c02 */ /* 0x000fe20008000f00 */
[----:B------:R-:W-:Y:S02]  /*7cc0*/  UIADD3.X UR9, UPT, UPT, URZ, UR55, URZ, UP0, !UPT ;  /* 0x00000037ff097290 */ /* 0x000fe400087fe4ff */
[----:B------:R-:W-:Y:S01]  /*7cd0*/  UIADD3 UR4, UPT, UPT, UR52, 0xa00, URZ ;  /* 0x00000a0034047890 */ /* 0x000fe2000fffe0ff */
[----:B------:R-:W-:Y:S01]  /*7ce0*/  R2UR UR40, R92 ;  /* 0x000000005c2872ca */ /* 0x000fe200000e0000 */
[----:B------:R-:W-:Y:S01]  /*7cf0*/  UMOV UR6, UR42 ;  /* 0x0000002a00067c82 */ /* 0x000fe20008000000 */
[----:B------:R-:W-:Y:S11]  /*7d00*/  UMOV UR7, UR36 ;  /* 0x0000002400077c82 */ /* 0x000ff60008000000 */
[----:B------:R3:W-:Y:S01]  /*7d10*/  UTMASTG.3D [UR40], [UR8] ;  /* 0x00000028080073b5 */ /* 0x0007e20008010000 */
[----:B------:R3:W-:Y:S01]  /*7d20*/  UTMASTG.3D [UR4], [UR8] ;  /* 0x00000004080073b5 */ /* 0x0007e20008010000 */
[----:B------:R0:W-:Y:S01]  /*7d30*/  UTMACMDFLUSH ;  /* 0x00000000000079b7 */ /* 0x0001e20000000000 */
[----:B---3--:R-:W-:Y:S04]  /*7d40*/  DEPBAR.LE SB0, 0x1 ;  /* 0x000080400000791a */ /* 0x008fe80000000000 */
.L_x_122:
[----:B------:R-:W-:Y:S05]  /*7d50*/  BSYNC.RECONVERGENT B0 ;  /* 0x0000000000007941 */ /* 0x000fea0003800200 */
.L_x_121:
[----:B------:R-:W-:Y:S01]  /*7d60*/  BAR.SYNC.DEFER_BLOCKING 0x1, 0x80 ;  /* 0x0042000000007b1d */ /* 0x000fe20000010000 */
[----:B------:R-:W-:Y:S01]  /*7d70*/  ISETP.NE.AND P1, PT, R109, RZ, PT ;  /* 0x000000ff6d00720c */ /* 0x000fe20003f25270 */
[----:B------:R-:W-:Y:S01]  /*7d80*/  UISETP.NE.AND UP0, UPT, UR53, URZ, UPT ;  /* 0x000000ff3500728c */ /* 0x000fe2000bf05270 */
[----:B------:R-:W-:Y:S11]  /*7d90*/  LEA R2, R68, UR52, 0x3 ;  /* 0x0000003444027c11 */ /* 0x000ff6000f8e18ff */
[----:B------:R-:W-:Y:S01]  /*7da0*/  @P1 SHF.L.U32 R3, RZ, 0x1f, RZ ;  /* 0x0000001fff031819 */ /* 0x000fe200000006ff */
[----:B------:R-:W-:Y:S06]  /*7db0*/  BRA.U !UP0, `(.L_x_123) ;  /* 0x0000000108247547 */ /* 0x000fec000b800000 */
[----:B-1----:R-:W-:Y:S01]  /*7dc0*/  IMAD.U32 R20, RZ, RZ, UR56 ;  /* 0x00000038ff147e24 */ /* 0x002fe2000f8e00ff */
[----:B------:R-:W-:Y:S01]  /*7dd0*/  MOV R0, UR37 ;  /* 0x0000002500007c02 */ /* 0x000fe20008000f00 */
[----:B------:R-:W-:Y:S03]  /*7de0*/  UIADD3 UR56, UPT, UPT, UR56, 0x1, URZ ;  /* 0x0000000138387890 */ /* 0x000fe6000fffe0ff */
[----:B------:R-:W-:Y:S01]  /*7df0*/  @P1 LEA R20, R20, UR52, 0x3 ;  /* 0x0000003414141c11 */ /* 0x000fe2000f8e18ff */
[----:B------:R-:W-:Y:S04]  /*7e00*/  UISETP.NE.AND UP0, UPT, UR56, 0x4, UPT ;  /* 0x000000043800788c */ /* 0x000fe8000bf05270 */
[----:B------:R-:W-:Y:S01]  /*7e10*/  @P1 VIADD R20, R20, 0xd0 ;  /* 0x000000d014141836 */ /* 0x000fe20000000000 */
[----:B------:R-:W-:Y:S04]  /*7e20*/  USEL UR56, UR56, URZ, UP0 ;  /* 0x000000ff38387287 */ /* 0x000fe80008000000 */
[----:B------:R-:W-:Y:S04]  /*7e30*/  @P1 PRMT R0, R0, 0x654, R20 ;  /* 0x0000065400001816 */ /* 0x000fe80000000014 */
[----:B------:R3:W-:Y:S04]  /*7e40*/  @P1 SYNCS.ARRIVE.TRANS64.RED.A1T0 RZ, [R0+URZ], RZ ;  /* 0x000000ff00ff19a7 */ /* 0x0007e800081004ff */
.L_x_123:
[----:B------:R-:W4:Y:S01]  /*7e50*/  @P1 SYNCS.PHASECHK.TRANS64.TRYWAIT P0, [R2+URZ+0xb0], R3 ;  /* 0x0000b003020015a7 */ /* 0x000f2200080011ff */
[----:B------:R-:W-:Y:S01]  /*7e60*/  BSSY B1, `(.L_x_124) ;  /* 0x0000014000017945 */ /* 0x000fe20003800000 */
[----:B----4-:R-:W-:Y:S03]  /*7e70*/  @P1 SEL R70, RZ, 0x1, !P0 ;  /* 0x00000001ff461807 */ /* 0x010fe60004000000 */
[----:B------:R-:W-:Y:S05]  /*7e80*/  @!P1 BRA `(.L_x_125) ;  /* 0x0000000000449947 */ /* 0x000fea0003800000 */
[----:B------:R-:W-:Y:S01]  /*7e90*/  ISETP.NE.AND P1, PT, R71, RZ, PT ;  /* 0x000000ff4700720c */ /* 0x000fe20003f25270 */
[----:B------:R-:W-:Y:S01]  /*7ea0*/  BSSY B0, `(.L_x_126) ;  /* 0x0000009000007945 */ /* 0x000fe20003800000 */
[----:B------:R-:W-:Y:S11]  /*7eb0*/  ISETP.NE.AND P0, PT, R70, RZ, PT ;  /* 0x000000ff4600720c */ /* 0x000ff60003f05270 */
[----:B-1----:R-:W-:Y:S05]  /*7ec0*/  @P1 IMAD R20, R68, 0x1000, R108 ;  /* 0x0000100044141824 */ /* 0x002fea00078e026c */
[----:B------:R-:W-:Y:S05]  /*7ed0*/  @P1 IADD3 R3, PT, PT, R20, UR52, RZ ;  /* 0x0000003414031c10 */ /* 0x000fea000fffe0ff */
[----:B------:R-:W-:Y:S01]  /*7ee0*/  @P1 IMAD.IADD R3, R69, 0x1, R3 ;  /* 0x0000000145031824 */ /* 0x000fe200078e0203 */
[----:B------:R-:W-:Y:S06]  /*7ef0*/  @P0 BRA `(.L_x_127) ;  /* 0x00000000000c0947 */ /* 0x000fec0003800000 */
[----:B---3--:R-:W-:Y:S04]  /*7f00*/  SHF.L.U32 R0, RZ, 0x1f, RZ ;  /* 0x0000001fff007819 */ /* 0x008fe800000006ff */
[----:B------:R-:W1:Y:S02]  /*7f10*/  SYNCS.PHASECHK.TRANS64.TRYWAIT P0, [R2+URZ+0xb0], R0 ;  /* 0x0000b000020075a7 */ /* 0x000e6400080011ff */
[----:B-1----:R-:W-:Y:S05]  /*7f20*/  @!P0 BRA `(.L_x_128) ;  /* 0x0000007400a88947 */ /* 0x002fea0003800000 */
.L_x_127:
[----:B------:R-:W-:Y:S05]  /*7f30*/  BSYNC B0 ;  /* 0x0000000000007941 */ /* 0x000fea0003800000 */
.L_x_126:
[----:B------:R-:W-:Y:S02]  /*7f40*/  ISETP.NE.AND P0, PT, R71, RZ, PT ;  /* 0x000000ff4700720c */ /* 0x000fe40003f05270 */
[----:B------:R-:W-:Y:S11]  /*7f50*/  IADD3 R68, PT, PT, R68, 0x1, RZ ;  /* 0x0000000144447810 */ /* 0x000ff60007ffe0ff */
[----:B------:R4:W1:Y:S04]  /*7f60*/  @P0 LDS.128 R60, [R20+UR52+0x200] ;  /* 0x00020034143c0984 */ /* 0x0008680008000c00 */
[----:B------:R4:W1:Y:S04]  /*7f70*/  @P0 LDS.128 R72, [R20+UR52+0xa00] ;  /* 0x000a003414480984 */ /* 0x0008680008000c00 */
[----:B------:R4:W1:Y:S04]  /*7f80*/  @P0 LDS.128 R64, [R3+0x200] ;  /* 0x0002000003400984 */ /* 0x0008680000000c00 */
[----:B------:R4:W1:Y:S02]  /*7f90*/  @P0 LDS.128 R76, [R3+0xa00] ;  /* 0x000a0000034c0984 */ /* 0x0008640000000c00 */
.L_x_125:
[----:B------:R-:W-:Y:S05]  /*7fa0*/  BSYNC B1 ;  /* 0x0000000000017941 */ /* 0x000fea0003800000 */
.L_x_124:
[----:B----4-:R-:W-:Y:S05]  /*7fb0*/  VIADD R3, R59, 0x400000 ;  /* 0x004000003b037836 */ /* 0x010fea0000000000 */
[----:B-1-3--:R-:W-:Y:S04]  /*7fc0*/  SHF.R.U32.HI R0, RZ, 0x15, R3 ;  /* 0x00000015ff007819 */ /* 0x00afe80000011603 */
[----:B------:R-:W-:Y:S04]  /*7fd0*/  LOP3.LUT R22, R0, 0x3, RZ, 0xc0, !PT ;  /* 0x0000000300167812 */ /* 0x000fe800078ec0ff */
[----:B------:R-:W-:Y:S11]  /*7fe0*/  ISETP.NE.AND P0, PT, R102, R22, PT ;  /* 0x000000166600720c */ /* 0x000ff60003f05270 */
[----:B------:R-:W-:Y:S02]  /*7ff0*/  @!UPT UIADD3 URZ, UPT, UPT, URZ, URZ, URZ ;  /* 0x000000fffffff290 */ /* 0x000fe4000fffe0ff */
[----:B------:R-:W-:Y:S05]  /*8000*/  @P0 BRA `(.L_x_129) ;  /* 0x0000000000bc0947 */ /* 0x000fea0003800000 */
[----:B------:R-:W-:Y:S02]  /*8010*/  LOP3.LUT P0, RZ, R0, 0x3, R103, 0x48, !PT ;  /* 0x0000000300ff7812 */ /* 0x000fe40007804867 */
[----:B------:R-:W-:Y:S11]  /*8020*/  MOV R2, R3 ;  /* 0x0000000300027202 */ /* 0x000ff60000000f00 */
[----:B------:R-:W-:Y:S05]  /*8030*/  @!P0 BRA `(.L_x_130) ;  /* 0x0000000000408947 */ /* 0x000fea0003800000 */
[----:B------:R-:W1:Y:S01]  /*8040*/  LDCU.64 UR8, c[0x4][0x70] ;  /* 0x01000e00ff0877ac */ /* 0x000e620008000a00 */
[----:B------:R-:W-:Y:S01]  /*8050*/  MOV R15, 0x0 ;  /* 0x00000000000f7802 */ /* 0x000fe20000000f00 */
[----:B------:R-:W-:Y:S02]  /*8060*/  HFMA2 R12, -RZ, RZ, 0, 5.9604644775390625e-08 ;  /* 0x00000001ff0c7431 */ /* 0x000fe400000001ff */
[----:B------:R-:W-:Y:S02]  /*8070*/  IMAD.MOV.U32 R8, RZ, RZ, 0x192 ;  /* 0x00000192ff087424 */ /* 0x000fe400078e00ff */
[----:B------:R-:W-:Y:S01]  /*8080*/  IMAD.MOV.U32 R13, RZ, RZ, RZ ;  /* 0x000000ffff0d7224 */ /* 0x000fe200078e00ff */
[----:B------:R-:W3:Y:S01]  /*8090*/  LDCU.64 UR6, c[0x4][0x78] ;  /* 0x01000f00ff0677ac */ /* 0x000ee20008000a00 */
[----:B------:R-:W4:Y:S01]  /*80a0*/  LDC.64 R14, c[0x4][R15] ;  /* 0x010000000f0e7b82 */ /* 0x000f220000000a00 */
[----:B------:R-:W5:Y:S01]  /*80b0*/  LDCU.64 UR4, c[0x4][0x10] ;  /* 0x01000200ff0477ac */ /* 0x000f620008000a00 */
[----:B-1----:R-:W-:Y:S01]  /*80c0*/  MOV R5, UR9 ;  /* 0x0000000900057c02 */ /* 0x002fe20008000f00 */
[----:B------:R-:W-:Y:S01]  /*80d0*/  IMAD.U32 R4, RZ, RZ, UR8 ;  /* 0x00000008ff047e24 */ /* 0x000fe2000f8e00ff */
[----:B---3--:R-:W-:Y:S01]  /*80e0*/  MOV R7, UR7 ;  /* 0x0000000700077c02 */ /* 0x008fe20008000f00 */
[----:B------:R-:W-:Y:S01]  /*80f0*/  IMAD.U32 R6, RZ, RZ, UR6 ;  /* 0x00000006ff067e24 */ /* 0x000fe2000f8e00ff */
[----:B-----5:R-:W-:Y:S01]  /*8100*/  MOV R11, UR5 ;  /* 0x00000005000b7c02 */ /* 0x020fe20008000f00 */
[----:B------:R-:W-:Y:S02]  /*8110*/  IMAD.U32 R10, RZ, RZ, UR4 ;  /* 0x00000004ff0a7e24 */ /* 0x000fe4000f8e00ff */
[----:B------:R-:W-:Y:S07]  /*8120*/  LEPC R20, `(.L_x_130) ;  /* 0x000000001014794e */ /* 0x000fee0000000000 */
[----:B--2-4-:R-:W-:Y:S05]  /*8130*/  CALL.ABS.NOINC R14 ;  /* 0x000000000e007343 */ /* 0x014fea0003c00000 */
.L_x_130:
        /* <DEDUP_REMOVED lines=23> */
.L_x_131:
[----:B------:R-:W-:Y:S05]  /*82b0*/  WARPSYNC.ALL ;  /* 0x0000000000007948 */ /* 0x000fea0003800000 */
[----:B------:R-:W-:Y:S11]  /*82c0*/  R2UR UR4, R2 ;  /* 0x00000000020472ca */ /* 0x000ff600000e0000 */
[----:B------:R-:W-:Y:S02]  /*82d0*/  @!UPT UIADD3 URZ, UPT, UPT, URZ, URZ, URZ ;  /* 0x000000fffffff290 */ /* 0x000fe4000fffe0ff */
[----:B------:R-:W1:Y:S02]  /*82e0*/  LDTM.x16 R4, tmem[UR4+0x40] ;  /* 0x00004004000479ee */ /* 0x000e640008240000 */
[----:B-1----:R-:W-:Y:S01]  /*82f0*/  NOP ;  /* 0x0000000000007918 */ /* 0x002fe20000000000 */
.L_x_129:
[----:B------:R-:W-:Y:S01]  /*8300*/  ISETP.NE.AND P2, PT, R109, RZ, PT ;  /* 0x000000ff6d00720c */ /* 0x000fe20003f45270 */
[----:B------:R-:W-:Y:S01]  /*8310*/  FMUL R0, R52, R24 ;  /* 0x0000001834007220 */ /* 0x000fe20000400000 */
[----:B------:R-:W-:Y:S01]  /*8320*/  SHF.L.U32 R3, R60, 0x10, RZ ;  /* 0x000000103c037819 */ /* 0x000fe200000006ff */
[----:B------:R-:W-:Y:S01]  /*8330*/  FMUL R2, R52, R25 ;  /* 0x0000001934027220 */ /* 0x000fe20000400000 */
[----:B------:R-:W-:Y:S02]  /*8340*/  LOP3.LUT R20, R60, 0xffff0000, RZ, 0xc0, !PT ;  /* 0xffff00003c147812 */ /* 0x000fe400078ec0ff */
[----:B------:R-:W-:Y:S01]  /*8350*/  SHF.L.U32 R21, R61, 0x10, RZ ;  /* 0x000000103d157819 */ /* 0x000fe200000006ff */
[C---:B------:R-:W-:Y:S01]  /*8360*/  FFMA R0, R53.reuse, R3, R0 ;  /* 0x0000000335007223 */ /* 0x040fe20000000000 */
[----:B------:R-:W-:Y:S01]  /*8370*/  ISETP.NE.AND P1, PT, R102, R22, PT ;  /* 0x000000166600720c */ /* 0x000fe20003f25270 */
[C---:B------:R-:W-:Y:S01]  /*8380*/  FFMA R2, R53.reuse, R20, R2 ;  /* 0x0000001435027223 */ /* 0x040fe20000000002 */
[----:B------:R-:W-:Y:S01]  /*8390*/  MOV R20, UR56 ;  /* 0x0000003800147c02 */ /* 0x000fe20008000f00 */
[----:B------:R-:W-:Y:S01]  /*83a0*/  FMUL R3, R52, R26 ;  /* 0x0000001a34037220 */ /* 0x000fe20000400000 */
[----:B------:R-:W-:Y:S02]  /*83b0*/  SHF.L.U32 R22, R62, 0x10, RZ ;  /* 0x000000103e167819 */ /* 0x000fe400000006ff */
[----:B------:R-:W-:Y:S01]  /*83c0*/  @P2 LEA R20, R20, UR52, 0x3 ;  /* 0x0000003414142c11 */ /* 0x000fe2000f8e18ff */
[----:B------:R-:W-:Y:S01]  /*83d0*/  FFMA R3, R53, R21, R3 ;  /* 0x0000001535037223 */ /* 0x000fe20000000003 */
[----:B------:R-:W-:Y:S01]  /*83e0*/  F2FP.BF16.F32.PACK_AB R112, R2, R0 ;  /* 0x000000000270723e */ /* 0x000fe200000010ff */
[C---:B------:R-:W-:Y:S01]  /*83f0*/  FMUL R0, R52.reuse, R27 ;  /* 0x0000001b34007220 */ /* 0x040fe20000400000 */
[----:B------:R-:W-:Y:S01]  /*8400*/  LOP3.LUT R21, R61, 0xffff0000, RZ, 0xc0, !PT ;  /* 0xffff00003d157812 */ /* 0x000fe200078ec0ff */
[----:B------:R-:W-:Y:S01]  /*8410*/  FMUL R2, R52, R28 ;  /* 0x0000001c34027220 */ /* 0x000fe20000400000 */
[----:B------:R-:W-:Y:S01]  /*8420*/  @P2 IADD3 R40, PT, PT, R20, 0xd0, RZ ;  /* 0x000000d014282810 */ /* 0x000fe20007ffe0ff */
[----:B------:R-:W-:Y:S01]  /*8430*/  FMUL R20, R52, R29 ;  /* 0x0000001d34147220 */ /* 0x000fe20000400000 */
[----:B------:R-:W-:Y:S01]  /*8440*/  LOP3.LUT R23, R62, 0xffff0000, RZ, 0xc0, !PT ;  /* 0xffff00003e177812 */ /* 0x000fe200078ec0ff */
[C---:B------:R-:W-:Y:S01]  /*8450*/  FFMA R0, R53.reuse, R21, R0 ;  /* 0x0000001535007223 */ /* 0x040fe20000000000 */
[----:B------:R-:W-:Y:S01]  /*8460*/  MOV R110, UR37 ;  /* 0x00000025006e7c02 */ /* 0x000fe20008000f00 */
[C---:B------:R-:W-:Y:S01]  /*8470*/  FFMA R2, R53.reuse, R22, R2 ;  /* 0x0000001635027223 */ /* 0x040fe20000000002 */
[----:B------:R-:W-:Y:S01]  /*8480*/  LOP3.LUT R41, R66, 0xffff0000, RZ, 0xc0, !PT ;  /* 0xffff000042297812 */ /* 0x000fe200078ec0ff */
[----:B------:R-:W-:Y:S01]  /*8490*/  FFMA R20, R53, R23, R20 ;  /* 0x0000001735147223 */ /* 0x000fe20000000014 */
[----:B------:R-:W-:Y:S01]  /*84a0*/  @P2 PRMT R110, R110, 0x654, R40 ;  /* 0x000006546e6e2816 */ /* 0x000fe20000000028 */
[C---:B------:R-:W-:Y:S01]  /*84b0*/  FMUL R21, R52.reuse, R30 ;  /* 0x0000001e34157220 */ /* 0x040fe20000400000 */
[C---:B------:R-:W-:Y:S01]  /*84c0*/  SHF.L.U32 R23, R63.reuse, 0x10, RZ ;  /* 0x000000103f177819 */ /* 0x040fe200000006ff */
[----:B------:R-:W-:Y:S01]  /*84d0*/  FMUL R22, R52, R31 ;  /* 0x0000001f34167220 */ /* 0x000fe20000400000 */
[----:B------:R-:W-:Y:S02]  /*84e0*/  LOP3.LUT R40, R63, 0xffff0000, RZ, 0xc0, !PT ;  /* 0xffff00003f287812 */ /* 0x000fe400078ec0ff */
[----:B------:R-:W-:Y:S01]  /*84f0*/  F2FP.BF16.F32.PACK_AB R114, R20, R2 ;  /* 0x000000021472723e */ /* 0x000fe200000010ff */
[C---:B------:R-:W-:Y:S01]  /*8500*/  FFMA R21, R53.reuse, R23, R21 ;  /* 0x0000001735157223 */ /* 0x040fe20000000015 */
[----:B------:R-:W-:Y:S01]  /*8510*/  F2FP.BF16.F32.PACK_AB R113, R0, R3 ;  /* 0x000000030071723e */ /* 0x000fe200000010ff */
[----:B------:R-:W-:Y:S01]  /*8520*/  FFMA R22, R53, R40, R22 ;  /* 0x0000002835167223 */ /* 0x000fe20000000016 */
[----:B------:R-:W-:Y:S01]  /*8530*/  SHF.L.U32 R20, R64, 0x10, RZ ;  /* 0x0000001040147819 */ /* 0x000fe200000006ff */
[----:B------:R-:W-:Y:S01]  /*8540*/  FMUL R0, R52, R32 ;  /* 0x0000002034007220 */ /* 0x000fe20000400000 */
[----:B------:R-:W-:Y:S01]  /*8550*/  LOP3.LUT R23, R64, 0xffff0000, RZ, 0xc0, !PT ;  /* 0xffff000040177812 */ /* 0x000fe200078ec0ff */
[C---:B------:R-:W-:Y:S01]  /*8560*/  FMUL R2, R52.reuse, R33 ;  /* 0x0000002134027220 */ /* 0x040fe20000400000 */
[----:B------:R-:W-:Y:S01]  /*8570*/  SHF.L.U32 R40, R65, 0x10, RZ ;  /* 0x0000001041287819 */ /* 0x000fe200000006ff */
[----:B------:R-:W-:Y:S01]  /*8580*/  FMUL R3, R52, R34 ;  /* 0x0000002234037220 */ /* 0x000fe20000400000 */
[----:B------:R-:W-:Y:S01]  /*8590*/  F2FP.BF16.F32.PACK_AB R115, R22, R21 ;  /* 0x000000151673723e */ /* 0x000fe200000010ff */
[----:B------:R-:W-:Y:S01]  /*85a0*/  FFMA R0, R53, R20, R0 ;  /* 0x0000001435007223 */ /* 0x000fe20000000000 */
[----:B------:R-:W-:Y:S01]  /*85b0*/  LOP3.LUT R42, R77, 0xffff0000, RZ, 0xc0, !PT ;  /* 0xffff00004d2a7812 */ /* 0x000fe200078ec0ff */
[----:B------:R-:W-:Y:S01]  /*85c0*/  FFMA R2, R53, R23, R2 ;  /* 0x0000001735027223 */ /* 0x000fe20000000002 */
[----:B------:R-:W-:Y:S01]  /*85d0*/  LOP3.LUT R23, R65, 0xffff0000, RZ, 0xc0, !PT ;  /* 0xffff000041177812 */ /* 0x000fe200078ec0ff */
[C---:B------:R-:W-:Y:S01]  /*85e0*/  FFMA R3, R53.reuse, R40, R3 ;  /* 0x0000002835037223 */ /* 0x040fe20000000003 */
[----:B------:R-:W-:Y:S01]  /*85f0*/  SHF.L.U32 R40, R66, 0x10, RZ ;  /* 0x0000001042287819 */ /* 0x000fe200000006ff */
[----:B------:R-:W-:Y:S01]  /*8600*/  FMUL R20, R52, R35 ;  /* 0x0000002334147220 */ /* 0x000fe20000400000 */
[----:B------:R-:W-:Y:S01]  /*8610*/  F2FP.BF16.F32.PACK_AB R116, R2, R0 ;  /* 0x000000000274723e */ /* 0x000fe200000010ff */
[----:B------:R-:W-:Y:S01]  /*8620*/  FMUL R21, R52, R36 ;  /* 0x0000002434157220 */ /* 0x000fe20000400000 */
[----:B------:R-:W-:Y:S01]  /*8630*/  SHF.L.U32 R54, R78, 0x10, RZ ;  /* 0x000000104e367819 */ /* 0x000fe200000006ff */
[----:B------:R-:W-:Y:S01]  /*8640*/  FMUL R22, R52, R37 ;  /* 0x0000002534167220 */ /* 0x000fe20000400000 */
[----:B------:R-:W-:Y:S01]  /*8650*/  LOP3.LUT R55, R78, 0xffff0000, RZ, 0xc0, !PT ;  /* 0xffff00004e377812 */ /* 0x000fe200078ec0ff */
[----:B------:R-:W-:Y:S01]  /*8660*/  FFMA R20, R53, R23, R20 ;  /* 0x0000001735147223 */ /* 0x000fe20000000014 */
[----:B------:R-:W-:Y:S01]  /*8670*/  SHF.L.U32 R23, R67, 0x10, RZ ;  /* 0x0000001043177819 */ /* 0x000fe200000006ff */
[----:B------:R-:W-:Y:S01]  /*8680*/  FFMA R21, R53, R40, R21 ;  /* 0x0000002835157223 */ /* 0x000fe20000000015 */
[----:B------:R-:W-:Y:S01]  /*8690*/  LOP3.LUT R40, R67, 0xffff0000, RZ, 0xc0, !PT ;  /* 0xffff000043287812 */ /* 0x000fe200078ec0ff */
[C---:B------:R-:W-:Y:S01]  /*86a0*/  FFMA R22, R53.reuse, R41, R22 ;  /* 0x0000002935167223 */ /* 0x040fe20000000016 */
[----:B------:R-:W-:Y:S01]  /*86b0*/  F2FP.BF16.F32.PACK_AB R117, R20, R3 ;  /* 0x000000031475723e */ /* 0x000fe200000010ff */
[----:B------:R-:W-:Y:S01]  /*86c0*/  FMUL R0, R52, R38 ;  /* 0x0000002634007220 */ /* 0x000fe20000400000 */
[----:B------:R-:W-:Y:S01]  /*86d0*/  LOP3.LUT R41, R74, 0xffff0000, RZ, 0xc0, !PT ;  /* 0xffff00004a297812 */ /* 0x000fe200078ec0ff */
[----:B------:R-:W-:Y:S01]  /*86e0*/  FMUL R2, R52, R39 ;  /* 0x0000002734027220 */ /* 0x000fe20000400000 */
[----:B------:R-:W-:Y:S01]  /*86f0*/  F2FP.BF16.F32.PACK_AB R118, R22, R21 ;  /* 0x000000151676723e */ /* 0x000fe200000010ff */
[----:B------:R1:W-:Y:S01]  /*8700*/  @!P1 STS.128 [R108+UR52+0x1200], R112 ;  /* 0x001200706c009988 */ /* 0x0003e20008000c34 */
[C---:B------:R-:W-:Y:S01]  /*8710*/  SHF.L.U32 R22, R72.reuse, 0x10, RZ ;  /* 0x0000001048167819 */ /* 0x040fe200000006ff */
[C---:B------:R-:W-:Y:S01]  /*8720*/  FFMA R0, R53.reuse, R23, R0 ;  /* 0x0000001735007223 */ /* 0x040fe20000000000 */
[----:B------:R-:W-:Y:S01]  /*8730*/  LOP3.LUT R23, R72, 0xffff0000, RZ, 0xc0, !PT ;  /* 0xffff000048177812 */ /* 0x000fe200078ec0ff */
[----:B------:R-:W-:Y:S01]  /*8740*/  FFMA R2, R53, R40, R2 ;  /* 0x0000002835027223 */ /* 0x000fe20000000002 */
[----:B------:R-:W-:Y:S01]  /*8750*/  SHF.L.U32 R40, R73, 0x10, RZ ;  /* 0x0000001049287819 */ /* 0x000fe200000006ff */
[C---:B------:R-:W-:Y:S01]  /*8760*/  FMUL R3, R52.reuse, R4 ;  /* 0x0000000434037220 */ /* 0x040fe20000400000 */
[C---:B------:R-:W-:Y:S01]  /*8770*/  SHF.L.U32 R56, R79.reuse, 0x10, RZ ;  /* 0x000000104f387819 */ /* 0x040fe200000006ff */
[----:B------:R-:W-:Y:S01]  /*8780*/  FMUL R20, R52, R5 ;  /* 0x0000000534147220 */ /* 0x000fe20000400000 */
[----:B------:R-:W-:Y:S01]  /*8790*/  F2FP.BF16.F32.PACK_AB R119, R2, R0 ;  /* 0x000000000277723e */ /* 0x000fe200000010ff */
[----:B------:R-:W-:Y:S01]  /*87a0*/  FMUL R21, R52, R6 ;  /* 0x0000000634157220 */ /* 0x000fe20000400000 */
[----:B------:R-:W-:Y:S01]  /*87b0*/  LOP3.LUT R57, R79, 0xffff0000, RZ, 0xc0, !PT ;  /* 0xffff00004f397812 */ /* 0x000fe200078ec0ff */
[C---:B------:R-:W-:Y:S01]  /*87c0*/  FFMA R3, R53.reuse, R22, R3 ;  /* 0x0000001635037223 */ /* 0x040fe20000000003 */
[----:B------:R-:W-:Y:S01]  /*87d0*/  FFMA R20, R53, R23, R20 ;  /* 0x0000001735147223 */ /* 0x000fe20000000014 */
[----:B------:R1:W-:Y:S01]  /*87e0*/  @!P1 STS.128 [R107+0x1200], R116 ;  /* 0x001200746b009388 */ /* 0x0003e20000000c00 */
[----:B------:R-:W-:Y:S01]  /*87f0*/  LOP3.LUT R23, R73, 0xffff0000, RZ, 0xc0, !PT ;  /* 0xffff000049177812 */ /* 0x000fe200078ec0ff */
[C---:B------:R-:W-:Y:S01]  /*8800*/  FFMA R21, R53.reuse, R40, R21 ;  /* 0x0000002835157223 */ /* 0x040fe20000000015 */
[----:B------:R-:W-:Y:S01]  /*8810*/  SHF.L.U32 R40, R74, 0x10, RZ ;  /* 0x000000104a287819 */ /* 0x000fe200000006ff */
[----:B------:R-:W-:Y:S01]  /*8820*/  FMUL R0, R52, R7 ;  /* 0x0000000734007220 */ /* 0x000fe20000400000 */
[----:B------:R-:W-:Y:S01]  /*8830*/  F2FP.BF16.F32.PACK_AB R120, R20, R3 ;  /* 0x000000031478723e */ /* 0x000fe200000010ff */
[----:B------:R-:W-:Y:S01]  /*8840*/  FMUL R2, R52, R8 ;  /* 0x0000000834027220 */ /* 0x000fe20000400000 */
[----:B------:R-:W-:Y:S01]  /*8850*/  ISETP.NE.AND P0, PT, R102, RZ, PT ;  /* 0x000000ff6600720c */ /* 0x000fe20003f05270 */
[C---:B------:R-:W-:Y:S01]  /*8860*/  FMUL R22, R52.reuse, R9 ;  /* 0x0000000934167220 */ /* 0x040fe20000400000 */
[C---:B------:R-:W-:Y:S01]  /*8870*/  FFMA R0, R53.reuse, R23, R0 ;  /* 0x0000001735007223 */ /* 0x040fe20000000000 */
[----:B------:R-:W-:Y:S01]  /*8880*/  FFMA R2, R53, R40, R2 ;  /* 0x0000002835027223 */ /* 0x000fe20000000002 */
[C---:B------:R-:W-:Y:S01]  /*8890*/  SHF.L.U32 R23, R75.reuse, 0x10, RZ ;  /* 0x000000104b177819 */ /* 0x040fe200000006ff */
[C---:B------:R-:W-:Y:S01]  /*88a0*/  FMUL R3, R52.reuse, R10 ;  /* 0x0000000a34037220 */ /* 0x040fe20000400000 */
[----:B------:R-:W-:Y:S01]  /*88b0*/  LOP3.LUT R40, R75, 0xffff0000, RZ, 0xc0, !PT ;  /* 0xffff00004b287812 */ /* 0x000fe200078ec0ff */
[C---:B------:R-:W-:Y:S01]  /*88c0*/  FFMA R22, R53.reuse, R41, R22 ;  /* 0x0000002935167223 */ /* 0x040fe20000000016 */
[----:B------:R-:W-:Y:S01]  /*88d0*/  FMUL R20, R52, R11 ;  /* 0x0000000b34147220 */ /* 0x000fe20000400000 */
[C---:B------:R-:W-:Y:S01]  /*88e0*/  FFMA R3, R53.reuse, R23, R3 ;  /* 0x0000001735037223 */ /* 0x040fe20000000003 */
        /* <DEDUP_REMOVED lines=27> */
[----:B------:R-:W-:Y:S02]  /*8aa0*/  F2FP.BF16.F32.PACK_AB R23, R42, R41 ;  /* 0x000000292a17723e */ /* 0x000fe400000010ff */
[----:B------:R-:W-:Y:S02]  /*8ab0*/  LEA R0, R68, UR52, 0x3 ;  /* 0x0000003444007c11 */ /* 0x000fe4000f8e18ff */
[----:B------:R-:W-:Y:S01]  /*8ac0*/  @P2 SHF.L.U32 R2, RZ, 0x1f, RZ ;  /* 0x0000001fff022819 */ /* 0x000fe200000006ff */
[----:B------:R1:W-:Y:S01]  /*8ad0*/  @!P1 STS.128 [R107+0x1a00], R20 ;  /* 0x001a00146b009388 */ /* 0x0003e20000000c00 */
[----:B------:R-:W-:Y:S01]  /*8ae0*/  @!PT LDS RZ, [RZ] ;  /* 0x00000000fffff984 */ /* 0x000fe20000000800 */
[----:B------:R-:W-:Y:S01]  /*8af0*/  @!PT LDS RZ, [RZ] ;  /* 0x00000000fffff984 */ /* 0x000fe20000000800 */
[----:B------:R-:W-:Y:S01]  /*8b00*/  @!PT LDS RZ, [RZ] ;  /* 0x00000000fffff984 */ /* 0x000fe20000000800 */
[----:B------:R-:W-:Y:S01]  /*8b10*/  @!PT LDS RZ, [RZ] ;  /* 0x00000000fffff984 */ /* 0x000fe20000000800 */
[----:B------:R3:W-:Y:S07]  /*8b20*/  MEMBAR.ALL.CTA ;  /* 0x0000000000007992 */ /* 0x0007ee0000008000 */
[----:B---3--:R-:W3:Y:S02]  /*8b30*/  FENCE.VIEW.ASYNC.S ;  /* 0x00000000000073c6 */ /* 0x008ee40000000000 */
[----:B------:R-:W-:Y:S05]  /*8b40*/  WARPSYNC.ALL ;  /* 0x0000000000007948 */ /* 0x000fea0003800000 */
[----:B------:R-:W-:Y:S01]  /*8b50*/  BSSY.RECONVERGENT B0, `(.L_x_132) ;  /* 0x0000011000007945 */ /* 0x000fe20003800200 */
[----:B---3--:R-:W-:Y:S06]  /*8b60*/  BAR.SYNC.DEFER_BLOCKING 0x1, 0x80 ;  /* 0x0042000000007b1d */ /* 0x008fec0000010000 */
[----:B------:R-:W-:Y:S05]  /*8b70*/  @P0 BRA `(.L_x_133) ;  /* 0x0000000000380947 */ /* 0x000fea0003800000 */
[----:B------:R-:W-:Y:S02]  /*8b80*/  UIADD3 UR12, UP0, UPT, UR54, 0xa80, URZ ;  /* 0x00000a80360c7890 */ /* 0x000fe4000ff1e0ff */
[----:B------:R-:W-:Y:S02]  /*8b90*/  UIADD3 UR10, UPT, UPT, UR42, 0x40, URZ ;  /* 0x000000402a0a7890 */ /* 0x000fe4000fffe0ff */
[----:B------:R-:W-:Y:S02]  /*8ba0*/  UIADD3 UR8, UPT, UPT, UR52, 0x1200, URZ ;  /* 0x0000120034087890 */ /* 0x000fe4000fffe0ff */
[----:B------:R-:W-:Y:S01]  /*8bb0*/  UIADD3.X UR13, UPT, UPT, URZ, UR55, URZ, UP0, !UPT ;  /* 0x00000037ff0d7290 */ /* 0x000fe200087fe4ff */
[----:B------:R-:W-:Y:S01]  /*8bc0*/  UMOV UR9, UR41 ;  /* 0x0000002900097c82 */ /* 0x000fe20008000000 */
[----:B------:R-:W-:Y:S01]  /*8bd0*/  UMOV UR11, UR36 ;  /* 0x00000024000b7c82 */ /* 0x000fe20008000000 */
[----:B------:R-:W-:Y:S02]  /*8be0*/  UIADD3 UR5, UPT, UPT, UR41, 0x40, URZ ;  /* 0x0000004029057890 */ /* 0x000fe4000fffe0ff */
[----:B------:R-:W-:Y:S01]  /*8bf0*/  UIADD3 UR4, UPT, UPT, UR52, 0x1a00, URZ ;  /* 0x00001a0034047890 */ /* 0x000fe2000fffe0ff */
[----:B------:R-:W-:Y:S03]  /*8c00*/  UMOV UR7, UR36 ;  /* 0x0000002400077c82 */ /* 0x000fe60008000000 */
[----:B------:R3:W-:Y:S01]  /*8c10*/  UTMASTG.3D [UR8], [UR12] ;  /* 0x000000080c0073b5 */ /* 0x0007e20008010000 */
[----:B------:R-:W-:Y:S04]  /*8c20*/  UMOV UR6, UR10 ;  /* 0x0000000a00067c82 */ /* 0x000fe80008000000 */
[----:B------:R3:W-:Y:S01]  /*8c30*/  UTMASTG.3D [UR4], [UR12] ;  /* 0x000000040c0073b5 */ /* 0x0007e20008010000 */
[----:B------:R0:W-:Y:S01]  /*8c40*/  UTMACMDFLUSH ;  /* 0x00000000000079b7 */ /* 0x0001e20000000000 */
[----:B---3--:R-:W-:Y:S04]  /*8c50*/  DEPBAR.LE SB0, 0x1 ;  /* 0x000080400000791a */ /* 0x008fe80000000000 */
.L_x_133:
[----:B------:R-:W-:Y:S05]  /*8c60*/  BSYNC.RECONVERGENT B0 ;  /* 0x0000000000007941 */ /* 0x000fea0003800200 */
.L_x_132:
[----:B------:R-:W-:Y:S01]  /*8c70*/  BAR.SYNC.DEFER_BLOCKING 0x1, 0x80 ;  /* 0x0042000000007b1d */ /* 0x000fe20000010000 */
[----:B------:R-:W-:Y:S01]  /*8c80*/  UIADD3 UR43, UPT, UPT, UR56, 0x1, URZ ;  /* 0x00000001382b7890 */ /* 0x000fe2000fffe0ff */
[----:B-1----:R-:W-:Y:S01]  /*8c90*/  VIADD R23, R59, 0x10 ;  /* 0x000000103b177836 */ /* 0x002fe20000000000 */
[----:B------:R-:W-:Y:S02]  /*8ca0*/  UIADD3 UR49, UPT, UPT, UR41, 0x10, URZ ;  /* 0x0000001029317890 */ /* 0x000fe4000fffe0ff */
[----:B------:R-:W-:Y:S02]  /*8cb0*/  UISETP.NE.AND UP0, UPT, UR43, 0x4, UPT ;  /* 0x000000042b00788c */ /* 0x000fe4000bf05270 */
[----:B------:R-:W-:Y:S02]  /*8cc0*/  SHF.R.U32.HI R21, RZ, 0x15, R23 ;  /* 0x00000015ff157819 */ /* 0x000fe40000011617 */
[----:B------:R-:W-:Y:S02]  /*8cd0*/  USEL UR43, UR43, URZ, UP0 ;  /* 0x000000ff2b2b7287 */ /* 0x000fe40008000000 */
[----:B------:R-:W-:Y:S01]  /*8ce0*/  LOP3.LUT R22, R21, 0x3, RZ, 0xc0, !PT ;  /* 0x0000000315167812 */ /* 0x000fe200078ec0ff */
[----:B------:R1:W-:Y:S01]  /*8cf0*/  @P2 SYNCS.ARRIVE.TRANS64.RED.A1T0 RZ, [R110+URZ], RZ ;  /* 0x000000ff6eff29a7 */ /* 0x0003e200081004ff */
[----:B------:R-:W-:Y:S01]  /*8d00*/  BSSY B1, `(.L_x_134) ;  /* 0x0000015000017945 */ /* 0x000fe20003800000 */
[----:B------:R-:W3:Y:S02]  /*8d10*/  @P2 SYNCS.PHASECHK.TRANS64.TRYWAIT P0, [R0+URZ+0xb0], R2 ;  /* 0x0000b002000025a7 */ /* 0x000ee400080011ff */
[----:B---3--:R-:W-:Y:S01]  /*8d20*/  @P2 SEL R70, RZ, 0x1, !P0 ;  /* 0x00000001ff462807 */ /* 0x008fe20004000000 */
[----:B-1----:R-:W-:Y:S06]  /*8d30*/  @!P2 BRA `(.L_x_135) ;  /* 0x000000000044a947 */ /* 0x002fec0003800000 */
[----:B------:R-:W-:Y:S01]  /*8d40*/  ISETP.NE.AND P1, PT, R71, RZ, PT ;  /* 0x000000ff4700720c */ /* 0x000fe20003f25270 */
[----:B------:R-:W-:Y:S01]  /*8d50*/  BSSY B0, `(.L_x_136) ;  /* 0x0000009000007945 */ /* 0x000fe20003800000 */
[----:B------:R-:W-:Y:S11]  /*8d60*/  ISETP.NE.AND P0, PT, R70, RZ, PT ;  /* 0x000000ff4600720c */ /* 0x000ff60003f05270 */
[----:B------:R-:W-:Y:S05]  /*8d70*/  @P1 IMAD R3, R68, 0x1000, R108 ;  /* 0x0000100044031824 */ /* 0x000fea00078e026c */
[----:B------:R-:W-:Y:S05]  /*8d80*/  @P1 IADD3 R2, PT, PT, R3, UR52, RZ ;  /* 0x0000003403021c10 */ /* 0x000fea000fffe0ff */
[----:B------:R-:W-:Y:S01]  /*8d90*/  @P1 IMAD.IADD R2, R69, 0x1, R2 ;  /* 0x0000000145021824 */ /* 0x000fe200078e0202 */
[----:B------:R-:W-:Y:S06]  /*8da0*/  @P0 BRA `(.L_x_137) ;  /* 0x00000000000c0947 */ /* 0x000fec0003800000 */
[----:B------:R-:W-:Y:S04]  /*8db0*/  SHF.L.U32 R20, RZ, 0x1f, RZ ;  /* 0x0000001fff147819 */ /* 0x000fe800000006ff */
[----:B------:R-:W1:Y:S02]  /*8dc0*/  SYNCS.PHASECHK.TRANS64.TRYWAIT P0, [R0+URZ+0xb0], R20 ;  /* 0x0000b014000075a7 */ /* 0x000e6400080011ff */
[----:B-1----:R-:W-:Y:S05]  /*8dd0*/  @!P0 BRA `(.L_x_138) ;  /* 0x0000006800108947 */ /* 0x002fea0003800000 */
.L_x_137:
[----:B------:R-:W-:Y:S05]  /*8de0*/  BSYNC B0 ;  /* 0x0000000000007941 */ /* 0x000fea0003800000 */
.L_x_136:
[----:B------:R-:W-:Y:S02]  /*8df0*/  ISETP.NE.AND P0, PT, R71, RZ, PT ;  /* 0x000000ff4700720c */ /* 0x000fe40003f05270 */
[----:B------:R-:W-:Y:S11]  /*8e00*/  IADD3 R68, PT, PT, R68, 0x1, RZ ;  /* 0x0000000144447810 */ /* 0x000ff60007ffe0ff */
[----:B------:R3:W4:Y:S04]  /*8e10*/  @P0 LDS.128 R60, [R3+UR52+0x200] ;  /* 0x00020034033c0984 */ /* 0x0007280008000c00 */
[----:B------:R3:W1:Y:S04]  /*8e20*/  @P0 LDS.128 R72, [R3+UR52+0xa00] ;  /* 0x000a003403480984 */ /* 0x0006680008000c00 */
[----:B------:R3:W1:Y:S04]  /*8e30*/  @P0 LDS.128 R64, [R2+0x200] ;  /* 0x0002000002400984 */ /* 0x0006680000000c00 */
[----:B------:R3:W1:Y:S02]  /*8e40*/  @P0 LDS.128 R76, [R2+0xa00] ;  /* 0x000a0000024c0984 */ /* 0x0006640000000c00 */
.L_x_135:
[----:B------:R-:W-:Y:S05]  /*8e50*/  BSYNC B1 ;  /* 0x0000000000017941 */ /* 0x000fea0003800000 */
.L_x_134:
[----:B------:R-:W-:Y:S11]  /*8e60*/  ISETP.NE.AND P0, PT, R102, R22, PT ;  /* 0x000000166600720c */ /* 0x000ff60003f05270 */
[----:B------:R-:W-:Y:S02]  /*8e70*/  @!UPT UIADD3 URZ, UPT, UPT, URZ, URZ, URZ ;  /* 0x000000fffffff290 */ /* 0x000fe4000fffe0ff */
[----:B------:R-:W-:Y:S05]  /*8e80*/  @P0 BRA `(.L_x_139) ;  /* 0x0000000000bc0947 */ /* 0x000fea0003800000 */
[----:B------:R-:W-:Y:S11]  /*8e90*/  LOP3.LUT P0, RZ, R21, 0x3, R103, 0x48, !PT ;  /* 0x0000000315ff7812 */ /* 0x000ff60007804867 */
[----:B------:R-:W-:Y:S02]  /*8ea0*/  @!UPT UIADD3 URZ, UPT, UPT, URZ, URZ, URZ ;  /* 0x000000fffffff290 */ /* 0x000fe4000fffe0ff */
[----:B------:R-:W-:Y:S05]  /*8eb0*/  @!P0 BRA `(.L_x_140) ;  /* 0x0000000000408947 */ /* 0x000fea0003800000 */
[----:B------:R-:W5:Y:S01]  /*8ec0*/  LDCU.64 UR8, c[0x4][0x70] ;  /* 0x01000e00ff0877ac */ /* 0x000f620008000a00 */
[----:B---3--:R-:W-:Y:S01]  /*8ed0*/  MOV R3, 0x0 ;  /* 0x0000000000037802 */ /* 0x008fe20000000f00 */
[----:B------:R-:W-:Y:S02]  /*8ee0*/  HFMA2 R12, -RZ, RZ, 0, 5.9604644775390625e-08 ;  /* 0x00000001ff0c7431 */ /* 0x000fe400000001ff */
[----:B------:R-:W-:Y:S02]  /*8ef0*/  IMAD.MOV.U32 R8, RZ, RZ, 0x192 ;  /* 0x00000192ff087424 */ /* 0x000fe400078e00ff */
[----:B------:R-:W-:Y:S01]  /*8f00*/  IMAD.MOV.U32 R13, RZ, RZ, RZ ;  /* 0x000000ffff0d7224 */ /* 0x000fe200078e00ff */
[----:B------:R-:W3:Y:S01]  /*8f10*/  LDCU.64 UR6, c[0x4][0x78] ;  /* 0x01000f00ff0677ac */ /* 0x000ee20008000a00 */
[----:B------:R-:W1:Y:S01]  /*8f20*/  LDC.64 R2, c[0x4][R3] ;  /* 0x0100000003027b82 */ /* 0x000e620000000a00 */
[----:B------:R-:W2:Y:S01]  /*8f30*/  LDCU.64 UR4, c[0x4][0x10] ;  /* 0x01000200ff0477ac */ /* 0x000ea20008000a00 */
[----:B-----5:R-:W-:Y:S01]  /*8f40*/  MOV R5, UR9 ;  /* 0x0000000900057c02 */ /* 0x020fe20008000f00 */
[----:B------:R-:W-:Y:S01]  /*8f50*/  IMAD.U32 R4, RZ, RZ, UR8 ;  /* 0x00000008ff047e24 */ /* 0x000fe2000f8e00ff */
[----:B---3--:R-:W-:Y:S01]  /*8f60*/  MOV R7, UR7 ;  /* 0x0000000700077c02 */ /* 0x008fe20008000f00 */
[----:B------:R-:W-:Y:S01]  /*8f70*/  IMAD.U32 R6, RZ, RZ, UR6 ;  /* 0x00000006ff067e24 */ /* 0x000fe2000f8e00ff */
[----:B--2---:R-:W-:Y:S01]  /*8f80*/  MOV R11, UR5 ;  /* 0x00000005000b7c02 */ /* 0x004fe20008000f00 */
[----:B------:R-:W-:Y:S02]  /*8f90*/  IMAD.U32 R10, RZ, RZ, UR4 ;  /* 0x00000004ff0a7e24 */ /* 0x000fe4000f8e00ff */
[----:B-1----:R-:W-:Y:S07]  /*8fa0*/  LEPC R20, `(.L_x_140) ;  /* 0x000000001014794e */ /* 0x002fee0000000000 */
[----:B----4-:R-:W-:Y:S05]  /*8fb0*/  CALL.ABS.NOINC R2 ;  /* 0x0000000002007343 */ /* 0x010fea0003c00000 */
.L_x_140:
[----:B------:R-:W-:Y:S05]  /*8fc0*/  WARPSYNC.ALL ;  /* 0x0000000000007948 */ /* 0x000fea0003800000 */
[C---:B------:R-:W-:Y:S01]  /*8fd0*/  R2UR UR4, R23.reuse ;  /* 0x00000000170472ca */ /* 0x040fe200000e0000 */
[----:B-1----:R-:W-:Y:S05]  /*8fe0*/  VIADD R0, R23, 0x40 ;  /* 0x0000004017007836 */ /* 0x002fea0000000000 */
[----:B------:R-:W-:Y:S04]  /*8ff0*/  SHF.R.U32.HI R0, RZ, 0x15, R0 ;  /* 0x00000015ff007819 */ /* 0x000fe80000011600 */
[----:B------:R-:W-:Y:S03]  /*9000*/  LOP3.LUT P0, RZ, R0, 0x3, R103, 0x48, !PT ;  /* 0x0000000300ff7812 */ /* 0x000fe60007804867 */
[----:B------:R-:W1:Y:S10]  /*9010*/  LDTM.x16 R24, tmem[UR4] ;  /* 0x00000004001879ee */ /* 0x000e740008240000 */
[----:B-1----:R-:W-:Y:S05]  /*9020*/  @!P0 BRA `(.L_x_141) ;  /* 0x0000000000408947 */ /* 0x002fea0003800000 */
[----:B------:R-:W1:Y:S01]  /*9030*/  LDCU.64 UR8, c[0x4][0x70] ;  /* 0x01000e00ff0877ac */ /* 0x000e620008000a00 */
[----:B---3--:R-:W-:Y:S01]  /*9040*/  MOV R3, 0x0 ;  /* 0x0000000000037802 */ /* 0x008fe20000000f00 */
[----:B------:R-:W-:Y:S02]  /*9050*/  HFMA2 R12, -RZ, RZ, 0, 5.9604644775390625e-08 ;  /* 0x00000001ff0c7431 */ /* 0x000fe400000001ff */
[----:B------:R-:W-:Y:S02]  /*9060*/  IMAD.MOV.U32 R8, RZ, RZ, 0x192 ;  /* 0x00000192ff087424 */ /* 0x000fe400078e00ff */
[----:B------:R-:W-:Y:S01]  /*9070*/  IMAD.MOV.U32 R13, RZ, RZ, RZ ;  /* 0x000000ffff0d7224 */ /* 0x000fe200078e00ff */
[----:B------:R-:W3:Y:S01]  /*9080*/  LDCU.64 UR6, c[0x4][0x78] ;  /* 0x01000f00ff0677ac */ /* 0x000ee20008000a00 */
[----:B------:R-:W2:Y:S01]  /*9090*/  LDC.64 R2, c[0x4][R3] ;  /* 0x0100000003027b82 */ /* 0x000ea20000000a00 */
        /* <DEDUP_REMOVED lines=9> */
.L_x_141:
[----:B------:R-:W-:Y:S05]  /*9130*/  WARPSYNC.ALL ;  /* 0x0000000000007948 */ /* 0x000fea0003800000 */
[----:B------:R-:W-:Y:S11]  /*9140*/  R2UR UR4, R23 ;  /* 0x00000000170472ca */ /* 0x000ff600000e0000 */
[----:B------:R-:W-:Y:S02]  /*9150*/  @!UPT UIADD3 URZ, UPT, UPT, URZ, URZ, URZ ;  /* 0x000000fffffff290 */ /* 0x000fe4000fffe0ff */
[----:B------:R-:W1:Y:S02]  /*9160*/  LDTM.x16 R4, tmem[UR4+0x40] ;  /* 0x00004004000479ee */ /* 0x000e640008240000 */
[----:B-1----:R-:W-:Y:S01]  /*9170*/  NOP ;  /* 0x0000000000007918 */ /* 0x002fe20000000000 */
.L_x_139:
[----:B------:R-:W-:Y:S01]  /*9180*/  ISETP.NE.AND P2, PT, R109, RZ, PT ;  /* 0x000000ff6d00720c */ /* 0x000fe20003f45270 */
[----:B-1----:R-:W-:Y:S01]  /*9190*/  FMUL R0, R52, R24 ;  /* 0x0000001834007220 */ /* 0x002fe20000400000 */
[----:B---34-:R-:W-:Y:S01]  /*91a0*/  SHF.L.U32 R3, R60, 0x10, RZ ;  /* 0x000000103c037819 */ /* 0x018fe200000006ff */
        /* <DEDUP_REMOVED lines=146> */
.L_x_143:
[----:B------:R-:W-:Y:S05]  /*9ad0*/  BSYNC.RECONVERGENT B0 ;  /* 0x0000000000007941 */ /* 0x000fea0003800200 */
.L_x_142:
[----:B------:R-:W-:Y:S01]  /*9ae0*/  BAR.SYNC.DEFER_BLOCKING 0x1, 0x80 ;  /* 0x0042000000007b1d */ /* 0x000fe20000010000 */
[----:B------:R-:W-:Y:S04]  /*9af0*/  UIADD3 UR40, UPT, UPT, UR43, 0x1, URZ ;  /* 0x000000012b287890 */ /* 0x000fe8000fffe0ff */
[----:B------:R-:W-:Y:S04]  /*9b00*/  UISETP.NE.AND UP0, UPT, UR40, 0x4, UPT ;  /* 0x000000042800788c */ /* 0x000fe8000bf05270 */
[----:B------:R-:W-:Y:S01]  /*9b10*/  USEL UR40, UR40, URZ, UP0 ;  /* 0x000000ff28287287 */ /* 0x000fe20008000000 */
[----:B------:R3:W-:Y:S01]  /*9b20*/  @P2 SYNCS.ARRIVE.TRANS64.RED.A1T0 RZ, [R110+URZ], RZ ;  /* 0x000000ff6eff29a7 */ /* 0x0007e200081004ff */
[----:B------:R-:W-:Y:S01]  /*9b30*/  BSSY B1, `(.L_x_144) ;  /* 0x000001a000017945 */ /* 0x000fe20003800000 */
[----:B------:R-:W4:Y:S01]  /*9b40*/  @P2 SYNCS.PHASECHK.TRANS64.TRYWAIT P0, [R0+URZ+0xb0], R2 ;  /* 0x0000b002000025a7 */ /* 0x000f2200080011ff */
[----:B---3--:R-:W-:Y:S01]  /*9b50*/  HFMA2 R110, -RZ, RZ, 0, 0 ;  /* 0x00000000ff6e7431 */ /* 0x008fe200000001ff */
[----:B----4-:R-:W-:Y:S01]  /*9b60*/  @P2 SEL R70, RZ, 0x1, !P0 ;  /* 0x00000001ff462807 */ /* 0x010fe20004000000 */
[----:B------:R-:W-:Y:S06]  /*9b70*/  @!P2 BRA `(.L_x_145) ;  /* 0x000000000054a947 */ /* 0x000fec0003800000 */
[----:B------:R-:W-:Y:S01]  /*9b80*/  ISETP.NE.AND P1, PT, R71, RZ, PT ;  /* 0x000000ff4700720c */ /* 0x000fe20003f25270 */
[----:B------:R-:W-:Y:S01]  /*9b90*/  BSSY B0, `(.L_x_146) ;  /* 0x0000009000007945 */ /* 0x000fe20003800000 */
[----:B------:R-:W-:Y:S11]  /*9ba0*/  ISETP.NE.AND P0, PT, R70, RZ, PT ;  /* 0x000000ff4600720c */ /* 0x000ff60003f05270 */
[----:B------:R-:W-:Y:S05]  /*9bb0*/  @P1 IMAD R3, R68, 0x1000, R108 ;  /* 0x0000100044031824 */ /* 0x000fea00078e026c */
[----:B------:R-:W-:Y:S05]  /*9bc0*/  @P1 IADD3 R2, PT, PT, R3, UR52, RZ ;  /* 0x0000003403021c10 */ /* 0x000fea000fffe0ff */
[----:B------:R-:W-:Y:S01]  /*9bd0*/  @P1 IMAD.IADD R2, R69, 0x1, R2 ;  /* 0x0000000145021824 */ /* 0x000fe200078e0202 */
[----:B------:R-:W-:Y:S06]  /*9be0*/  @P0 BRA `(.L_x_147) ;  /* 0x00000000000c0947 */ /* 0x000fec0003800000 */
[----:B-1----:R-:W-:Y:S04]  /*9bf0*/  SHF.L.U32 R20, RZ, 0x1f, RZ ;  /* 0x0000001fff147819 */ /* 0x002fe800000006ff */
[----:B------:R-:W1:Y:S02]  /*9c00*/  SYNCS.PHASECHK.TRANS64.TRYWAIT P0, [R0+URZ+0xb0], R20 ;  /* 0x0000b014000075a7 */ /* 0x000e6400080011ff */
[----:B-1----:R-:W-:Y:S05]  /*9c10*/  @!P0 BRA `(.L_x_148) ;  /* 0x0000005800948947 */ /* 0x002fea0003800000 */
.L_x_147:
[----:B------:R-:W-:Y:S05]  /*9c20*/  BSYNC B0 ;  /* 0x0000000000007941 */ /* 0x000fea0003800000 */
.L_x_146:
[----:B------:R-:W-:Y:S01]  /*9c30*/  ISETP.NE.AND P0, PT, R71, RZ, PT ;  /* 0x000000ff4700720c */ /* 0x000fe20003f05270 */
[----:B------:R-:W-:Y:S11]  /*9c40*/  VIADD R68, R68, 0x1 ;  /* 0x0000000144447836 */ /* 0x000ff60000000000 */
[----:B------:R-:W-:Y:S01]  /*9c50*/  @!UPT UIADD3 URZ, UPT, UPT, URZ, URZ, URZ ;  /* 0x000000fffffff290 */ /* 0x000fe2000fffe0ff */
[----:B------:R3:W4:Y:S04]  /*9c60*/  @P0 LDS.128 R60, [R3+UR52+0x200] ;  /* 0x00020034033c0984 */ /* 0x0007280008000c00 */
[----:B------:R3:W1:Y:S04]  /*9c70*/  @P0 LDS.128 R72, [R3+UR52+0xa00] ;  /* 0x000a003403480984 */ /* 0x0006680008000c00 */
[----:B------:R3:W1:Y:S04]  /*9c80*/  @P0 LDS.128 R64, [R2+0x200] ;  /* 0x0002000002400984 */ /* 0x0006680000000c00 */
[----:B------:R3:W1:Y:S01]  /*9c90*/  @P0 LDS.128 R76, [R2+0xa00] ;  /* 0x000a0000024c0984 */ /* 0x0006620000000c00 */
[C---:B------:R-:W-:Y:S04]  /*9ca0*/  ISETP.NE.AND P0, PT, R68.reuse, 0x4, PT ;  /* 0x000000044400780c */ /* 0x040fe80003f05270 */
[----:B------:R-:W-:Y:S02]  /*9cb0*/  SEL R68, R68, RZ, P0 ;  /* 0x000000ff44447207 */ /* 0x000fe40000000000 */
[----:B------:R-:W-:Y:S02]  /*9cc0*/  SEL R110, RZ, 0x1, P0 ;  /* 0x00000001ff6e7807 */ /* 0x000fe40000000000 */
.L_x_145:
[----:B------:R-:W-:Y:S05]  /*9cd0*/  BSYNC B1 ;  /* 0x0000000000017941 */ /* 0x000fea0003800000 */
.L_x_144:
[----:B---3--:R-:W-:Y:S05]  /*9ce0*/  VIADD R3, R59, 0x400010 ;  /* 0x004000103b037836 */ /* 0x008fea0000000000 */
[----:B-1----:R-:W-:Y:S04]  /*9cf0*/  SHF.R.U32.HI R0, RZ, 0x15, R3 ;  /* 0x00000015ff007819 */ /* 0x002fe80000011603 */
        /* <DEDUP_REMOVED lines=23> */
.L_x_150:
        /* <DEDUP_REMOVED lines=23> */
.L_x_151:
[----:B------:R-:W-:Y:S05]  /*9fe0*/  WARPSYNC.ALL ;  /* 0x0000000000007948 */ /* 0x000fea0003800000 */
[----:B------:R-:W-:Y:S11]  /*9ff0*/  R2UR UR4, R2 ;  /* 0x00000000020472ca */ /* 0x000ff600000e0000 */
[----:B------:R-:W-:Y:S02]  /*a000*/  @!UPT UIADD3 URZ, UPT, UPT, URZ, URZ, URZ ;  /* 0x000000fffffff290 */ /* 0x000fe4000fffe0ff */
[----:B------:R-:W1:Y:S02]  /*a010*/  LDTM.x16 R4, tmem[UR4+0x40] ;  /* 0x00004004000479ee */ /* 0x000e640008240000 */
[----:B-1----:R-:W-:Y:S01]  /*a020*/  NOP ;  /* 0x0000000000007918 */ /* 0x002fe20000000000 */
.L_x_149:
[----:B------:R-:W-:Y:S01]  /*a030*/  ISETP.NE.AND P2, PT, R109, RZ, PT ;  /* 0x000000ff6d00720c */ /* 0x000fe20003f45270 */
[----:B------:R-:W-:Y:S01]  /*a040*/  FMUL R0, R52, R24 ;  /* 0x0000001834007220 */ /* 0x000fe20000400000 */
[----:B----4-:R-:W-:Y:S01]  /*a050*/  SHF.L.U32 R3, R60, 0x10, RZ ;  /* 0x000000103c037819 */ /* 0x010fe200000006ff */
        /* <DEDUP_REMOVED lines=121> */
[----:B------:R-:W-:Y:S01]  /*a7f0*/  @P2 SHF.L.U32 R2, R110, 0x1f, RZ ;  /* 0x0000001f6e022819 */ /* 0x000fe200000006ff */
        /* <DEDUP_REMOVED lines=16> */
[----:B------:R-:W-:Y:S02]  /*a900*/  UIADD3 UR5, UPT, UPT, UR41, 0x50, URZ ;  /* 0x0000005029057890 */ /* 0x000fe4000fffe0ff */
[----:B------:R-:W-:Y:S01]  /*a910*/  UIADD3 UR4, UPT, UPT, UR52, 0x3a00, URZ ;  /* 0x00003a0034047890 */ /* 0x000fe2000fffe0ff */
[----:B------:R-:W-:Y:S01]  /*a920*/  UMOV UR7, UR36 ;  /* 0x0000002400077c82 */ /* 0x000fe20008000000 */
[----:B------:R-:W-:Y:S03]  /*a930*/  UMOV UR6, UR50 ;  /* 0x0000003200067c82 */ /* 0x000fe60008000000 */
[----:B------:R3:W-:Y:S04]  /*a940*/  UTMASTG.3D [UR48], [UR8] ;  /* 0x00000030080073b5 */ /* 0x0007e80008010000 */
[----:B------:R3:W-:Y:S01]  /*a950*/  UTMASTG.3D [UR4], [UR8] ;  /* 0x00000004080073b5 */ /* 0x0007e20008010000 */
[----:B------:R0:W-:Y:S01]  /*a960*/  UTMACMDFLUSH ;  /* 0x00000000000079b7 */ /* 0x0001e20000000000 */
[----:B---3--:R-:W-:Y:S04]  /*a970*/  DEPBAR.LE SB0, 0x1 ;  /* 0x000080400000791a */ /* 0x008fe80000000000 */
.L_x_153:
[----:B------:R-:W-:Y:S05]  /*a980*/  BSYNC.RECONVERGENT B0 ;  /* 0x0000000000007941 */ /* 0x000fea0003800200 */
.L_x_152:
        /* <DEDUP_REMOVED lines=20> */
[----:B------:R-:W-:Y:S04]  /*aad0*/  SHF.L.U32 R20, R110, 0x1f, RZ ;  /* 0x0000001f6e147819 */ /* 0x000fe800000006ff */
[----:B------:R-:W1:Y:S02]  /*aae0*/  SYNCS.PHASECHK.TRANS64.TRYWAIT P0, [R0+URZ+0xb0], R20 ;  /* 0x0000b014000075a7 */ /* 0x000e6400080011ff */
[----:B-1----:R-:W-:Y:S05]  /*aaf0*/  @!P0 BRA `(.L_x_158) ;  /* 0x0000004800f08947 */ /* 0x002fea0003800000 */
.L_x_157:
[----:B------:R-:W-:Y:S05]  /*ab00*/  BSYNC B0 ;  /* 0x0000000000007941 */ /* 0x000fea0003800000 */
.L_x_156:
[----:B------:R-:W-:Y:S01]  /*ab10*/  ISETP.NE.AND P0, PT, R71, RZ, PT ;  /* 0x000000ff4700720c */ /* 0x000fe20003f05270 */
[----:B------:R-:W-:Y:S11]  /*ab20*/  VIADD R68, R68, 0x1 ;  /* 0x0000000144447836 */ /* 0x000ff60000000000 */
[----:B------:R-:W-:Y:S01]  /*ab30*/  @!UPT UIADD3 URZ, UPT, UPT, URZ, URZ, URZ ;  /* 0x000000fffffff290 */ /* 0x000fe2000fffe0ff */
[----:B------:R3:W4:Y:S04]  /*ab40*/  @P0 LDS.128 R60, [R3+UR52+0x200] ;  /* 0x00020034033c0984 */ /* 0x0007280008000c00 */
[----:B------:R3:W2:Y:S04]  /*ab50*/  @P0 LDS.128 R72, [R3+UR52+0xa00] ;  /* 0x000a003403480984 */ /* 0x0006a80008000c00 */
[----:B------:R3:W2:Y:S04]  /*ab60*/  @P0 LDS.128 R64, [R2+0x200] ;  /* 0x0002000002400984 */ /* 0x0006a80000000c00 */
[----:B------:R3:W2:Y:S01]  /*ab70*/  @P0 LDS.128 R76, [R2+0xa00] ;  /* 0x000a0000024c0984 */ /* 0x0006a20000000c00 */
[C---:B------:R-:W-:Y:S04]  /*ab80*/  ISETP.NE.AND P0, PT, R68.reuse, 0x4, PT ;  /* 0x000000044400780c */ /* 0x040fe80003f05270 */
[----:B-1----:R-:W-:Y:S02]  /*ab90*/  SEL R0, RZ, 0x1, P0 ;  /* 0x00000001ff007807 */ /* 0x002fe40000000000 */
[----:B------:R-:W-:Y:S02]  /*aba0*/  SEL R68, R68, RZ, P0 ;  /* 0x000000ff44447207 */ /* 0x000fe40000000000 */
[----:B------:R-:W-:Y:S02]  /*abb0*/  LOP3.LUT R110, R110, R0, RZ, 0x3c, !PT ;  /* 0x000000006e6e7212 */ /* 0x000fe400078e3cff */
.L_x_155:
[----:B------:R-:W-:Y:S05]  /*abc0*/  BSYNC B1 ;  /* 0x0000000000017941 */ /* 0x000fea0003800000 */
.L_x_154:
[----:B------:R-:W-:Y:S11]  /*abd0*/  ISETP.NE.AND P0, PT, R102, R22, PT ;  /* 0x000000166600720c */ /* 0x000ff60003f05270 */
[----:B------:R-:W-:Y:S02]  /*abe0*/  @!UPT UIADD3 URZ, UPT, UPT, URZ, URZ, URZ ;  /* 0x000000fffffff290 */ /* 0x000fe4000fffe0ff */
[----:B------:R-:W-:Y:S05]  /*abf0*/  @P0 BRA `(.L_x_159) ;  /* 0x0000000000bc0947 */ /* 0x000fea0003800000 */
[----:B------:R-:W-:Y:S11]  /*ac00*/  LOP3.LUT P0, RZ, R21, 0x3, R103, 0x48, !PT ;  /* 0x0000000315ff7812 */ /* 0x000ff60007804867 */
[----:B------:R-:W-:Y:S02]  /*ac10*/  @!UPT UIADD3 URZ, UPT, UPT, URZ, URZ, URZ ;  /* 0x000000fffffff290 */ /* 0x000fe4000fffe0ff */
[----:B------:R-:W-:Y:S05]  /*ac20*/  @!P0 BRA `(.L_x_160) ;  /* 0x0000000000408947 */ /* 0x000fea0003800000 */
        /* <DEDUP_REMOVED lines=16> */
.L_x_160:
        /* <DEDUP_REMOVED lines=23> */
.L_x_161:
[----:B------:R-:W-:Y:S05]  /*aea0*/  WARPSYNC.ALL ;  /* 0x0000000000007948 */ /* 0x000fea0003800000 */
[----:B------:R-:W-:Y:S11]  /*aeb0*/  R2UR UR4, R23 ;  /* 0x00000000170472ca */ /* 0x000ff600000e0000 */
[----:B------:R-:W-:Y:S02]  /*aec0*/  @!UPT UIADD3 URZ, UPT, UPT, URZ, URZ, URZ ;  /* 0x000000fffffff290 */ /* 0x000fe4000fffe0ff */
[----:B------:R-:W1:Y:S02]  /*aed0*/  LDTM.x16 R4, tmem[UR4+0x40] ;  /* 0x00004004000479ee */ /* 0x000e640008240000 */
[----:B-1----:R-:W-:Y:S01]  /*aee0*/  NOP ;  /* 0x0000000000007918 */ /* 0x002fe20000000000 */
.L_x_159:
[----:B------:R-:W-:Y:S01]  /*aef0*/  ISETP.NE.AND P2, PT, R109, RZ, PT ;  /* 0x000000ff6d00720c */ /* 0x000fe20003f45270 */
[----:B------:R-:W-:Y:S01]  /*af00*/  FMUL R0, R52, R24 ;  /* 0x0000001834007220 */ /* 0x000fe20000400000 */
        /* <DEDUP_REMOVED lines=22> */
[----:B--2---:R-:W-:Y:S01]  /*b070*/  LOP3.LUT R41, R66, 0xffff0000, RZ, 0xc0, !PT ;  /* 0xffff000042297812 */ /* 0x004fe200078ec0ff */
        /* <DEDUP_REMOVED lines=106> */
[----:B--2---:R-:W2:Y:S02]  /*b720*/  FENCE.VIEW.ASYNC.S ;  /* 0x00000000000073c6 */ /* 0x004ea40000000000 */
[----:B------:R-:W-:Y:S05]  /*b730*/  WARPSYNC.ALL ;  /* 0x0000000000007948 */ /* 0x000fea0003800000 */
[----:B------:R-:W-:Y:S01]  /*b740*/  BSSY.RECONVERGENT B0, `(.L_x_162) ;  /* 0x0000012000007945 */ /* 0x000fe20003800200 */
[----:B--2---:R-:W-:Y:S06]  /*b750*/  BAR.SYNC.DEFER_BLOCKING 0x1, 0x80 ;  /* 0x0042000000007b1d */ /* 0x004fec0000010000 */
[----:B------:R-:W-:Y:S05]  /*b760*/  @P0 BRA `(.L_x_163) ;  /* 0x00000000003c0947 */ /* 0x000fea0003800000 */
[----:B------:R-:W-:Y:S02]  /*b770*/  UIADD3 UR4, UPT, UPT, UR52, 0x200, URZ ;  /* 0x0000020034047890 */ /* 0x000fe4000fffe0ff */
[----:B------:R-:W-:Y:S01]  /*b780*/  UIADD3 UR8, UP0, UPT, UR54, 0xa80, URZ ;  /* 0x00000a8036087890 */ /* 0x000fe2000ff1e0ff */
[----:B------:R-:W-:Y:S01]  /*b790*/  UMOV UR50, UR42 ;  /* 0x0000002a00327c82 */ /* 0x000fe20008000000 */
[----:B------:R-:W-:Y:S02]  /*b7a0*/  UMOV UR51, UR36 ;  /* 0x0000002400337c82 */ /* 0x000fe40008000000 */
[----:B------:R-:W-:Y:S01]  /*b7b0*/  MOV R92, UR4 ;  /* 0x00000004005c7c02 */ /* 0x000fe20008000f00 */
[----:B------:R-:W-:Y:S02]  /*b7c0*/  UIADD3.X UR9, UPT, UPT, URZ, UR55, URZ, UP0, !UPT ;  /* 0x00000037ff097290 */ /* 0x000fe400087fe4ff */
[----:B------:R-:W-:Y:S01]  /*b7d0*/  UIADD3 UR5, UPT, UPT, UR41, 0x60, URZ ;  /* 0x0000006029057890 */ /* 0x000fe2000fffe0ff */
[----:B------:R-:W-:Y:S01]  /*b7e0*/  R2UR UR48, R92 ;  /* 0x000000005c3072ca */ /* 0x000fe200000e0000 */
[----:B------:R-:W-:Y:S01]  /*b7f0*/  UIADD3 UR4, UPT, UPT, UR52, 0xa00, URZ ;  /* 0x00000a0034047890 */ /* 0x000fe2000fffe0ff */
[----:B------:R-:W-:Y:S01]  /*b800*/  UMOV UR6, UR42 ;  /* 0x0000002a00067c82 */ /* 0x000fe20008000000 */
[----:B------:R-:W-:Y:S10]  /*b810*/  UMOV UR7, UR36 ;  /* 0x0000002400077c82 */ /* 0x000ff40008000000 */
[----:B------:R2:W-:Y:S01]  /*b820*/  UTMASTG.3D [UR48], [UR8] ;  /* 0x00000030080073b5 */ /* 0x0005e20008010000 */
[----:B------:R2:W-:Y:S01]  /*b830*/  UTMASTG.3D [UR4], [UR8] ;  /* 0x00000004080073b5 */ /* 0x0005e20008010000 */
[----:B------:R0:W-:Y:S01]  /*b840*/  UTMACMDFLUSH ;  /* 0x00000000000079b7 */ /* 0x0001e20000000000 */
[----:B--2---:R-:W-:Y:S04]  /*b850*/  DEPBAR.LE SB0, 0x1 ;  /* 0x000080400000791a */ /* 0x004fe80000000000 */
.L_x_163:
[----:B------:R-:W-:Y:S05]  /*b860*/  BSYNC.RECONVERGENT B0 ;  /* 0x0000000000007941 */ /* 0x000fea0003800200 */
.L_x_162:
[----:B------:R-:W-:Y:S01]  /*b870*/  BAR.SYNC.DEFER_BLOCKING 0x1, 0x80 ;  /* 0x0042000000007b1d */ /* 0x000fe20000010000 */
[----:B------:R-:W-:Y:S04]  /*b880*/  UIADD3 UR40, UPT, UPT, UR43, 0x1, URZ ;  /* 0x000000012b287890 */ /* 0x000fe8000fffe0ff */
[----:B------:R-:W-:Y:S04]  /*b890*/  UISETP.NE.AND UP0, UPT, UR40, 0x4, UPT ;  /* 0x000000042800788c */ /* 0x000fe8000bf05270 */
[----:B------:R-:W-:Y:S01]  /*b8a0*/  USEL UR40, UR40, URZ, UP0 ;  /* 0x000000ff28287287 */ /* 0x000fe20008000000 */
[----:B------:R2:W-:Y:S01]  /*b8b0*/  @P2 SYNCS.ARRIVE.TRANS64.RED.A1T0 RZ, [R111+URZ], RZ ;  /* 0x000000ff6fff29a7 */ /* 0x0005e200081004ff */
[----:B------:R-:W-:Y:S01]  /*b8c0*/  BSSY B1, `(.L_x_164) ;  /* 0x000001a000017945 */ /* 0x000fe20003800000 */
[----:B------:R-:W3:Y:S02]  /*b8d0*/  @P2 SYNCS.PHASECHK.TRANS64.TRYWAIT P0, [R0+URZ+0xb0], R2 ;  /* 0x0000b002000025a7 */ /* 0x000ee400080011ff */
[----:B---3--:R-:W-:Y:S01]  /*b8e0*/  @P2 SEL R70, RZ, 0x1, !P0 ;  /* 0x00000001ff462807 */ /* 0x008fe20004000000 */
[----:B--2---:R-:W-:Y:S06]  /*b8f0*/  @!P2 BRA `(.L_x_165) ;  /* 0x000000000058a947 */ /* 0x004fec0003800000 */
[----:B------:R-:W-:Y:S01]  /*b900*/  ISETP.NE.AND P1, PT, R71, RZ, PT ;  /* 0x000000ff4700720c */ /* 0x000fe20003f25270 */
[----:B------:R-:W-:Y:S01]  /*b910*/  BSSY B0, `(.L_x_166) ;  /* 0x0000009000007945 */ /* 0x000fe20003800000 */
[----:B------:R-:W-:Y:S11]  /*b920*/  ISETP.NE.AND P0, PT, R70, RZ, PT ;  /* 0x000000ff4600720c */ /* 0x000ff60003f05270 */
[----:B------:R-:W-:Y:S05]  /*b930*/  @P1 IMAD R3, R68, 0x1000, R108 ;  /* 0x0000100044031824 */ /* 0x000fea00078e026c */
[----:B------:R-:W-:Y:S05]  /*b940*/  @P1 IADD3 R2, PT, PT, R3, UR52, RZ ;  /* 0x0000003403021c10 */ /* 0x000fea000fffe0ff */
[----:B------:R-:W-:Y:S01]  /*b950*/  @P1 IMAD.IADD R2, R69, 0x1, R2 ;  /* 0x0000000145021824 */ /* 0x000fe200078e0202 */
[----:B------:R-:W-:Y:S06]  /*b960*/  @P0 BRA `(.L_x_167) ;  /* 0x00000000000c0947 */ /* 0x000fec0003800000 */
[----:B-1----:R-:W-:Y:S04]  /*b970*/  SHF.L.U32 R20, R110, 0x1f, RZ ;  /* 0x0000001f6e147819 */ /* 0x002fe800000006ff */
[----:B------:R-:W1:Y:S02]  /*b980*/  SYNCS.PHASECHK.TRANS64.TRYWAIT P0, [R0+URZ+0xb0], R20 ;  /* 0x0000b014000075a7 */ /* 0x000e6400080011ff */
[----:B-1----:R-:W-:Y:S05]  /*b990*/  @!P0 BRA `(.L_x_168) ;  /* 0x0000003c005c8947 */ /* 0x002fea0003800000 */
.L_x_167:
[----:B------:R-:W-:Y:S05]  /*b9a0*/  BSYNC B0 ;  /* 0x0000000000007941 */ /* 0x000fea0003800000 */
.L_x_166:
[----:B------:R-:W-:Y:S01]  /*b9b0*/  ISETP.NE.AND P0, PT, R71, RZ, PT ;  /* 0x000000ff4700720c */ /* 0x000fe20003f05270 */
[----:B------:R-:W-:Y:S11]  /*b9c0*/  VIADD R68, R68, 0x1 ;  /* 0x0000000144447836 */ /* 0x000ff60000000000 */
[----:B------:R-:W-:Y:S01]  /*b9d0*/  @!UPT UIADD3 URZ, UPT, UPT, URZ, URZ, URZ ;  /* 0x000000fffffff290 */ /* 0x000fe2000fffe0ff */
[----:B------:R2:W3:Y:S04]  /*b9e0*/  @P0 LDS.128 R60, [R3+UR52+0x200] ;  /* 0x00020034033c0984 */ /* 0x0004e80008000c00 */
[----:B------:R2:W4:Y:S04]  /*b9f0*/  @P0 LDS.128 R72, [R3+UR52+0xa00] ;  /* 0x000a003403480984 */ /* 0x0005280008000c00 */
[----:B------:R2:W2:Y:S04]  /*ba00*/  @P0 LDS.128 R64, [R2+0x200] ;  /* 0x0002000002400984 */ /* 0x0004a80000000c00 */
[----:B------:R2:W2:Y:S01]  /*ba10*/  @P0 LDS.128 R76, [R2+0xa00] ;  /* 0x000a0000024c0984 */ /* 0x0004a20000000c00 */
[C---:B------:R-:W-:Y:S04]  /*ba20*/  ISETP.NE.AND P0, PT, R68.reuse, 0x4, PT ;  /* 0x000000044400780c */ /* 0x040fe80003f05270 */
[----:B-1----:R-:W-:Y:S02]  /*ba30*/  SEL R0, RZ, 0x1, P0 ;  /* 0x00000001ff007807 */ /* 0x002fe40000000000 */
[----:B------:R-:W-:Y:S02]  /*ba40*/  SEL R68, R68, RZ, P0 ;  /* 0x000000ff44447207 */ /* 0x000fe40000000000 */
[----:B------:R-:W-:Y:S02]  /*ba50*/  LOP3.LUT R110, R110, R0, RZ, 0x3c, !PT ;  /* 0x000000006e6e7212 */ /* 0x000fe400078e3cff */
.L_x_165:
[----:B------:R-:W-:Y:S05]  /*ba60*/  BSYNC B1 ;  /* 0x0000000000017941 */ /* 0x000fea0003800000 */
.L_x_164:
[----:B--2---:R-:W-:Y:S05]  /*ba70*/  VIADD R3, R59, 0x400020 ;  /* 0x004000203b037836 */ /* 0x004fea0000000000 */
[----:B------:R-:W-:Y:S04]  /*ba80*/  SHF.R.U32.HI R0, RZ, 0x15, R3 ;  /* 0x00000015ff007819 */ /* 0x000fe80000011603 */
[----:B-1----:R-:W-:Y:S04]  /*ba90*/  LOP3.LUT R22, R0, 0x3, RZ, 0xc0, !PT ;  /* 0x0000000300167812 */ /* 0x002fe800078ec0ff */
        /* <DEDUP_REMOVED lines=11> */
[----:B------:R-:W2:Y:S01]  /*bb50*/  LDCU.64 UR6, c[0x4][0x78] ;  /* 0x01000f00ff0677ac */ /* 0x000ea20008000a00 */
[----:B------:R-:W3:Y:S01]  /*bb60*/  LDC.64 R14, c[0x4][R15] ;  /* 0x010000000f0e7b82 */ /* 0x000ee20000000a00 */
[----:B------:R-:W5:Y:S01]  /*bb70*/  LDCU.64 UR4, c[0x4][0x10] ;  /* 0x01000200ff0477ac */ /* 0x000f620008000a00 */
[----:B-1----:R-:W-:Y:S01]  /*bb80*/  MOV R5, UR9 ;  /* 0x0000000900057c02 */ /* 0x002fe20008000f00 */
[----:B------:R-:W-:Y:S01]  /*bb90*/  IMAD.U32 R4, RZ, RZ, UR8 ;  /* 0x00000008ff047e24 */ /* 0x000fe2000f8e00ff */
[----:B--2---:R-:W-:Y:S01]  /*bba0*/  MOV R7, UR7 ;  /* 0x0000000700077c02 */ /* 0x004fe20008000f00 */
[----:B------:R-:W-:Y:S01]  /*bbb0*/  IMAD.U32 R6, RZ, RZ, UR6 ;  /* 0x00000006ff067e24 */ /* 0x000fe2000f8e00ff */
[----:B-----5:R-:W-:Y:S01]  /*bbc0*/  MOV R11, UR5 ;  /* 0x00000005000b7c02 */ /* 0x020fe20008000f00 */
[----:B------:R-:W-:Y:S02]  /*bbd0*/  IMAD.U32 R10, RZ, RZ, UR4 ;  /* 0x00000004ff0a7e24 */ /* 0x000fe4000f8e00ff */
[----:B------:R-:W-:Y:S07]  /*bbe0*/  LEPC R20, `(.L_x_170) ;  /* 0x000000001014794e */ /* 0x000fee0000000000 */
[----:B---34-:R-:W-:Y:S05]  /*bbf0*/  CALL.ABS.NOINC R14 ;  /* 0x000000000e007343 */ /* 0x018fea0003c00000 */
.L_x_170:
        /* <DEDUP_REMOVED lines=23> */
.L_x_171:
[----:B------:R-:W-:Y:S05]  /*bd70*/  WARPSYNC.ALL ;  /* 0x0000000000007948 */ /* 0x000fea0003800000 */
[----:B------:R-:W-:Y:S11]  /*bd80*/  R2UR UR4, R2 ;  /* 0x00000000020472ca */ /* 0x000ff600000e0000 */
[----:B------:R-:W-:Y:S02]  /*bd90*/  @!UPT UIADD3 URZ, UPT, UPT, URZ, URZ, URZ ;  /* 0x000000fffffff290 */ /* 0x000fe4000fffe0ff */
[----:B------:R-:W1:Y:S02]  /*bda0*/  LDTM.x16 R4, tmem[UR4+0x40] ;  /* 0x00004004000479ee */ /* 0x000e640008240000 */
[----:B-1----:R-:W-:Y:S01]  /*bdb0*/  NOP ;  /* 0x0000000000007918 */ /* 0x002fe20000000000 */
.L_x_169:
[----:B------:R-:W-:Y:S01]  /*bdc0*/  ISETP.NE.AND P2, PT, R109, RZ, PT ;  /* 0x000000ff6d00720c */ /* 0x000fe20003f45270 */
[----:B------:R-:W-:Y:S01]  /*bdd0*/  FMUL R0, R52, R24 ;  /* 0x0000001834007220 */ /* 0x000fe20000400000 */
[----:B---3--:R-:W-:Y:S01]  /*bde0*/  SHF.L.U32 R3, R60, 0x10, RZ ;  /* 0x000000103c037819 */ /* 0x008fe200000006ff */
        /* <DEDUP_REMOVED lines=145> */
[----:B--2---:R-:W-:Y:S04]  /*c700*/  DEPBAR.LE SB0, 0x1 ;  /* 0x000080400000791a */ /* 0x004fe80000000000 */
.L_x_173:
[----:B------:R-:W-:Y:S05]  /*c710*/  BSYNC.RECONVERGENT B0 ;  /* 0x0000000000007941 */ /* 0x000fea0003800200 */
.L_x_172:
        /* <DEDUP_REMOVED lines=10> */
[----:B------:R-:W2:Y:S02]  /*c7c0*/  @P2 SYNCS.PHASECHK.TRANS64.TRYWAIT P0, [R0+URZ+0xb0], R2 ;  /* 0x0000b002000025a7 */ /* 0x000ea400080011ff */
[----:B--2---:R-:W-:Y:S01]  /*c7d0*/  @P2 SEL R70, RZ, 0x1, !P0 ;  /* 0x00000001ff462807 */ /* 0x004fe20004000000 */
        /* <DEDUP_REMOVED lines=11> */
.L_x_177:
[----:B------:R-:W-:Y:S05]  /*c890*/  BSYNC B0 ;  /* 0x0000000000007941 */ /* 0x000fea0003800000 */
.L_x_176:
        /* <DEDUP_REMOVED lines=11> */
.L_x_175:
[----:B------:R-:W-:Y:S05]  /*c950*/  BSYNC B1 ;  /* 0x0000000000017941 */ /* 0x000fea0003800000 */
.L_x_174:
[----:B------:R-:W-:Y:S11]  /*c960*/  ISETP.NE.AND P0, PT, R102, R22, PT ;  /* 0x000000166600720c */ /* 0x000ff60003f05270 */
[----:B------:R-:W-:Y:S02]  /*c970*/  @!UPT UIADD3 URZ, UPT, UPT, URZ, URZ, URZ ;  /* 0x000000fffffff290 */ /* 0x000fe4000fffe0ff */
[----:B------:R-:W-:Y:S05]  /*c980*/  @P0 BRA `(.L_x_179) ;  /* 0x0000000000bc0947 */ /* 0x000fea0003800000 */
[----:B------:R-:W-:Y:S11]  /*c990*/  LOP3.LUT P0, RZ, R21, 0x3, R103, 0x48, !PT ;  /* 0x0000000315ff7812 */ /* 0x000ff60007804867 */
[----:B------:R-:W-:Y:S02]  /*c9a0*/  @!UPT UIADD3 URZ, UPT, UPT, URZ, URZ, URZ ;  /* 0x000000fffffff290 */ /* 0x000fe4000fffe0ff */
[----:B------:R-:W-:Y:S05]  /*c9b0*/  @!P0 BRA `(.L_x_180) ;  /* 0x0000000000408947 */ /* 0x000fea0003800000 */
[----:B------:R-:W1:Y:S01]  /*c9c0*/  LDCU.64 UR8, c[0x4][0x70] ;  /* 0x01000e00ff0877ac */ /* 0x000e620008000a00 */
[----:B--2---:R-:W-:Y:S01]  /*c9d0*/  MOV R3, 0x0 ;  /* 0x0000000000037802 */ /* 0x004fe20000000f00 */
        /* <DEDUP_REMOVED lines=14> */
.L_x_180:
        /* <DEDUP_REMOVED lines=23> */
.L_x_181:
[----:B------:R-:W-:Y:S05]  /*cc30*/  WARPSYNC.ALL ;  /* 0x0000000000007948 */ /* 0x000fea0003800000 */
[----:B------:R-:W-:Y:S11]  /*cc40*/  R2UR UR4, R23 ;  /* 0x00000000170472ca */ /* 0x000ff600000e0000 */
[----:B------:R-:W-:Y:S02]  /*cc50*/  @!UPT UIADD3 URZ, UPT, UPT, URZ, URZ, URZ ;  /* 0x000000fffffff290 */ /* 0x000fe4000fffe0ff */
[----:B------:R-:W1:Y:S02]  /*cc60*/  LDTM.x16 R4, tmem[UR4+0x40] ;  /* 0x00004004000479ee */ /* 0x000e640008240000 */
[----:B-1----:R-:W-:Y:S01]  /*cc70*/  NOP ;  /* 0x0000000000007918 */ /* 0x002fe20000000000 */
.L_x_179:
[----:B------:R-:W-:Y:S01]  /*cc80*/  ISETP.NE.AND P2, PT, R109, RZ, PT ;  /* 0x000000ff6d00720c */ /* 0x000fe20003f45270 */
[----:B------:R-:W-:Y:S01]  /*cc90*/  FMUL R0, R52, R24 ;  /* 0x0000001834007220 */ /* 0x000fe20000400000 */
[----:B--23--:R-:W-:Y:S01]  /*cca0*/  SHF.L.U32 R3, R60, 0x10, RZ ;  /* 0x000000103c037819 */ /* 0x00cfe200000006ff */
        /* <DEDUP_REMOVED lines=145> */
[----:B--2---:R-:W-:Y:S04]  /*d5c0*/  DEPBAR.LE SB0, 0x1 ;  /* 0x000080400000791a */ /* 0x004fe80000000000 */
.L_x_183:
[----:B------:R-:W-:Y:S05]  /*d5d0*/  BSYNC.RECONVERGENT B0 ;  /* 0x0000000000007941 */ /* 0x000fea0003800200 */
.L_x_182:
        /* <DEDUP_REMOVED lines=17> */
[----:B------:R-:W2:Y:S02]  /*d6f0*/  SYNCS.PHASECHK.TRANS64.TRYWAIT P0, [R0+URZ+0xb0], R110 ;  /* 0x0000b06e000075a7 */ /* 0x000ea400080011ff */
[----:B--2---:R-:W-:Y:S05]  /*d700*/  @!P0 BRA `(.L_x_188) ;  /* 0x0000002000288947 */ /* 0x004fea0003800000 */
.L_x_187:
[----:B------:R-:W-:Y:S05]  /*d710*/  BSYNC B0 ;  /* 0x0000000000007941 */ /* 0x000fea0003800000 */
.L_x_186:
[----:B------:R-:W-:Y:S11]  /*d720*/  ISETP.NE.AND P0, PT, R71, RZ, PT ;  /* 0x000000ff4700720c */ /* 0x000ff60003f05270 */
[----:B------:R-:W-:Y:S02]  /*d730*/  @!UPT UIADD3 URZ, UPT, UPT, URZ, URZ, URZ ;  /* 0x000000fffffff290 */ /* 0x000fe4000fffe0ff */
[----:B------:R3:W4:Y:S04]  /*d740*/  @P0 LDS.128 R60, [R68+UR52+0x200] ;  /* 0x00020034443c0984 */ /* 0x0007280008000c00 */
[----:B------:R3:W1:Y:S04]  /*d750*/  @P0 LDS.128 R72, [R68+UR52+0xa00] ;  /* 0x000a003444480984 */ /* 0x0006680008000c00 */
[----:B------:R3:W1:Y:S04]  /*d760*/  @P0 LDS.128 R64, [R2+0x200] ;  /* 0x0002000002400984 */ /* 0x0006680000000c00 */
[----:B------:R3:W1:Y:S02]  /*d770*/  @P0 LDS.128 R76, [R2+0xa00] ;  /* 0x000a0000024c0984 */ /* 0x0006640000000c00 */
.L_x_185:
[----:B------:R-:W-:Y:S05]  /*d780*/  BSYNC B1 ;  /* 0x0000000000017941 */ /* 0x000fea0003800000 */
.L_x_184:
[----:B------:R-:W-:Y:S05]  /*d790*/  VIADD R59, R59, 0x400030 ;  /* 0x004000303b3b7836 */ /* 0x000fea0000000000 */
[----:B--2---:R-:W-:Y:S04]  /*d7a0*/  SHF.R.U32.HI R0, RZ, 0x15, R59 ;  /* 0x00000015ff007819 */ /* 0x004fe8000001163b */
[----:B---3--:R-:W-:Y:S04]  /*d7b0*/  LOP3.LUT R2, R0, 0x3, RZ, 0xc0, !PT ;  /* 0x0000000300027812 */ /* 0x008fe800078ec0ff */
[----:B------:R-:W-:Y:S11]  /*d7c0*/  ISETP.NE.AND P0, PT, R102, R2, PT ;  /* 0x000000026600720c */ /* 0x000ff60003f05270 */
[----:B------:R-:W-:Y:S02]  /*d7d0*/  @!UPT UIADD3 URZ, UPT, UPT, URZ, URZ, URZ ;  /* 0x000000fffffff290 */ /* 0x000fe4000fffe0ff */
[----:B------:R-:W-:Y:S05]  /*d7e0*/  @P0 BRA `(.L_x_189) ;  /* 0x0000000000bc0947 */ /* 0x000fea0003800000 */
[----:B------:R-:W-:Y:S02]  /*d7f0*/  LOP3.LUT P0, RZ, R0, 0x3, R103, 0x48, !PT ;  /* 0x0000000300ff7812 */ /* 0x000fe40007804867 */
[----:B------:R-:W-:Y:S11]  /*d800*/  MOV R16, R59 ;  /* 0x0000003b00107202 */ /* 0x000ff60000000f00 */
[----:B------:R-:W-:Y:S05]  /*d810*/  @!P0 BRA `(.L_x_190) ;  /* 0x0000000000408947 */ /* 0x000fea0003800000 */
[----:B------:R-:W2:Y:S01]  /*d820*/  LDCU.64 UR8, c[0x4][0x70] ;  /* 0x01000e00ff0877ac */ /* 0x000ea20008000a00 */
[----:B------:R-:W-:Y:S01]  /*d830*/  MOV R15, 0x0 ;  /* 0x00000000000f7802 */ /* 0x000fe20000000f00 */
[----:B------:R-:W-:Y:S02]  /*d840*/  HFMA2 R12, -RZ, RZ, 0, 5.9604644775390625e-08 ;  /* 0x00000001ff0c7431 */ /* 0x000fe400000001ff */
[----:B------:R-:W-:Y:S02]  /*d850*/  IMAD.MOV.U32 R8, RZ, RZ, 0x192 ;  /* 0x00000192ff087424 */ /* 0x000fe400078e00ff */
[----:B------:R-:W-:Y:S01]  /*d860*/  IMAD.MOV.U32 R13, RZ, RZ, RZ ;  /* 0x000000ffff0d7224 */ /* 0x000fe200078e00ff */
[----:B------:R-:W3:Y:S01]  /*d870*/  LDCU.64 UR6, c[0x4][0x78] ;  /* 0x01000f00ff0677ac */ /* 0x000ee20008000a00 */
[----:B------:R-:W1:Y:S01]  /*d880*/  LDC.64 R14, c[0x4][R15] ;  /* 0x010000000f0e7b82 */ /* 0x000e620000000a00 */
[----:B------:R-:W5:Y:S01]  /*d890*/  LDCU.64 UR4, c[0x4][0x10] ;  /* 0x01000200ff0477ac */ /* 0x000f620008000a00 */
[----:B--2---:R-:W-:Y:S01]  /*d8a0*/  MOV R5, UR9 ;  /* 0x0000000900057c02 */ /* 0x004fe20008000f00 */
[----:B------:R-:W-:Y:S01]  /*d8b0*/  IMAD.U32 R4, RZ, RZ, UR8 ;  /* 0x00000008ff047e24 */ /* 0x000fe2000f8e00ff */
[----:B---3--:R-:W-:Y:S01]  /*d8c0*/  MOV R7, UR7 ;  /* 0x0000000700077c02 */ /* 0x008fe20008000f00 */
[----:B------:R-:W-:Y:S01]  /*d8d0*/  IMAD.U32 R6, RZ, RZ, UR6 ;  /* 0x00000006ff067e24 */ /* 0x000fe2000f8e00ff */
[----:B-----5:R-:W-:Y:S01]  /*d8e0*/  MOV R11, UR5 ;  /* 0x00000005000b7c02 */ /* 0x020fe20008000f00 */
[----:B------:R-:W-:Y:S02]  /*d8f0*/  IMAD.U32 R10, RZ, RZ, UR4 ;  /* 0x00000004ff0a7e24 */ /* 0x000fe4000f8e00ff */
[----:B-1----:R-:W-:Y:S07]  /*d900*/  LEPC R20, `(.L_x_190) ;  /* 0x000000001014794e */ /* 0x002fee0000000000 */
[----:B----4-:R-:W-:Y:S05]  /*d910*/  CALL.ABS.NOINC R14 ;  /* 0x000000000e007343 */ /* 0x010fea0003c00000 */
.L_x_190:
[----:B------:R-:W-:Y:S05]  /*d920*/  WARPSYNC.ALL ;  /* 0x0000000000007948 */ /* 0x000fea0003800000 */
[C---:B------:R-:W-:Y:S01]  /*d930*/  R2UR UR4, R16.reuse ;  /* 0x00000000100472ca */ /* 0x040fe200000e0000 */
[----:B------:R-:W-:Y:S05]  /*d940*/  VIADD R0, R16, 0x40 ;  /* 0x0000004010007836 */ /* 0x000fea0000000000 */
[----:B------:R-:W-:Y:S04]  /*d950*/  SHF.R.U32.HI R0, RZ, 0x15, R0 ;  /* 0x00000015ff007819 */ /* 0x000fe80000011600 */
[----:B------:R-:W-:Y:S03]  /*d960*/  LOP3.LUT P0, RZ, R0, 0x3, R103, 0x48, !PT ;  /* 0x0000000300ff7812 */ /* 0x000fe60007804867 */
[----:B------:R-:W2:Y:S10]  /*d970*/  LDTM.x16 R24, tmem[UR4] ;  /* 0x00000004001879ee */ /* 0x000eb40008240000 */
[----:B--2---:R-:W-:Y:S05]  /*d980*/  @!P0 BRA `(.L_x_191) ;  /* 0x0000000000408947 */ /* 0x004fea0003800000 */
        /* <DEDUP_REMOVED lines=16> */
.L_x_191:
[----:B------:R-:W-:Y:S05]  /*da90*/  WARPSYNC.ALL ;  /* 0x0000000000007948 */ /* 0x000fea0003800000 */
[----:B------:R-:W-:Y:S11]  /*daa0*/  R2UR UR4, R16 ;  /* 0x00000000100472ca */ /* 0x000ff600000e0000 */
[----:B------:R-:W-:Y:S02]  /*dab0*/  @!UPT UIADD3 URZ, UPT, UPT, URZ, URZ, URZ ;  /* 0x000000fffffff290 */ /* 0x000fe4000fffe0ff */
[----:B------:R-:W2:Y:S02]  /*dac0*/  LDTM.x16 R4, tmem[UR4+0x40] ;  /* 0x00004004000479ee */ /* 0x000ea40008240000 */
[----:B--2---:R-:W-:Y:S01]  /*dad0*/  NOP ;  /* 0x0000000000007918 */ /* 0x004fe20000000000 */
.L_x_189:
[----:B------:R-:W-:Y:S01]  /*dae0*/  ISETP.NE.AND P1, PT, R102, R2, PT ;  /* 0x000000026600720c */ /* 0x000fe20003f25270 */
[----:B------:R-:W-:Y:S05]  /*daf0*/  WARPSYNC.ALL ;  /* 0x0000000000007948 */ /* 0x000fea0003800000 */
[C---:B----4-:R-:W-:Y:S01]  /*db00*/  SHF.L.U32 R3, R60.reuse, 0x10, RZ ;  /* 0x000000103c037819 */ /* 0x050fe200000006ff */
[----:B------:R-:W-:Y:S01]  /*db10*/  NOP ;  /* 0x0000000000007918 */ /* 0x000fe20000000000 */
[----:B------:R-:W-:Y:S01]  /*db20*/  LOP3.LUT R40, R60, 0xffff0000, RZ, 0xc0, !PT ;  /* 0xffff00003c287812 */ /* 0x000fe200078ec0ff */
[C---:B------:R-:W-:Y:S01]  /*db30*/  FMUL R0, R52.reuse, R24 ;  /* 0x0000001834007220 */ /* 0x040fe20000400000 */
[C---:B------:R-:W-:Y:S01]  /*db40*/  SHF.L.U32 R41, R61.reuse, 0x10, RZ ;  /* 0x000000103d297819 */ /* 0x040fe200000006ff */
[----:B------:R-:W-:Y:S01]  /*db50*/  FMUL R2, R52, R25 ;  /* 0x0000001934027220 */ /* 0x000fe20000400000 */
[----:B------:R-:W-:Y:S01]  /*db60*/  LOP3.LUT R42, R61, 0xffff0000, RZ, 0xc0, !PT ;  /* 0xffff00003d2a7812 */ /* 0x000fe200078ec0ff */
[C---:B------:R-:W-:Y:S01]  /*db70*/  FFMA R0, R53.reuse, R3, R0 ;  /* 0x0000000335007223 */ /* 0x040fe20000000000 */
[----:B------:R-:W-:Y:S01]  /*db80*/  R2UR UR4, R58 ;  /* 0x000000003a0472ca */ /* 0x000fe200000e0000 */
[----:B------:R-:W-:Y:S01]  /*db90*/  FFMA R2, R53, R40, R2 ;  /* 0x0000002835027223 */ /* 0x000fe20000000002 */
[----:B------:R-:W-:Y:S01]  /*dba0*/  SHF.L.U32 R54, R62, 0x10, RZ ;  /* 0x000000103e367819 */ /* 0x000fe200000006ff */
[----:B-1----:R-:W-:Y:S01]  /*dbb0*/  FMUL R20, R52, R4 ;  /* 0x0000000434147220 */ /* 0x002fe20000400000 */
[----:B------:R-:W-:Y:S01]  /*dbc0*/  LOP3.LUT R55, R62, 0xffff0000, RZ, 0xc0, !PT ;  /* 0xffff00003e377812 */ /* 0x000fe200078ec0ff */
[----:B------:R-:W-:Y:S01]  /*dbd0*/  FMUL R3, R52, R26 ;  /* 0x0000001a34037220 */ /* 0x000fe20000400000 */
[----:B------:R-:W-:Y:S01]  /*dbe0*/  F2FP.BF16.F32.PACK_AB R112, R2, R0 ;  /* 0x000000000270723e */ /* 0x000fe200000010ff */
[----:B------:R-:W-:Y:S01]  /*dbf0*/  FMUL R4, R52, R27 ;  /* 0x0000001b34047220 */ /* 0x000fe20000400000 */
[----:B------:R-:W-:Y:S01]  /*dc00*/  SHF.L.U32 R56, R63, 0x10, RZ ;  /* 0x000000103f387819 */ /* 0x000fe200000006ff */
[----:B------:R-:W-:Y:S01]  /*dc10*/  FFMA R3, R53, R41, R3 ;  /* 0x0000002935037223 */ /* 0x000fe20000000003 */
[----:B------:R-:W-:Y:S01]  /*dc20*/  LOP3.LUT R57, R63, 0xffff0000, RZ, 0xc0, !PT ;  /* 0xffff00003f397812 */ /* 0x000fe200078ec0ff */
[----:B------:R-:W-:Y:S01]  /*dc30*/  FFMA R4, R53, R42, R4 ;  /* 0x0000002a35047223 */ /* 0x000fe20000000004 */
[----:B------:R-:W-:Y:S01]  /*dc40*/  SHF.L.U32 R58, R64, 0x10, RZ ;  /* 0x00000010403a7819 */ /* 0x000fe200000006ff */
[----:B------:R-:W-:Y:S01]  /*dc50*/  FMUL R0, R52, R28 ;  /* 0x0000001c34007220 */ /* 0x000fe20000400000 */
[----:B------:R-:W-:Y:S01]  /*dc60*/  LOP3.LUT R59, R64, 0xffff0000, RZ, 0xc0, !PT ;  /* 0xffff0000403b7812 */ /* 0x000fe200078ec0ff */
[----:B------:R-:W-:Y:S01]  /*dc70*/  FMUL R2, R52, R29 ;  /* 0x0000001d34027220 */ /* 0x000fe20000400000 */
[----:B------:R-:W-:Y:S01]  /*dc80*/  F2FP.BF16.F32.PACK_AB R113, R4, R3 ;  /* 0x000000030471723e */ /* 0x000fe200000010ff */
[C---:B------:R-:W-:Y:S01]  /*dc90*/  FMUL R21, R52.reuse, R5 ;  /* 0x0000000534157220 */ /* 0x040fe20000400000 */
[C---:B------:R-:W-:Y:S01]  /*dca0*/  SHF.L.U32 R60, R65.reuse, 0x10, RZ ;  /* 0x00000010413c7819 */ /* 0x040fe200000006ff */
[C---:B------:R-:W-:Y:S01]  /*dcb0*/  FMUL R5, R52.reuse, R30 ;  /* 0x0000001e34057220 */ /* 0x040fe20000400000 */
[----:B------:R-:W-:Y:S01]  /*dcc0*/  LOP3.LUT R61, R65, 0xffff0000, RZ, 0xc0, !PT ;  /* 0xffff0000413d7812 */ /* 0x000fe200078ec0ff */
[----:B------:R-:W-:Y:S01]  /*dcd0*/  FMUL R22, R52, R6 ;  /* 0x0000000634167220 */ /* 0x000fe20000400000 */
[----:B------:R-:W-:Y:S01]  /*dce0*/  SHF.L.U32 R62, R66, 0x10, RZ ;  /* 0x00000010423e7819 */ /* 0x000fe200000006ff */
        /* <DEDUP_REMOVED lines=10> */
[----:B------:R-:W-:Y:S01]  /*dd90*/  FMUL R3, R52, R33 ;  /* 0x0000002134037220 */ /* 0x000fe20000400000 */
[----:B------:R-:W-:Y:S01]  /*dda0*/  F2FP.BF16.F32.PACK_AB R114, R2, R0 ;  /* 0x000000000272723e */ /* 0x000fe200000010ff */
[----:B------:R-:W-:Y:S01]  /*ddb0*/  FFMA R5, R53, R56, R5 ;  /* 0x0000003835057223 */ /* 0x000fe20000000005 */
[----:B------:R-:W-:Y:S01]  /*ddc0*/  SHF.L.U32 R68, R73, 0x10, RZ ;  /* 0x0000001049447819 */ /* 0x000fe200000006ff */
[----:B------:R-:W-:Y:S01]  /*ddd0*/  FFMA R6, R53, R57, R6 ;  /* 0x0000003935067223 */ /* 0x000fe20000000006 */
[----:B------:R-:W-:Y:S01]  /*dde0*/  LOP3.LUT R69, R73, 0xffff0000, RZ, 0xc0, !PT ;  /* 0xffff000049457812 */ /* 0x000fe200078ec0ff */
[C---:B------:R-:W-:Y:S01]  /*ddf0*/  FFMA R7, R53.reuse, R58, R7 ;  /* 0x0000003a35077223 */ /* 0x040fe20000000007 */
[----:B------:R-:W-:Y:S01]  /*de00*/  SHF.L.U32 R70, R74, 0x10, RZ ;  /* 0x000000104a467819 */ /* 0x000fe200000006ff */
[----:B------:R-:W-:Y:S01]  /*de10*/  UIADD3 UR4, UPT, UPT, UR4, 0x130, URZ ;  /* 0x0000013004047890 */ /* 0x000fe2000fffe0ff */
[----:B------:R-:W-:Y:S01]  /*de20*/  F2FP.BF16.F32.PACK_AB R115, R6, R5 ;  /* 0x000000050673723e */ /* 0x000fe200000010ff */
[----:B------:R-:W-:Y:S01]  /*de30*/  FFMA R3, R53, R59, R3 ;  /* 0x0000003b35037223 */ /* 0x000fe20000000003 */
[----:B------:R-:W-:Y:S01]  /*de40*/  LOP3.LUT R71, R74, 0xffff0000, RZ, 0xc0, !PT ;  /* 0xffff00004a477812 */ /* 0x000fe200078ec0ff */
[C---:B------:R-:W-:Y:S01]  /*de50*/  FMUL R0, R52.reuse, R34 ;  /* 0x0000002234007220 */ /* 0x040fe20000400000 */
[----:B------:R-:W-:Y:S01]  /*de60*/  SHF.L.U32 R72, R75, 0x10, RZ ;  /* 0x000000104b487819 */ /* 0x000fe200000006ff */
[C---:B------:R-:W-:Y:S01]  /*de70*/  FMUL R2, R52.reuse, R35 ;  /* 0x0000002334027220 */ /* 0x040fe20000400000 */
[----:B------:R-:W-:Y:S01]  /*de80*/  UPRMT UR4, UR37, 0x654, UR4 ;  /* 0x0000065425047896 */ /* 0x000fe20008000004 */
[C---:B------:R-:W-:Y:S01]  /*de90*/  FMUL R4, R52.reuse, R36 ;  /* 0x0000002434047220 */ /* 0x040fe20000400000 */
[C---:B------:R-:W-:Y:S01]  /*dea0*/  FMUL R5, R52.reuse, R37 ;  /* 0x0000002534057220 */ /* 0x040fe20000400000 */
[----:B------:R-:W-:Y:S01]  /*deb0*/  F2FP.BF16.F32.PACK_AB R28, R3, R7 ;  /* 0x00000007031c723e */ /* 0x000fe200000010ff */
[C---:B------:R-:W-:Y:S01]  /*dec0*/  FFMA R0, R53.reuse, R60, R0 ;  /* 0x0000003c35007223 */ /* 0x040fe20000000000 */
[C---:B------:R-:W-:Y:S01]  /*ded0*/  FMUL R6, R52.reuse, R38 ;  /* 0x0000002634067220 */ /* 0x040fe20000400000 */
[C---:B------:R-:W-:Y:S01]  /*dee0*/  FFMA R2, R53.reuse, R61, R2 ;  /* 0x0000003d35027223 */ /* 0x040fe20000000002 */
[C---:B------:R-:W-:Y:S01]  /*def0*/  FMUL R3, R52.reuse, R39 ;  /* 0x0000002734037220 */ /* 0x040fe20000400000 */
[C---:B------:R-:W-:Y:S01]  /*df00*/  FFMA R4, R53.reuse, R62, R4 ;  /* 0x0000003e35047223 */ /* 0x040fe20000000004 */
[C---:B------:R-:W-:Y:S01]  /*df10*/  FFMA R5, R53.reuse, R63, R5 ;  /* 0x0000003f35057223 */ /* 0x040fe20000000005 */
[C---:B------:R-:W-:Y:S01]  /*df20*/  FFMA R6, R53.reuse, R64, R6 ;  /* 0x0000004035067223 */ /* 0x040fe20000000006 */
[C---:B------:R-:W-:Y:S01]  /*df30*/  FFMA R3, R53.reuse, R65, R3 ;  /* 0x0000004135037223 */ /* 0x040fe20000000003 */
[----:B------:R-:W-:Y:S01]  /*df40*/  FFMA R20, R53, R66, R20 ;  /* 0x0000004235147223 */ /* 0x000fe20000000014 */
[----:B------:R-:W-:Y:S01]  /*df50*/  FMUL R8, R52, R8 ;  /* 0x0000000834087220 */ /* 0x000fe20000400000 */
[----:B------:R-:W-:Y:S01]  /*df60*/  SYNCS.ARRIVE.TRANS64.RED.A1T0 RZ, [UR4], RZ ;  /* 0x000000ffffff79a7 */ /* 0x000fe20008100404 */
[----:B------:R1:W-:Y:S01]  /*df70*/  @!P1 STS.128 [R108+UR52+0x3200], R112 ;  /* 0x003200706c009988 */ /* 0x0003e20008000c34 */
[----:B------:R-:W-:Y:S01]  /*df80*/  LOP3.LUT R73, R75, 0xffff0000, RZ, 0xc0, !PT ;  /* 0xffff00004b497812 */ /* 0x000fe200078ec0ff */
[C---:B------:R-:W-:Y:S01]  /*df90*/  FFMA R21, R53.reuse, R67, R21 ;  /* 0x0000004335157223 */ /* 0x040fe20000000015 */
[----:B------:R-:W-:Y:S01]  /*dfa0*/  SHF.L.U32 R24, R76, 0x10, RZ ;  /* 0x000000104c187819 */ /* 0x000fe200000006ff */
[----:B------:R-:W-:Y:S01]  /*dfb0*/  FMUL R9, R52, R9 ;  /* 0x0000000934097220 */ /* 0x000fe20000400000 */
[----:B------:R-:W-:Y:S01]  /*dfc0*/  LOP3.LUT R25, R76, 0xffff0000, RZ, 0xc0, !PT ;  /* 0xffff00004c197812 */ /* 0x000fe200078ec0ff */
[C---:B------:R-:W-:Y:S01]  /*dfd0*/  FFMA R22, R53.reuse, R68, R22 ;  /* 0x0000004435167223 */ /* 0x040fe20000000016 */
[C---:B------:R-:W-:Y:S01]  /*dfe0*/  FMUL R10, R52.reuse, R10 ;  /* 0x0000000a340a7220 */ /* 0x040fe20000400000 */
[C---:B------:R-:W-:Y:S01]  /*dff0*/  FFMA R23, R53.reuse, R69, R23 ;  /* 0x0000004535177223 */ /* 0x040fe20000000017 */
[----:B------:R-:W-:Y:S01]  /*e000*/  FMUL R11, R52, R11 ;  /* 0x0000000b340b7220 */ /* 0x000fe20000400000 */
[----:B------:R-:W-:Y:S01]  /*e010*/  F2FP.BF16.F32.PACK_AB R29, R2, R0 ;  /* 0x00000000021d723e */ /* 0x000fe200000010ff */
[----:B------:R-:W-:Y:S01]  /*e020*/  FFMA R8, R53, R70, R8 ;  /* 0x0000004635087223 */ /* 0x000fe20000000008 */
[----:B------:R-:W-:Y:S01]  /*e030*/  F2FP.BF16.F32.PACK_AB R30, R5, R4 ;  /* 0x00000004051e723e */ /* 0x000fe200000010ff */
[C---:B------:R-:W-:Y:S01]  /*e040*/  FMUL R12, R52.reuse, R12 ;  /* 0x0000000c340c7220 */ /* 0x040fe20000400000 */
[----:B------:R-:W-:Y:S01]  /*e050*/  F2FP.BF16.F32.PACK_AB R31, R3, R6 ;  /* 0x00000006031f723e */ /* 0x000fe200000010ff */
[----:B------:R-:W-:Y:S01]  /*e060*/  FFMA R9, R53, R71, R9 ;  /* 0x0000004735097223 */ /* 0x000fe20000000009 */
[C---:B------:R-:W-:Y:S01]  /*e070*/  FMUL R13, R52.reuse, R13 ;  /* 0x0000000d340d7220 */ /* 0x040fe20000400000 */
[----:B------:R-:W-:Y:S01]  /*e080*/  SHF.L.U32 R26, R77, 0x10, RZ ;  /* 0x000000104d1a7819 */ /* 0x000fe200000006ff */
[----:B------:R-:W-:Y:S01]  /*e090*/  FFMA R10, R53, R72, R10 ;  /* 0x00000048350a7223 */ /* 0x000fe2000000000a */
[----:B------:R1:W-:Y:S01]  /*e0a0*/  @!P1 STS.128 [R107+0x3200], R28 ;  /* 0x0032001c6b009388 */ /* 0x0003e20000000c00 */
[C---:B------:R-:W-:Y:S01]  /*e0b0*/  FMUL R14, R52.reuse, R14 ;  /* 0x0000000e340e7220 */ /* 0x040fe20000400000 */
[----:B------:R-:W-:Y:S01]  /*e0c0*/  LOP3.LUT R27, R77, 0xffff0000, RZ, 0xc0, !PT ;  /* 0xffff00004d1b7812 */ /* 0x000fe200078ec0ff */
[C---:B------:R-:W-:Y:S01]  /*e0d0*/  FFMA R11, R53.reuse, R73, R11 ;  /* 0x00000049350b7223 */ /* 0x040fe2000000000b */
[----:B------:R-:W-:Y:S01]  /*e0e0*/  FMUL R15, R52, R15 ;  /* 0x0000000f340f7220 */ /* 0x000fe20000400000 */
[----:B------:R-:W-:Y:S01]  /*e0f0*/  SHF.L.U32 R40, R78, 0x10, RZ ;  /* 0x000000104e287819 */ /* 0x000fe200000006ff */
[C---:B------:R-:W-:Y:S01]  /*e100*/  FFMA R12, R53.reuse, R24, R12 ;  /* 0x00000018350c7223 */ /* 0x040fe2000000000c */
[----:B------:R-:W-:Y:S01]  /*e110*/  FMUL R16, R52, R16 ;  /* 0x0000001034107220 */ /* 0x000fe20000400000 */
[----:B------:R-:W-:Y:S01]  /*e120*/  LOP3.LUT R74, R78, 0xffff0000, RZ, 0xc0, !PT ;  /* 0xffff00004e4a7812 */ /* 0x000fe200078ec0ff */
[----:B------:R-:W-:Y:S01]  /*e130*/  FFMA R13, R53, R25, R13 ;  /* 0x00000019350d7223 */ /* 0x000fe2000000000d */
[C---:B------:R-:W-:Y:S01]  /*e140*/  FMUL R17, R52.reuse, R17 ;  /* 0x0000001134117220 */ /* 0x040fe20000400000 */
[----:B------:R-:W-:Y:S01]  /*e150*/  SHF.L.U32 R75, R79, 0x10, RZ ;  /* 0x000000104f4b7819 */ /* 0x000fe200000006ff */
[----:B------:R-:W-:Y:S01]  /*e160*/  FFMA R14, R53, R26, R14 ;  /* 0x0000001a350e7223 */ /* 0x000fe2000000000e */
[----:B------:R-:W-:Y:S01]  /*e170*/  F2FP.BF16.F32.PACK_AB R20, R21, R20 ;  /* 0x000000141514723e */ /* 0x000fe200000010ff */
[C---:B------:R-:W-:Y:S01]  /*e180*/  FMUL R18, R52.reuse, R18 ;  /* 0x0000001234127220 */ /* 0x040fe20000400000 */
[----:B------:R-:W-:Y:S01]  /*e190*/  LOP3.LUT R76, R79, 0xffff0000, RZ, 0xc0, !PT ;  /* 0xffff00004f4c7812 */ /* 0x000fe200078ec0ff */
[----:B------:R-:W-:Y:S01]  /*e1a0*/  FFMA R15, R53, R27, R15 ;  /* 0x0000001b350f7223 */ /* 0x000fe2000000000f */
[----:B------:R-:W-:Y:S01]  /*e1b0*/  F2FP.BF16.F32.PACK_AB R21, R23, R22 ;  /* 0x000000161715723e */ /* 0x000fe200000010ff */
[----:B------:R-:W-:Y:S01]  /*e1c0*/  FMUL R19, R52, R19 ;  /* 0x0000001334137220 */ /* 0x000fe20000400000 */
[----:B------:R-:W-:Y:S01]  /*e1d0*/  F2FP.BF16.F32.PACK_AB R22, R9, R8 ;  /* 0x000000080916723e */ /* 0x000fe200000010ff */
[----:B------:R-:W-:Y:S01]  /*e1e0*/  FFMA R16, R53, R40, R16 ;  /* 0x0000002835107223 */ /* 0x000fe20000000010 */
[----:B------:R-:W-:Y:S01]  /*e1f0*/  F2FP.BF16.F32.PACK_AB R23, R11, R10 ;  /* 0x0000000a0b17723e */ /* 0x000fe200000010ff */
[C---:B------:R-:W-:Y:S01]  /*e200*/  FFMA R17, R53.reuse, R74, R17 ;  /* 0x0000004a35117223 */ /* 0x040fe20000000011 */
[C---:B------:R-:W-:Y:S01]  /*e210*/  FFMA R18, R53.reuse, R75, R18 ;  /* 0x0000004b35127223 */ /* 0x040fe20000000012 */
[----:B------:R-:W-:Y:S01]  /*e220*/  FFMA R19, R53, R76, R19 ;  /* 0x0000004c35137223 */ /* 0x000fe20000000013 */
[----:B------:R-:W-:Y:S01]  /*e230*/  F2FP.BF16.F32.PACK_AB R12, R13, R12 ;  /* 0x0000000c0d0c723e */ /* 0x000fe200000010ff */
[----:B------:R1:W-:Y:S01]  /*e240*/  @!P1 STS.128 [R108+UR52+0x3a00], R20 ;  /* 0x003a00146c009988 */ /* 0x0003e20008000c34 */
[----:B------:R-:W-:Y:S01]  /*e250*/  F2FP.BF16.F32.PACK_AB R13, R15, R14 ;  /* 0x0000000e0f0d723e */ /* 0x000fe200000010ff */
[----:B------:R-:W-:Y:S01]  /*e260*/  BSSY.RECONVERGENT B0, `(.L_x_192) ;  /* 0x000001a000007945 */ /* 0x000fe20003800200 */
[----:B------:R-:W-:Y:S02]  /*e270*/  F2FP.BF16.F32.PACK_AB R14, R17, R16 ;  /* 0x00000010110e723e */ /* 0x000fe400000010ff */
[----:B------:R-:W-:Y:S02]  /*e280*/  F2FP.BF16.F32.PACK_AB R15, R19, R18 ;  /* 0x00000012130f723e */ /* 0x000fe400000010ff */
[----:B------:R-:W-:Y:S03]  /*e290*/  ISETP.NE.AND P0, PT, R102, RZ, PT ;  /* 0x000000ff6600720c */ /* 0x000fe60003f05270 */
[----:B------:R1:W-:Y:S01]  /*e2a0*/  @!P1 STS.128 [R107+0x3a00], R12 ;  /* 0x003a000c6b009388 */ /* 0x0003e20000000c00 */
[----:B------:R-:W-:Y:S01]  /*e2b0*/  @!PT LDS RZ, [RZ] ;  /* 0x00000000fffff984 */ /* 0x000fe20000000800 */
[----:B------:R-:W-:Y:S01]  /*e2c0*/  @!PT LDS RZ, [RZ] ;  /* 0x00000000fffff984 */ /* 0x000fe20000000800 */
[----:B------:R-:W-:Y:S01]  /*e2d0*/  @!PT LDS RZ, [RZ] ;  /* 0x00000000fffff984 */ /* 0x000fe20000000800 */
[----:B------:R-:W-:Y:S01]  /*e2e0*/  @!PT LDS RZ, [RZ] ;  /* 0x00000000fffff984 */ /* 0x000fe20000000800 */
[----:B------:R2:W-:Y:S07]  /*e2f0*/  MEMBAR.ALL.CTA ;  /* 0x0000000000007992 */ /* 0x0005ee0000008000 */
[----:B--2---:R-:W2:Y:S02]  /*e300*/  FENCE.VIEW.ASYNC.S ;  /* 0x00000000000073c6 */ /* 0x004ea40000000000 */
        /* <DEDUP_REMOVED lines=15> */
.L_x_193:
[----:B------:R-:W-:Y:S05]  /*e400*/  BSYNC.RECONVERGENT B0 ;  /* 0x0000000000007941 */ /* 0x000fea0003800200 */
.L_x_192:
[----:B------:R-:W-:Y:S01]  /*e410*/  BAR.SYNC.DEFER_BLOCKING 0x1, 0x80 ;  /* 0x0042000000007b1d */ /* 0x000fe20000010000 */
[----:B------:R-:W-:Y:S01]  /*e420*/  UISETP.NE.AND UP0, UPT, UR53, -0x8, UPT ;  /* 0xfffffff83500788c */ /* 0x000fe2000bf05270 */
[----:B------:R-:W-:Y:S08]  /*e430*/  IADD3 R98, PT, PT, R98, 0x1, RZ ;  /* 0x0000000162627810 */ /* 0x000ff00007ffe0ff */
[----:B------:R-:W-:Y:S05]  /*e440*/  BRA.U !UP0, `(.L_x_194) ;  /* 0x0000000108287547 */ /* 0x000fea000b800000 */
[----:B------:R-:W-:Y:S01]  /*e450*/  ISETP.NE.AND P0, PT, R109, RZ, PT ;  /* 0x000000ff6d00720c */ /* 0x000fe20003f05270 */
[----:B------:R-:W-:Y:S01]  /*e460*/  IMAD.U32 R2, RZ, RZ, UR56 ;  /* 0x00000038ff027e24 */ /* 0x000fe2000f8e00ff */
[----:B------:R-:W-:Y:S01]  /*e470*/  UIADD3 UR56, UPT, UPT, UR56, 0x1, URZ ;  /* 0x0000000138387890 */ /* 0x000fe2000fffe0ff */
[----:B------:R-:W-:Y:S03]  /*e480*/  IMAD.U32 R0, RZ, RZ, UR37 ;  /* 0x00000025ff007e24 */ /* 0x000fe6000f8e00ff */
[----:B------:R-:W-:Y:S04]  /*e490*/  UISETP.NE.AND UP0, UPT, UR56, 0x4, UPT ;  /* 0x000000043800788c */ /* 0x000fe8000bf05270 */
[----:B------:R-:W-:Y:S03]  /*e4a0*/  USEL UR56, UR56, URZ, UP0 ;  /* 0x000000ff38387287 */ /* 0x000fe60008000000 */
[----:B------:R-:W-:Y:S05]  /*e4b0*/  @P0 LEA R2, R2, UR52, 0x3 ;  /* 0x0000003402020c11 */ /* 0x000fea000f8e18ff */
[----:B------:R-:W-:Y:S05]  /*e4c0*/  @P0 VIADD R2, R2, 0xd0 ;  /* 0x000000d002020836 */ /* 0x000fea0000000000 */
[----:B------:R-:W-:Y:S04]  /*e4d0*/  @P0 PRMT R0, R0, 0x654, R2 ;  /* 0x0000065400000816 */ /* 0x000fe80000000002 */
[----:B------:R2:W-:Y:S03]  /*e4e0*/  @P0 SYNCS.ARRIVE.TRANS64.RED.A1T0 RZ, [R0+URZ], RZ ;  /* 0x000000ff00ff09a7 */ /* 0x0005e600081004ff */
.L_x_194:
[----:B------:R-:W-:Y:S01]  /*e4f0*/  ISETP.NE.AND P2, PT, R104, RZ, PT ;  /* 0x000000ff6800720c */ /* 0x000fe20003f45270 */
[----:B------:R-:W-:Y:S01]  /*e500*/  VIADD R2, R50, UR38 ;  /* 0x0000002632027c36 */ /* 0x000fe20008000000 */
[----:B------:R-:W-:Y:S01]  /*e510*/  ISETP.NE.AND P0, PT, R106, 0x2, PT ;  /* 0x000000026a00780c */ /* 0x000fe20003f05270 */
[----:B--2---:R-:W-:Y:S01]  /*e520*/  VIADD R0, R51, UR39 ;  /* 0x0000002733007c36 */ /* 0x004fe20008000000 */
[----:B------:R-:W-:Y:S01]  /*e530*/  ISETP.NE.AND P1, PT, R98, 0x2, PT ;  /* 0x000000026200780c */ /* 0x000fe20003f25270 */
[----:B------:R-:W-:Y:S01]  /*e540*/  UIADD3 UR53, UPT, UPT, UR53, 0x8, URZ ;  /* 0x0000000835357890 */ /* 0x000fe2000fffe0ff */
[----:B------:R-:W-:Y:S02]  /*e550*/  R2UR UR12, R2 ;  /* 0x00000000020c72ca */ /* 0x000fe400000e0000 */
[----:B------:R-:W-:Y:S02]  /*e560*/  R2UR UR20, R0 ;  /* 0x00000000001472ca */ /* 0x000fe400000e0000 */
[----:B------:R-:W-:Y:S02]  /*e570*/  SEL R2, RZ, 0x1, P0 ;  /* 0x00000001ff027807 */ /* 0x000fe40000000000 */
[----:B------:R-:W-:Y:S02]  /*e580*/  SEL R0, RZ, 0x1, P1 ;  /* 0x00000001ff007807 */ /* 0x000fe40000800000 */
[----:B------:R-:W-:Y:S02]  /*e590*/  @P2 R2UR UR36, R95 ;  /* 0x000000005f2422ca */ /* 0x000fe400000e0000 */
[----:B------:R-:W-:Y:S02]  /*e5a0*/  LOP3.LUT R96, R96, R2, RZ, 0x3c, !PT ;  /* 0x0000000260607212 */ /* 0x000fe400078e3cff */
[----:B------:R-:W-:Y:S02]  /*e5b0*/  LOP3.LUT R97, R97, R0, RZ, 0x3c, !PT ;  /* 0x0000000061617212 */ /* 0x000fe400078e3cff */
[----:B------:R-:W-:Y:S02]  /*e5c0*/  SEL R106, R106, RZ, P0 ;  /* 0x000000ff6a6a7207 */ /* 0x000fe40000000000 */
[----:B------:R-:W-:Y:S01]  /*e5d0*/  SEL R98, R98, RZ, P1 ;  /* 0x000000ff62627207 */ /* 0x000fe20000800000 */
[----:B------:R-:W-:Y:S06]  /*e5e0*/  @P2 BRA `(.L_x_195) ;  /* 0xffffff7c00302947 */ /* 0x000fec000383ffff */
[----:B------:R-:W2:Y:S01]  /*e5f0*/  LDCU.64 UR6, c[0x0][0xc88] ;  /* 0x00019100ff0677ac */ /* 0x000ea20008000a00 */
[----:B------:R-:W3:Y:S01]  /*e600*/  LDCU.64 UR4, c[0x0][0xc90] ;  /* 0x00019200ff0477ac */ /* 0x000ee20008000a00 */
[----:B--2---:R-:W-:Y:S02]  /*e610*/  ISETP.NE.U32.AND P2, PT, RZ, UR6, PT ;  /* 0x00000006ff007c0c */ /* 0x004fe4000bf45070 */
[----:B---3--:R-:W-:Y:S02]  /*e620*/  ISETP.NE.U32.AND P1, PT, RZ, UR4, PT ;  /* 0x00000004ff007c0c */ /* 0x008fe4000bf25070 */
[----:B------:R-:W-:Y:S02]  /*e630*/  ISETP.NE.AND.EX P2, PT, RZ, UR7, PT, P2 ;  /* 0x00000007ff007c0c */ /* 0x000fe4000bf45320 */
[----:B------:R-:W-:-:S13]  /*e640*/  ISETP.NE.AND.EX P0, PT, RZ, UR5, PT, P1 ;  /* 0x00000005ff007c0c */ /* 0x000fda000bf05310 */
[----:B------:R-:W-:Y:S05]  /*e650*/  @P2 BRA P0, `(.L_x_196) ;  /* 0x00000000003c2947 */ /* 0x000fea0000000000 */
[----:B------:R-:W-:-:S13]  /*e660*/  ISETP.NE.AND.EX P1, PT, RZ, UR5, PT, P1 ;  /* 0x00000005ff007c0c */ /* 0x000fda000bf25310 */
[----:B------:R-:W-:Y:S05]  /*e670*/  @P1 BRA `(.L_x_197) ;  /* 0x00000000000c1947 */ /* 0x000fea0003800000 */
[----:B------:R-:W-:-:S13]  /*e680*/  FSETP.NEU.AND P0, PT, R53, RZ, PT ;  /* 0x000000ff3500720b */ /* 0x000fda0003f0d000 */
[----:B------:R-:W-:Y:S05]  /*e690*/  @!P0 EXIT ;  /* 0x000000000000894d */ /* 0x000fea0003800000 */
[----:B------:R-:W-:Y:S05]  /*e6a0*/  BRA `(.L_x_196) ;  /* 0x0000000000287947 */ /* 0x000fea0003800000 */
.L_x_197:
[----:B------:R-:W-:Y:S01]  /*e6b0*/  ISETP.NE.AND P0, PT, R105, RZ, PT ;  /* 0x000000ff6900720c */ /* 0x000fe20003f05270 */
[----:B------:R-:W-:-:S12]  /*e6c0*/  BSSY.RECONVERGENT B0, `(.L_x_196) ;  /* 0x0000008000007945 */ /* 0x000fd80003800200 */
[----:B------:R-:W-:Y:S05]  /*e6d0*/  @P0 BRA `(.L_x_198) ;  /* 0x0000000000100947 */ /* 0x000fea0003800000 */
[----:B------:R-:W-:-:S04]  /*e6e0*/  ISETP.NE.U32.AND P0, PT, RZ, UR6, PT ;  /* 0x00000006ff007c0c */ /* 0x000fc8000bf05070 */
[----:B------:R-:W-:-:S13]  /*e6f0*/  ISETP.NE.AND.EX P0, PT, RZ, UR7, PT, P0 ;  /* 0x00000007ff007c0c */ /* 0x000fda000bf05300 */
[----:B------:R-:W-:Y:S05]  /*e700*/  @!P0 EXIT ;  /* 0x000000000000894d */ /* 0x000fea0003800000 */
[----:B------:R-:W-:Y:S05]  /*e710*/  BRA `(.L_x_199) ;  /* 0x0000000000087947 */ /* 0x000fea0003800000 */
.L_x_198:
[----:B------:R-:W-:-:S13]  /*e720*/  FSETP.NEU.AND P0, PT, R53, RZ, PT ;  /* 0x000000ff3500720b */ /* 0x000fda0003f0d000 */
[----:B------:R-:W-:Y:S05]  /*e730*/  @!P0 EXIT ;  /* 0x000000000000894d */ /* 0x000fea0003800000 */
.L_x_199:
[----:B------:R-:W-:Y:S05]  /*e740*/  BSYNC.RECONVERGENT B0 ;  /* 0x0000000000007941 */ /* 0x000fea0003800200 */
.L_x_196:
[----:B------:R-:W-:Y:S01]  /*e750*/  ULEA UR4, UR56, UR52, 0x3 ;  /* 0x0000003438047291 */ /* 0x000fe2000f8e18ff */
[----:B------:R-:W-:-:S04]  /*e760*/  DEPBAR.LE SB0, 0x0 ;  /* 0x000080000000791a */ /* 0x000fc80000000000 */
[----:B------:R-:W-:-:S04]  /*e770*/  UIADD3 UR4, UPT, UPT, UR4, 0xd0, URZ ;  /* 0x000000d004047890 */ /* 0x000fc8000fffe0ff */
[----:B------:R-:W-:-:S09]  /*e780*/  UPRMT UR4, UR37, 0x654, UR4 ;  /* 0x0000065425047896 */ /* 0x000fd20008000004 */
[----:B------:R-:W-:Y:S01]  /*e790*/  SYNCS.ARRIVE.TRANS64.RED.A1T0 RZ, [UR4], RZ ;  /* 0x000000ffffff79a7 */ /* 0x000fe20008100404 */
[----:B------:R-:W-:Y:S05]  /*e7a0*/  EXIT ;  /* 0x000000000000794d */ /* 0x000fea0003800000 */
.L_x_25:
[----:B----4-:R4:W1:Y:S02]  /*e7b0*/  SYNCS.PHASECHK.TRANS64.TRYWAIT P0, [R2+URZ+0x150], R3 ;  /* 0x00015003020075a7 */ /* 0x01086400080011ff */
[----:B-1----:R-:W-:Y:S05]  /*e7c0*/  @!P0 NANOSLEEP.SYNCS 0x989680 ;  /* 0x009896800000895d */ /* 0x002fea0003900000 */
[----:B------:R-:W1:Y:S02]  /*e7d0*/  @!P0 SYNCS.PHASECHK.TRANS64 P0, [R2+URZ+0x150], R3 ;  /* 0x00015003020085a7 */ /* 0x000e6400080010ff */
[----:B-1----:R-:W-:Y:S05]  /*e7e0*/  @!P0 BRA `(.L_x_25) ;  /* 0xfffffffc00f08947 */ /* 0x002fea000383ffff */
[----:B------:R-:W-:Y:S05]  /*e7f0*/  BRA `(.L_x_200) ;  /* 0xffffff3000e47947 */ /* 0x000fea000383ffff */
.L_x_28:
[----:B---3--:R-:W-:-:S07]  /*e800*/  MOV R2, UR33 ;  /* 0x0000002100027c02 */ /* 0x008fce0008000f00 */
.L_x_201:
[----:B---3--:R3:W4:Y:S02]  /*e810*/  SYNCS.PHASECHK.TRANS64.TRYWAIT P0, [R2+URZ+0x58], R4 ;  /* 0x00005804020075a7 */ /* 0x00872400080011ff */
[----:B----4-:R-:W-:Y:S05]  /*e820*/  @!P0 NANOSLEEP.SYNCS 0x989680 ;  /* 0x009896800000895d */ /* 0x010fea0003900000 */
[----:B------:R-:W4:Y:S02]  /*e830*/  @!P0 SYNCS.PHASECHK.TRANS64 P0, [R2+URZ+0x58], R4 ;  /* 0x00005804020085a7 */ /* 0x000f2400080010ff */
[----:B----4-:R-:W-:Y:S05]  /*e840*/  @!P0 BRA `(.L_x_201) ;  /* 0xfffffffc00f08947 */ /* 0x010fea000383ffff */
[----:B------:R-:W-:Y:S05]  /*e850*/  BRA `(.L_x_27) ;  /* 0xffffff3400347947 */ /* 0x000fea000383ffff */
.L_x_37:
[----:B-1----:R-:W-:-:S07]  /*e860*/  MOV R2, UR33 ;  /* 0x0000002100027c02 */ /* 0x002fce0008000f00 */
.L_x_202:
[----:B-1----:R1:W3:Y:S02]  /*e870*/  SYNCS.PHASECHK.TRANS64.TRYWAIT P0, [R2+URZ+0x58], R4 ;  /* 0x00005804020075a7 */ /* 0x0022e400080011ff */
[----:B---3--:R-:W-:Y:S05]  /*e880*/  @!P0 NANOSLEEP.SYNCS 0x989680 ;  /* 0x009896800000895d */ /* 0x008fea0003900000 */
[----:B------:R-:W3:Y:S02]  /*e890*/  @!P0 SYNCS.PHASECHK.TRANS64 P0, [R2+URZ+0x58], R4 ;  /* 0x00005804020085a7 */ /* 0x000ee400080010ff */
[----:B---3--:R-:W-:Y:S05]  /*e8a0*/  @!P0 BRA `(.L_x_202) ;  /* 0xfffffffc00f08947 */ /* 0x008fea000383ffff */
[----:B------:R-:W-:Y:S05]  /*e8b0*/  BRA `(.L_x_36) ;  /* 0xffffff3800547947 */ /* 0x000fea000383ffff */
.L_x_44:
[----:B-1----:R1:W3:Y:S02]  /*e8c0*/  SYNCS.PHASECHK.TRANS64.TRYWAIT P0, [R2+URZ+0x100], R3 ;  /* 0x00010003020075a7 */ /* 0x0022e400080011ff */
[----:B---3--:R-:W-:Y:S05]  /*e8d0*/  @!P0 NANOSLEEP.SYNCS 0x989680 ;  /* 0x009896800000895d */ /* 0x008fea0003900000 */
[----:B------:R-:W3:Y:S02]  /*e8e0*/  @!P0 SYNCS.PHASECHK.TRANS64 P0, [R2+URZ+0x100], R3 ;  /* 0x00010003020085a7 */ /* 0x000ee400080010ff */
[----:B---3--:R-:W-:Y:S05]  /*e8f0*/  @!P0 BRA `(.L_x_44) ;  /* 0xfffffffc00f08947 */ /* 0x008fea000383ffff */
[----:B------:R-:W-:Y:S05]  /*e900*/  BRA `(.L_x_203) ;  /* 0xffffff3c00547947 */ /* 0x000fea000383ffff */
.L_x_48:
[----:B------:R-:W-:-:S07]  /*e910*/  MOV R0, UR5 ;  /* 0x0000000500007c02 */ /* 0x000fce0008000f00 */
.L_x_204:
[----:B-1----:R1:W2:Y:S02]  /*e920*/  SYNCS.PHASECHK.TRANS64.TRYWAIT P0, [R0+URZ], R2 ;  /* 0x00000002000075a7 */ /* 0x0022a400080011ff */
[----:B--2---:R-:W-:Y:S05]  /*e930*/  @!P0 NANOSLEEP.SYNCS 0x989680 ;  /* 0x009896800000895d */ /* 0x004fea0003900000 */
[----:B------:R-:W2:Y:S02]  /*e940*/  @!P0 SYNCS.PHASECHK.TRANS64 P0, [R0+URZ], R2 ;  /* 0x00000002000085a7 */ /* 0x000ea400080010ff */
[----:B--2---:R-:W-:Y:S05]  /*e950*/  @!P0 BRA `(.L_x_204) ;  /* 0xfffffffc00f08947 */ /* 0x004fea000383ffff */
[----:B------:R-:W-:Y:S05]  /*e960*/  BRA `(.L_x_205) ;  /* 0xffffff4000cc7947 */ /* 0x000fea000383ffff */
.L_x_49:
[----:B------:R-:W-:-:S07]  /*e970*/  MOV R0, UR5 ;  /* 0x0000000500007c02 */ /* 0x000fce0008000f00 */
.L_x_206:
[----:B-1----:R1:W2:Y:S02]  /*e980*/  SYNCS.PHASECHK.TRANS64.TRYWAIT P0, [R0+URZ], R3 ;  /* 0x00000003000075a7 */ /* 0x0022a400080011ff */
[----:B--2---:R-:W-:Y:S05]  /*e990*/  @!P0 NANOSLEEP.SYNCS 0x989680 ;  /* 0x009896800000895d */ /* 0x004fea0003900000 */
[----:B------:R-:W2:Y:S02]  /*e9a0*/  @!P0 SYNCS.PHASECHK.TRANS64 P0, [R0+URZ], R3 ;  /* 0x00000003000085a7 */ /* 0x000ea400080010ff */
[----:B--2---:R-:W-:Y:S05]  /*e9b0*/  @!P0 BRA `(.L_x_206) ;  /* 0xfffffffc00f08947 */ /* 0x004fea000383ffff */
[----:B------:R-:W-:Y:S05]  /*e9c0*/  BRA `(.L_x_207) ;  /* 0xffffff4000d87947 */ /* 0x000fea000383ffff */
.L_x_50:
[----:B------:R-:W-:-:S07]  /*e9d0*/  MOV R0, UR5 ;  /* 0x0000000500007c02 */ /* 0x000fce0008000f00 */
.L_x_208:
[----:B-1----:R1:W2:Y:S02]  /*e9e0*/  SYNCS.PHASECHK.TRANS64.TRYWAIT P0, [R0+URZ], R3 ;  /* 0x00000003000075a7 */ /* 0x0022a400080011ff */
[----:B--2---:R-:W-:Y:S05]  /*e9f0*/  @!P0 NANOSLEEP.SYNCS 0x989680 ;  /* 0x009896800000895d */ /* 0x004fea0003900000 */
[----:B------:R-:W2:Y:S02]  /*ea00*/  @!P0 SYNCS.PHASECHK.TRANS64 P0, [R0+URZ], R3 ;  /* 0x00000003000085a7 */ /* 0x000ea400080010ff */
[----:B--2---:R-:W-:Y:S05]  /*ea10*/  @!P0 BRA `(.L_x_208) ;  /* 0xfffffffc00f08947 */ /* 0x004fea000383ffff */
[----:B------:R-:W-:Y:S05]  /*ea20*/  BRA `(.L_x_209) ;  /* 0xffffff4000e47947 */ /* 0x000fea000383ffff */
.L_x_51:
[----:B------:R-:W-:-:S07]  /*ea30*/  MOV R0, UR5 ;  /* 0x0000000500007c02 */ /* 0x000fce0008000f00 */
.L_x_210:
[----:B-1----:R1:W2:Y:S02]  /*ea40*/  SYNCS.PHASECHK.TRANS64.TRYWAIT P0, [R0+URZ], R3 ;  /* 0x00000003000075a7 */ /* 0x0022a400080011ff */
[----:B--2---:R-:W-:Y:S05]  /*ea50*/  @!P0 NANOSLEEP.SYNCS 0x989680 ;  /* 0x009896800000895d */ /* 0x004fea0003900000 */
[----:B------:R-:W2:Y:S02]  /*ea60*/  @!P0 SYNCS.PHASECHK.TRANS64 P0, [R0+URZ], R3 ;  /* 0x00000003000085a7 */ /* 0x000ea400080010ff */
[----:B--2---:R-:W-:Y:S05]  /*ea70*/  @!P0 BRA `(.L_x_210) ;  /* 0xfffffffc00f08947 */ /* 0x004fea000383ffff */
[----:B------:R-:W-:Y:S05]  /*ea80*/  BRA `(.L_x_211) ;  /* 0xffffff4000f07947 */ /* 0x000fea000383ffff */
.L_x_52:
[----:B------:R-:W-:-:S07]  /*ea90*/  MOV R0, UR5 ;  /* 0x0000000500007c02 */ /* 0x000fce0008000f00 */
.L_x_212:
[----:B-1----:R1:W2:Y:S02]  /*eaa0*/  SYNCS.PHASECHK.TRANS64.TRYWAIT P0, [R0+URZ], R3 ;  /* 0x00000003000075a7 */ /* 0x0022a400080011ff */
[----:B--2---:R-:W-:Y:S05]  /*eab0*/  @!P0 NANOSLEEP.SYNCS 0x989680 ;  /* 0x009896800000895d */ /* 0x004fea0003900000 */
[----:B------:R-:W2:Y:S02]  /*eac0*/  @!P0 SYNCS.PHASECHK.TRANS64 P0, [R0+URZ], R3 ;  /* 0x00000003000085a7 */ /* 0x000ea400080010ff */
[----:B--2---:R-:W-:Y:S05]  /*ead0*/  @!P0 BRA `(.L_x_212) ;  /* 0xfffffffc00f08947 */ /* 0x004fea000383ffff */
[----:B------:R-:W-:Y:S05]  /*eae0*/  BRA `(.L_x_213) ;  /* 0xffffff4000fc7947 */ /* 0x000fea000383ffff */
.L_x_53:
[----:B------:R-:W-:-:S07]  /*eaf0*/  MOV R0, UR5 ;  /* 0x0000000500007c02 */ /* 0x000fce0008000f00 */
.L_x_214:
[----:B-1----:R1:W2:Y:S02]  /*eb00*/  SYNCS.PHASECHK.TRANS64.TRYWAIT P0, [R0+URZ], R3 ;  /* 0x00000003000075a7 */ /* 0x0022a400080011ff */
[----:B--2---:R-:W-:Y:S05]  /*eb10*/  @!P0 NANOSLEEP.SYNCS 0x989680 ;  /* 0x009896800000895d */ /* 0x004fea0003900000 */
[----:B------:R-:W2:Y:S02]  /*eb20*/  @!P0 SYNCS.PHASECHK.TRANS64 P0, [R0+URZ], R3 ;  /* 0x00000003000085a7 */ /* 0x000ea400080010ff */
[----:B--2---:R-:W-:Y:S05]  /*eb30*/  @!P0 BRA `(.L_x_214) ;  /* 0xfffffffc00f08947 */ /* 0x004fea000383ffff */
[----:B------:R-:W-:Y:S05]  /*eb40*/  BRA `(.L_x_215) ;  /* 0xffffff4400087947 */ /* 0x000fea000383ffff */
.L_x_54:
[----:B------:R-:W-:-:S07]  /*eb50*/  MOV R0, UR5 ;  /* 0x0000000500007c02 */ /* 0x000fce0008000f00 */
.L_x_216:
[----:B-1----:R1:W2:Y:S02]  /*eb60*/  SYNCS.PHASECHK.TRANS64.TRYWAIT P0, [R0+URZ], R3 ;  /* 0x00000003000075a7 */ /* 0x0022a400080011ff */
[----:B--2---:R-:W-:Y:S05]  /*eb70*/  @!P0 NANOSLEEP.SYNCS 0x989680 ;  /* 0x009896800000895d */ /* 0x004fea0003900000 */
[----:B------:R-:W2:Y:S02]  /*eb80*/  @!P0 SYNCS.PHASECHK.TRANS64 P0, [R0+URZ], R3 ;  /* 0x00000003000085a7 */ /* 0x000ea400080010ff */
[----:B--2---:R-:W-:Y:S05]  /*eb90*/  @!P0 BRA `(.L_x_216) ;  /* 0xfffffffc00f08947 */ /* 0x004fea000383ffff */
[----:B------:R-:W-:Y:S05]  /*eba0*/  BRA `(.L_x_217) ;  /* 0xffffff4400147947 */ /* 0x000fea000383ffff */
.L_x_55:
[----:B------:R-:W-:-:S07]  /*ebb0*/  MOV R0, UR5 ;  /* 0x0000000500007c02 */ /* 0x000fce0008000f00 */
.L_x_218:
[----:B-1----:R1:W2:Y:S02]  /*ebc0*/  SYNCS.PHASECHK.TRANS64.TRYWAIT P0, [R0+URZ], R3 ;  /* 0x00000003000075a7 */ /* 0x0022a400080011ff */
[----:B--2---:R-:W-:Y:S05]  /*ebd0*/  @!P0 NANOSLEEP.SYNCS 0x989680 ;  /* 0x009896800000895d */ /* 0x004fea0003900000 */
[----:B------:R-:W2:Y:S02]  /*ebe0*/  @!P0 SYNCS.PHASECHK.TRANS64 P0, [R0+URZ], R3 ;  /* 0x00000003000085a7 */ /* 0x000ea400080010ff */
[----:B--2---:R-:W-:Y:S05]  /*ebf0*/  @!P0 BRA `(.L_x_218) ;  /* 0xfffffffc00f08947 */ /* 0x004fea000383ffff */
[----:B------:R-:W-:Y:S05]  /*ec00*/  BRA `(.L_x_219) ;  /* 0xffffff4400207947 */ /* 0x000fea000383ffff */
.L_x_56:
[----:B------:R-:W-:-:S07]  /*ec10*/  MOV R0, UR5 ;  /* 0x0000000500007c02 */ /* 0x000fce0008000f00 */
.L_x_220:
[----:B-1----:R1:W2:Y:S02]  /*ec20*/  SYNCS.PHASECHK.TRANS64.TRYWAIT P0, [R0+URZ], R3 ;  /* 0x00000003000075a7 */ /* 0x0022a400080011ff */
[----:B--2---:R-:W-:Y:S05]  /*ec30*/  @!P0 NANOSLEEP.SYNCS 0x989680 ;  /* 0x009896800000895d */ /* 0x004fea0003900000 */
[----:B------:R-:W2:Y:S02]  /*ec40*/  @!P0 SYNCS.PHASECHK.TRANS64 P0, [R0+URZ], R3 ;  /* 0x00000003000085a7 */ /* 0x000ea400080010ff */
[----:B--2---:R-:W-:Y:S05]  /*ec50*/  @!P0 BRA `(.L_x_220) ;  /* 0xfffffffc00f08947 */ /* 0x004fea000383ffff */
[----:B------:R-:W-:Y:S05]  /*ec60*/  BRA `(.L_x_221) ;  /* 0xffffff44002c7947 */ /* 0x000fea000383ffff */
.L_x_57:
[----:B------:R-:W-:-:S07]  /*ec70*/  MOV R0, UR5 ;  /* 0x0000000500007c02 */ /* 0x000fce0008000f00 */
.L_x_222:
[----:B-1----:R1:W2:Y:S02]  /*ec80*/  SYNCS.PHASECHK.TRANS64.TRYWAIT P0, [R0+URZ], R3 ;  /* 0x00000003000075a7 */ /* 0x0022a400080011ff */
[----:B--2---:R-:W-:Y:S05]  /*ec90*/  @!P0 NANOSLEEP.SYNCS 0x989680 ;  /* 0x009896800000895d */ /* 0x004fea0003900000 */
[----:B------:R-:W2:Y:S02]  /*eca0*/  @!P0 SYNCS.PHASECHK.TRANS64 P0, [R0+URZ], R3 ;  /* 0x00000003000085a7 */ /* 0x000ea400080010ff */
[----:B--2---:R-:W-:Y:S05]  /*ecb0*/  @!P0 BRA `(.L_x_222) ;  /* 0xfffffffc00f08947 */ /* 0x004fea000383ffff */
[----:B------:R-:W-:Y:S05]  /*ecc0*/  BRA `(.L_x_223) ;  /* 0xffffff4400387947 */ /* 0x000fea000383ffff */
.L_x_60:
[----:B---3--:R3:W4:Y:S02]  /*ecd0*/  SYNCS.PHASECHK.TRANS64.TRYWAIT P0, [R0+URZ+0x140], R4 ;  /* 0x00014004000075a7 */ /* 0x00872400080011ff */
[----:B----4-:R-:W-:Y:S05]  /*ece0*/  @!P0 NANOSLEEP.SYNCS 0x989680 ;  /* 0x009896800000895d */ /* 0x010fea0003900000 */
[----:B------:R-:W4:Y:S02]  /*ecf0*/  @!P0 SYNCS.PHASECHK.TRANS64 P0, [R0+URZ+0x140], R4 ;  /* 0x00014004000085a7 */ /* 0x000f2400080010ff */
[----:B----4-:R-:W-:Y:S05]  /*ed00*/  @!P0 BRA `(.L_x_60) ;  /* 0xfffffffc00f08947 */ /* 0x010fea000383ffff */
[----:B------:R-:W-:Y:S05]  /*ed10*/  BRA `(.L_x_224) ;  /* 0xffffff4400947947 */ /* 0x000fea000383ffff */
.L_x_61:
[----:B------:R-:W-:-:S07]  /*ed20*/  MOV R0, UR5 ;  /* 0x0000000500007c02 */ /* 0x000fce0008000f00 */
.L_x_225:
[----:B---3--:R3:W4:Y:S02]  /*ed30*/  SYNCS.PHASECHK.TRANS64.TRYWAIT P0, [R0+URZ+0x110], R5 ;  /* 0x00011005000075a7 */ /* 0x00872400080011ff */
[----:B----4-:R-:W-:Y:S05]  /*ed40*/  @!P0 NANOSLEEP.SYNCS 0x989680 ;  /* 0x009896800000895d */ /* 0x010fea0003900000 */
[----:B------:R-:W4:Y:S02]  /*ed50*/  @!P0 SYNCS.PHASECHK.TRANS64 P0, [R0+URZ+0x110], R5 ;  /* 0x00011005000085a7 */ /* 0x000f2400080010ff */
[----:B----4-:R-:W-:Y:S05]  /*ed60*/  @!P0 BRA `(.L_x_225) ;  /* 0xfffffffc00f08947 */ /* 0x010fea000383ffff */
[----:B------:R-:W-:Y:S05]  /*ed70*/  BRA `(.L_x_226) ;  /* 0xffffff4400a47947 */ /* 0x000fea000383ffff */
.L_x_62:
[----:B---3--:R3:W4:Y:S02]  /*ed80*/  SYNCS.PHASECHK.TRANS64.TRYWAIT P1, [R0+URZ+0x100], R4 ;  /* 0x00010004000075a7 */ /* 0x00872400080211ff */
[----:B----4-:R-:W-:Y:S05]  /*ed90*/  @!P1 NANOSLEEP.SYNCS 0x989680 ;  /* 0x009896800000995d */ /* 0x010fea0003900000 */
[----:B------:R-:W4:Y:S02]  /*eda0*/  @!P1 SYNCS.PHASECHK.TRANS64 P1, [R0+URZ+0x100], R4 ;  /* 0x00010004000095a7 */ /* 0x000f2400080210ff */
[----:B----4-:R-:W-:Y:S05]  /*edb0*/  @!P1 BRA `(.L_x_62) ;  /* 0xfffffffc00f09947 */ /* 0x010fea000383ffff */
[----:B------:R-:W-:Y:S05]  /*edc0*/  BRA `(.L_x_227) ;  /* 0xffffff4400d47947 */ /* 0x000fea000383ffff */
.L_x_65:
[----:B------:R-:W-:-:S07]  /*edd0*/  MOV R0, UR5 ;  /* 0x0000000500007c02 */ /* 0x000fce0008000f00 */
.L_x_228:
[----:B---3--:R3:W4:Y:S02]  /*ede0*/  SYNCS.PHASECHK.TRANS64.TRYWAIT P0, [R0+URZ+0x110], R2 ;  /* 0x00011002000075a7 */ /* 0x00872400080011ff */
[----:B----4-:R-:W-:Y:S05]  /*edf0*/  @!P0 NANOSLEEP.SYNCS 0x989680 ;  /* 0x009896800000895d */ /* 0x010fea0003900000 */
[----:B------:R-:W4:Y:S02]  /*ee00*/  @!P0 SYNCS.PHASECHK.TRANS64 P0, [R0+URZ+0x110], R2 ;  /* 0x00011002000085a7 */ /* 0x000f2400080010ff */
[----:B----4-:R-:W-:Y:S05]  /*ee10*/  @!P0 BRA `(.L_x_228) ;  /* 0xfffffffc00f08947 */ /* 0x010fea000383ffff */
[----:B------:R-:W-:Y:S05]  /*ee20*/  BRA `(.L_x_64) ;  /* 0xffffff4800287947 */ /* 0x000fea000383ffff */
.L_x_72:
[----:B-1----:R1:W3:Y:S02]  /*ee30*/  SYNCS.PHASECHK.TRANS64.TRYWAIT P1, [R0+URZ+0x100], R2 ;  /* 0x00010002000075a7 */ /* 0x0022e400080211ff */
[----:B---3--:R-:W-:Y:S05]  /*ee40*/  @!P1 NANOSLEEP.SYNCS 0x989680 ;  /* 0x009896800000995d */ /* 0x008fea0003900000 */
[----:B------:R-:W3:Y:S02]  /*ee50*/  @!P1 SYNCS.PHASECHK.TRANS64 P1, [R0+URZ+0x100], R2 ;  /* 0x00010002000095a7 */ /* 0x000ee400080210ff */
[----:B---3--:R-:W-:Y:S05]  /*ee60*/  @!P1 BRA `(.L_x_72) ;  /* 0xfffffffc00f09947 */ /* 0x008fea000383ffff */
[----:B------:R-:W-:Y:S05]  /*ee70*/  BRA `(.L_x_229) ;  /* 0xffffff4c00ec7947 */ /* 0x000fea000383ffff */
.L_x_73:
[----:B------:R-:W-:-:S07]  /*ee80*/  MOV R2, UR11 ;  /* 0x0000000b00027c02 */ /* 0x000fce0008000f00 */
.L_x_230:
[----:B-1----:R1:W3:Y:S02]  /*ee90*/  SYNCS.PHASECHK.TRANS64.TRYWAIT P0, [R2+URZ+0x130], R0 ;  /* 0x00013000020075a7 */ /* 0x0022e400080011ff */
[----:B---3--:R-:W-:Y:S05]  /*eea0*/  @!P0 NANOSLEEP.SYNCS 0x989680 ;  /* 0x009896800000895d */ /* 0x008fea0003900000 */
[----:B------:R-:W3:Y:S02]  /*eeb0*/  @!P0 SYNCS.PHASECHK.TRANS64 P0, [R2+URZ+0x130], R0 ;  /* 0x00013000020085a7 */ /* 0x000ee400080010ff */
[----:B---3--:R-:W-:Y:S05]  /*eec0*/  @!P0 BRA `(.L_x_230) ;  /* 0xfffffffc00f08947 */ /* 0x008fea000383ffff */
[----:B------:R-:W-:Y:S05]  /*eed0*/  BRA `(.L_x_231) ;  /* 0xffffff5000247947 */ /* 0x000fea000383ffff */
.L_x_76:
[----:B------:R-:W-:Y:S07]  /*eee0*/  MOV R0, UR10 ;  /* 0x0000000a00007c02 */ /* 0x000fee0008000f00 */
.L_x_232:
[----:B-1----:R1:W3:Y:S02]  /*eef0*/  SYNCS.PHASECHK.TRANS64.TRYWAIT P0, [R0+URZ], R2 ;  /* 0x00000002000075a7 */ /* 0x0022e400080011ff */
[----:B---3--:R-:W-:Y:S05]  /*ef00*/  @!P0 NANOSLEEP.SYNCS 0x989680 ;  /* 0x009896800000895d */ /* 0x008fea0003900000 */
[----:B------:R-:W3:Y:S02]  /*ef10*/  @!P0 SYNCS.PHASECHK.TRANS64 P0, [R0+URZ], R2 ;  /* 0x00000002000085a7 */ /* 0x000ee400080010ff */
[----:B---3--:R-:W-:Y:S05]  /*ef20*/  @!P0 BRA `(.L_x_232) ;  /* 0xfffffffc00f08947 */ /* 0x008fea000383ffff */
[----:B------:R-:W-:Y:S05]  /*ef30*/  BRA `(.L_x_75) ;  /* 0xffffff5000407947 */ /* 0x000fea000383ffff */
.L_x_79:
[----:B------:R-:W-:-:S07]  /*ef40*/  MOV R0, UR5 ;  /* 0x0000000500007c02 */ /* 0x000fce0008000f00 */
.L_x_233:
[----:B--2---:R2:W3:Y:S02]  /*ef50*/  SYNCS.PHASECHK.TRANS64.TRYWAIT P0, [R0+URZ], R2 ;  /* 0x00000002000075a7 */ /* 0x0044e400080011ff */
[----:B---3--:R-:W-:Y:S05]  /*ef60*/  @!P0 NANOSLEEP.SYNCS 0x989680 ;  /* 0x009896800000895d */ /* 0x008fea0003900000 */
[----:B------:R-:W3:Y:S02]  /*ef70*/  @!P0 SYNCS.PHASECHK.TRANS64 P0, [R0+URZ], R2 ;  /* 0x00000002000085a7 */ /* 0x000ee400080010ff */
[----:B---3--:R-:W-:Y:S05]  /*ef80*/  @!P0 BRA `(.L_x_233) ;  /* 0xfffffffc00f08947 */ /* 0x008fea000383ffff */
[----:B------:R-:W-:Y:S05]  /*ef90*/  BRA `(.L_x_234) ;  /* 0xffffff5400287947 */ /* 0x000fea000383ffff */
.L_x_80:
[----:B------:R-:W-:-:S07]  /*efa0*/  MOV R0, UR6 ;  /* 0x0000000600007c02 */ /* 0x000fce0008000f00 */
.L_x_235:
[----:B--2---:R2:W3:Y:S02]  /*efb0*/  SYNCS.PHASECHK.TRANS64.TRYWAIT P0, [R0+URZ], R2 ;  /* 0x00000002000075a7 */ /* 0x0044e400080011ff */
[----:B---3--:R-:W-:Y:S05]  /*efc0*/  @!P0 NANOSLEEP.SYNCS 0x989680 ;  /* 0x009896800000895d */ /* 0x008fea0003900000 */
[----:B------:R-:W3:Y:S02]  /*efd0*/  @!P0 SYNCS.PHASECHK.TRANS64 P0, [R0+URZ], R2 ;  /* 0x00000002000085a7 */ /* 0x000ee400080010ff */
[----:B---3--:R-:W-:Y:S05]  /*efe0*/  @!P0 BRA `(.L_x_235) ;  /* 0xfffffffc00f08947 */ /* 0x008fea000383ffff */
[----:B------:R-:W-:Y:S05]  /*eff0*/  BRA `(.L_x_236) ;  /* 0xffffff5400347947 */ /* 0x000fea000383ffff */
.L_x_85:
[----:B---3--:R3:W4:Y:S02]  /*f000*/  SYNCS.PHASECHK.TRANS64.TRYWAIT P0, [R0+URZ+0x100], R2 ;  /* 0x00010002000075a7 */ /* 0x00872400080011ff */
[----:B----4-:R-:W-:Y:S05]  /*f010*/  @!P0 NANOSLEEP.SYNCS 0x989680 ;  /* 0x009896800000895d */ /* 0x010fea0003900000 */
[----:B------:R-:W4:Y:S02]  /*f020*/  @!P0 SYNCS.PHASECHK.TRANS64 P0, [R0+URZ+0x100], R2 ;  /* 0x00010002000085a7 */ /* 0x000f2400080010ff */
[----:B----4-:R-:W-:Y:S05]  /*f030*/  @!P0 BRA `(.L_x_85) ;  /* 0xfffffffc00f08947 */ /* 0x010fea000383ffff */
[----:B------:R-:W-:Y:S05]  /*f040*/  BRA `(.L_x_237) ;  /* 0xffffff5800247947 */ /* 0x000fea000383ffff */
.L_x_88:
[----:B------:R-:W-:Y:S07]  /*f050*/  MOV R0, UR5 ;  /* 0x0000000500007c02 */ /* 0x000fee0008000f00 */
.L_x_238:
[----:B-1----:R1:W3:Y:S02]  /*f060*/  SYNCS.PHASECHK.TRANS64.TRYWAIT P0, [R0+URZ+0xf8], R2 ;  /* 0x0000f802000075a7 */ /* 0x0022e400080011ff */
[----:B---3--:R-:W-:Y:S05]  /*f070*/  @!P0 NANOSLEEP.SYNCS 0x989680 ;  /* 0x009896800000895d */ /* 0x008fea0003900000 */
[----:B------:R-:W3:Y:S02]  /*f080*/  @!P0 SYNCS.PHASECHK.TRANS64 P0, [R0+URZ+0xf8], R2 ;  /* 0x0000f802000085a7 */ /* 0x000ee400080010ff */
[----:B---3--:R-:W-:Y:S05]  /*f090*/  @!P0 BRA `(.L_x_238) ;  /* 0xfffffffc00f08947 */ /* 0x008fea000383ffff */
[----:B------:R-:W-:Y:S05]  /*f0a0*/  BRA `(.L_x_87) ;  /* 0xffffff5c00247947 */ /* 0x000fea000383ffff */
.L_x_91:
[----:B------:R-:W-:Y:S07]  /*f0b0*/  MOV R0, UR5 ;  /* 0x0000000500007c02 */ /* 0x000fee0008000f00 */
.L_x_239:
[----:B-1----:R1:W3:Y:S02]  /*f0c0*/  SYNCS.PHASECHK.TRANS64.TRYWAIT P0, [R0+URZ+0xd0], R28 ;  /* 0x0000d01c000075a7 */ /* 0x0022e400080011ff */
[----:B---3--:R-:W-:Y:S05]  /*f0d0*/  @!P0 NANOSLEEP.SYNCS 0x989680 ;  /* 0x009896800000895d */ /* 0x008fea0003900000 */
[----:B------:R-:W3:Y:S02]  /*f0e0*/  @!P0 SYNCS.PHASECHK.TRANS64 P0, [R0+URZ+0xd0], R28 ;  /* 0x0000d01c000085a7 */ /* 0x000ee400080010ff */
[----:B---3--:R-:W-:Y:S05]  /*f0f0*/  @!P0 BRA `(.L_x_239) ;  /* 0xfffffffc00f08947 */ /* 0x008fea000383ffff */
[----:B------:R-:W-:Y:S05]  /*f100*/  BRA `(.L_x_240) ;  /* 0xffffff5c007c7947 */ /* 0x000fea000383ffff */
.L_x_92:
[----:B------:R-:W-:Y:S07]  /*f110*/  MOV R0, UR5 ;  /* 0x0000000500007c02 */ /* 0x000fee0008000f00 */
.L_x_241:
[----:B-1----:R1:W2:Y:S02]  /*f120*/  SYNCS.PHASECHK.TRANS64.TRYWAIT P0, [R0+URZ+0xd8], R28 ;  /* 0x0000d81c000075a7 */ /* 0x0022a400080011ff */
[----:B--2---:R-:W-:Y:S05]  /*f130*/  @!P0 NANOSLEEP.SYNCS 0x989680 ;  /* 0x009896800000895d */ /* 0x004fea0003900000 */
[----:B------:R-:W2:Y:S02]  /*f140*/  @!P0 SYNCS.PHASECHK.TRANS64 P0, [R0+URZ+0xd8], R28 ;  /* 0x0000d81c000085a7 */ /* 0x000ea400080010ff */
[----:B--2---:R-:W-:Y:S05]  /*f150*/  @!P0 BRA `(.L_x_241) ;  /* 0xfffffffc00f08947 */ /* 0x004fea000383ffff */
[----:B------:R-:W-:Y:S05]  /*f160*/  BRA `(.L_x_242) ;  /* 0xffffff5c00d47947 */ /* 0x000fea000383ffff */
.L_x_93:
[----:B------:R-:W-:Y:S07]  /*f170*/  MOV R0, UR5 ;  /* 0x0000000500007c02 */ /* 0x000fee0008000f00 */
.L_x_243:
[----:B-1----:R1:W2:Y:S02]  /*f180*/  SYNCS.PHASECHK.TRANS64.TRYWAIT P0, [R0+URZ+0xe0], R28 ;  /* 0x0000e01c000075a7 */ /* 0x0022a400080011ff */
[----:B--2---:R-:W-:Y:S05]  /*f190*/  @!P0 NANOSLEEP.SYNCS 0x989680 ;  /* 0x009896800000895d */ /* 0x004fea0003900000 */
[----:B------:R-:W2:Y:S02]  /*f1a0*/  @!P0 SYNCS.PHASECHK.TRANS64 P0, [R0+URZ+0xe0], R28 ;  /* 0x0000e01c000085a7 */ /* 0x000ea400080010ff */
[----:B--2---:R-:W-:Y:S05]  /*f1b0*/  @!P0 BRA `(.L_x_243) ;  /* 0xfffffffc00f08947 */ /* 0x004fea000383ffff */
[----:B------:R-:W-:Y:S05]  /*f1c0*/  BRA `(.L_x_244) ;  /* 0xffffff6000347947 */ /* 0x000fea000383ffff */
.L_x_94:
[----:B------:R-:W-:Y:S07]  /*f1d0*/  MOV R0, UR5 ;  /* 0x0000000500007c02 */ /* 0x000fee0008000f00 */
.L_x_245:
[----:B-1----:R1:W2:Y:S02]  /*f1e0*/  SYNCS.PHASECHK.TRANS64.TRYWAIT P0, [R0+URZ+0xe8], R28 ;  /* 0x0000e81c000075a7 */ /* 0x0022a400080011ff */
[----:B--2---:R-:W-:Y:S05]  /*f1f0*/  @!P0 NANOSLEEP.SYNCS 0x989680 ;  /* 0x009896800000895d */ /* 0x004fea0003900000 */
[----:B------:R-:W2:Y:S02]  /*f200*/  @!P0 SYNCS.PHASECHK.TRANS64 P0, [R0+URZ+0xe8], R28 ;  /* 0x0000e81c000085a7 */ /* 0x000ea400080010ff */
[----:B--2---:R-:W-:Y:S05]  /*f210*/  @!P0 BRA `(.L_x_245) ;  /* 0xfffffffc00f08947 */ /* 0x004fea000383ffff */
[----:B------:R-:W-:Y:S05]  /*f220*/  BRA `(.L_x_246) ;  /* 0xffffff6000947947 */ /* 0x000fea000383ffff */
.L_x_95:
[----:B------:R-:W-:Y:S07]  /*f230*/  MOV R0, UR5 ;  /* 0x0000000500007c02 */ /* 0x000fee0008000f00 */
.L_x_247:
[----:B-1----:R1:W2:Y:S02]  /*f240*/  SYNCS.PHASECHK.TRANS64.TRYWAIT P0, [R0+URZ+0xd0], R34 ;  /* 0x0000d022000075a7 */ /* 0x0022a400080011ff */
[----:B--2---:R-:W-:Y:S05]  /*f250*/  @!P0 NANOSLEEP.SYNCS 0x989680 ;  /* 0x009896800000895d */ /* 0x004fea0003900000 */
[----:B------:R-:W2:Y:S02]  /*f260*/  @!P0 SYNCS.PHASECHK.TRANS64 P0, [R0+URZ+0xd0], R34 ;  /* 0x0000d022000085a7 */ /* 0x000ea400080010ff */
[----:B--2---:R-:W-:Y:S05]  /*f270*/  @!P0 BRA `(.L_x_247) ;  /* 0xfffffffc00f08947 */ /* 0x004fea000383ffff */
[----:B------:R-:W-:Y:S05]  /*f280*/  BRA `(.L_x_248) ;  /* 0xffffff6000f87947 */ /* 0x000fea000383ffff */
.L_x_96:
[----:B------:R-:W-:Y:S07]  /*f290*/  MOV R0, UR5 ;  /* 0x0000000500007c02 */ /* 0x000fee0008000f00 */
.L_x_249:
[----:B-1----:R1:W2:Y:S02]  /*f2a0*/  SYNCS.PHASECHK.TRANS64.TRYWAIT P0, [R0+URZ+0xd8], R34 ;  /* 0x0000d822000075a7 */ /* 0x0022a400080011ff */
[----:B--2---:R-:W-:Y:S05]  /*f2b0*/  @!P0 NANOSLEEP.SYNCS 0x989680 ;  /* 0x009896800000895d */ /* 0x004fea0003900000 */
[----:B------:R-:W2:Y:S02]  /*f2c0*/  @!P0 SYNCS.PHASECHK.TRANS64 P0, [R0+URZ+0xd8], R34 ;  /* 0x0000d822000085a7 */ /* 0x000ea400080010ff */
[----:B--2---:R-:W-:Y:S05]  /*f2d0*/  @!P0 BRA `(.L_x_249) ;  /* 0xfffffffc00f08947 */ /* 0x004fea000383ffff */
[----:B------:R-:W-:Y:S05]  /*f2e0*/  BRA `(.L_x_250) ;  /* 0xffffff6400587947 */ /* 0x000fea000383ffff */
.L_x_97:
[----:B------:R-:W-:Y:S07]  /*f2f0*/  MOV R0, UR5 ;  /* 0x0000000500007c02 */ /* 0x000fee0008000f00 */
.L_x_251:
[----:B-1----:R1:W2:Y:S02]  /*f300*/  SYNCS.PHASECHK.TRANS64.TRYWAIT P0, [R0+URZ+0xe0], R34 ;  /* 0x0000e022000075a7 */ /* 0x0022a400080011ff */
[----:B--2---:R-:W-:Y:S05]  /*f310*/  @!P0 NANOSLEEP.SYNCS 0x989680 ;  /* 0x009896800000895d */ /* 0x004fea0003900000 */
[----:B------:R-:W2:Y:S02]  /*f320*/  @!P0 SYNCS.PHASECHK.TRANS64 P0, [R0+URZ+0xe0], R34 ;  /* 0x0000e022000085a7 */ /* 0x000ea400080010ff */
[----:B--2---:R-:W-:Y:S05]  /*f330*/  @!P0 BRA `(.L_x_251) ;  /* 0xfffffffc00f08947 */ /* 0x004fea000383ffff */
[----:B------:R-:W-:Y:S05]  /*f340*/  BRA `(.L_x_252) ;  /* 0xffffff6400b47947 */ /* 0x000fea000383ffff */
.L_x_98:
[----:B------:R-:W-:Y:S07]  /*f350*/  MOV R0, UR5 ;  /* 0x0000000500007c02 */ /* 0x000fee0008000f00 */
.L_x_253:
[----:B-1----:R1:W2:Y:S02]  /*f360*/  SYNCS.PHASECHK.TRANS64.TRYWAIT P0, [R0+URZ+0xe8], R34 ;  /* 0x0000e822000075a7 */ /* 0x0022a400080011ff */
[----:B--2---:R-:W-:Y:S05]  /*f370*/  @!P0 NANOSLEEP.SYNCS 0x989680 ;  /* 0x009896800000895d */ /* 0x004fea0003900000 */
[----:B------:R-:W2:Y:S02]  /*f380*/  @!P0 SYNCS.PHASECHK.TRANS64 P0, [R0+URZ+0xe8], R34 ;  /* 0x0000e822000085a7 */ /* 0x000ea400080010ff */
[----:B--2---:R-:W-:Y:S05]  /*f390*/  @!P0 BRA `(.L_x_253) ;  /* 0xfffffffc00f08947 */ /* 0x004fea000383ffff */
[----:B------:R-:W-:Y:S05]  /*f3a0*/  BRA `(.L_x_254) ;  /* 0xffffff6800507947 */ /* 0x000fea000383ffff */
.L_x_100:
[----:B------:R-:W-:-:S07]  /*f3b0*/  MOV R0, UR5 ;  /* 0x0000000500007c02 */ /* 0x000fce0008000f00 */
.L_x_255:
[----:B-1----:R1:W2:Y:S02]  /*f3c0*/  SYNCS.PHASECHK.TRANS64.TRYWAIT P0, [R0+URZ+0xd0], R28 ;  /* 0x0000d01c000075a7 */ /* 0x0022a400080011ff */
[----:B--2---:R-:W-:Y:S05]  /*f3d0*/  @!P0 NANOSLEEP.SYNCS 0x989680 ;  /* 0x009896800000895d */ /* 0x004fea0003900000 */
[----:B------:R-:W2:Y:S02]  /*f3e0*/  @!P0 SYNCS.PHASECHK.TRANS64 P0, [R0+URZ+0xd0], R28 ;  /* 0x0000d01c000085a7 */ /* 0x000ea400080010ff */
[----:B--2---:R-:W-:Y:S05]  /*f3f0*/  @!P0 BRA `(.L_x_255) ;  /* 0xfffffffc00f08947 */ /* 0x004fea000383ffff */
[----:B------:R-:W-:Y:S05]  /*f400*/  BRA `(.L_x_256) ;  /* 0xffffff6800d07947 */ /* 0x000fea000383ffff */
.L_x_101:
[----:B-1----:R-:W-:-:S07]  /*f410*/  MOV R0, UR5 ;  /* 0x0000000500007c02 */ /* 0x002fce0008000f00 */
.L_x_257:
[----:B-1----:R1:W2:Y:S02]  /*f420*/  SYNCS.PHASECHK.TRANS64.TRYWAIT P0, [R0+URZ+0xd8], R28 ;  /* 0x0000d81c000075a7 */ /* 0x0022a400080011ff */
[----:B--2---:R-:W-:Y:S05]  /*f430*/  @!P0 NANOSLEEP.SYNCS 0x989680 ;  /* 0x009896800000895d */ /* 0x004fea0003900000 */
[----:B------:R-:W2:Y:S02]  /*f440*/  @!P0 SYNCS.PHASECHK.TRANS64 P0, [R0+URZ+0xd8], R28 ;  /* 0x0000d81c000085a7 */ /* 0x000ea400080010ff */
[----:B--2---:R-:W-:Y:S05]  /*f450*/  @!P0 BRA `(.L_x_257) ;  /* 0xfffffffc00f08947 */ /* 0x004fea000383ffff */
[----:B------:R-:W-:Y:S05]  /*f460*/  BRA `(.L_x_258) ;  /* 0xffffff6800c07947 */ /* 0x000fea000383ffff */
.L_x_102:
[----:B------:R-:W-:-:S07]  /*f470*/  MOV R2, UR5 ;  /* 0x0000000500027c02 */ /* 0x000fce0008000f00 */
.L_x_259:
[----:B-1----:R1:W2:Y:S02]  /*f480*/  SYNCS.PHASECHK.TRANS64.TRYWAIT P0, [R2+URZ+0xe0], R28 ;  /* 0x0000e01c020075a7 */ /* 0x0022a400080011ff */
[----:B--2---:R-:W-:Y:S05]  /*f490*/  @!P0 NANOSLEEP.SYNCS 0x989680 ;  /* 0x009896800000895d */ /* 0x004fea0003900000 */
[----:B------:R-:W2:Y:S02]  /*f4a0*/  @!P0 SYNCS.PHASECHK.TRANS64 P0, [R2+URZ+0xe0], R28 ;  /* 0x0000e01c020085a7 */ /* 0x000ea400080010ff */
[----:B--2---:R-:W-:Y:S05]  /*f4b0*/  @!P0 BRA `(.L_x_259) ;  /* 0xfffffffc00f08947 */ /* 0x004fea000383ffff */
[----:B------:R-:W-:Y:S05]  /*f4c0*/  BRA `(.L_x_260) ;  /* 0xffffff6800b47947 */ /* 0x000fea000383ffff */
.L_x_104:
[----:B--2---:R2:W3:Y:S02]  /*f4d0*/  SYNCS.PHASECHK.TRANS64.TRYWAIT P0, [R0+URZ+0x100], R2 ;  /* 0x00010002000075a7 */ /* 0x0044e400080011ff */
[----:B---3--:R-:W-:Y:S05]  /*f4e0*/  @!P0 NANOSLEEP.SYNCS 0x989680 ;  /* 0x009896800000895d */ /* 0x008fea0003900000 */
[----:B------:R-:W3:Y:S02]  /*f4f0*/  @!P0 SYNCS.PHASECHK.TRANS64 P0, [R0+URZ+0x100], R2 ;  /* 0x00010002000085a7 */ /* 0x000ee400080010ff */
[----:B---3--:R-:W-:Y:S05]  /*f500*/  @!P0 BRA `(.L_x_104) ;  /* 0xfffffffc00f08947 */ /* 0x008fea000383ffff */
[----:B------:R-:W-:Y:S05]  /*f510*/  BRA `(.L_x_261) ;  /* 0xffffff6c00787947 */ /* 0x000fea000383ffff */
.L_x_115:
[----:B-1----:R-:W-:Y:S04]  /*f520*/  MOV R4, UR52 ;  /* 0x0000003400047c02 */ /* 0x002fe80008000f00 */
[----:B------:R1:W2:Y:S03]  /*f530*/  SYNCS.PHASECHK.TRANS64.TRYWAIT P1, [R4+URZ+0xb0], R5 ;  /* 0x0000b005040075a7 */ /* 0x0002a600080211ff */
[----:B--2---:R-:W-:Y:S05]  /*f540*/  @!P1 NANOSLEEP.SYNCS 0x989680 ;  /* 0x009896800000995d */ /* 0x004fea0003900000 */
[----:B------:R-:W2:Y:S02]  /*f550*/  @!P1 SYNCS.PHASECHK.TRANS64 P1, [R4+URZ+0xb0], R5 ;  /* 0x0000b005040095a7 */ /* 0x000ea400080210ff */
[----:B--2---:R-:W-:Y:S05]  /*f560*/  @!P1 BRA `(.L_x_115) ;  /* 0xfffffffc00ec9947 */ /* 0x004fea000383ffff */
[----:B------:R-:W-:Y:S05]  /*f570*/  BRA `(.L_x_114) ;  /* 0xffffff7800847947 */ /* 0x000fea000383ffff */
.L_x_117:
[----:B------:R1:W1:Y:S02]  /*f580*/  SYNCS.PHASECHK.TRANS64.TRYWAIT P0, [R58+URZ+0x120], R3 ;  /* 0x000120033a0075a7 */ /* 0x00026400080011ff */
[----:B-1----:R-:W-:Y:S05]  /*f590*/  @!P0 NANOSLEEP.SYNCS 0x989680 ;  /* 0x009896800000895d */ /* 0x002fea0003900000 */
[----:B------:R-:W1:Y:S02]  /*f5a0*/  @!P0 SYNCS.PHASECHK.TRANS64 P0, [R58+URZ+0x120], R3 ;  /* 0x000120033a0085a7 */ /* 0x000e6400080010ff */
[----:B-1----:R-:W-:Y:S05]  /*f5b0*/  @!P0 BRA `(.L_x_117) ;  /* 0xfffffffc00f08947 */ /* 0x002fea000383ffff */
[----:B------:R-:W-:Y:S05]  /*f5c0*/  BRA `(.L_x_116) ;  /* 0xffffff7800a87947 */ /* 0x000fea000383ffff */
.L_x_128:
[----:B-1----:R1:W3:Y:S02]  /*f5d0*/  SYNCS.PHASECHK.TRANS64.TRYWAIT P0, [R2+URZ+0xb0], R0 ;  /* 0x0000b000020075a7 */ /* 0x0022e400080011ff */
[----:B---3--:R-:W-:Y:S05]  /*f5e0*/  @!P0 NANOSLEEP.SYNCS 0x989680 ;  /* 0x009896800000895d */ /* 0x008fea0003900000 */
[----:B------:R-:W3:Y:S02]  /*f5f0*/  @!P0 SYNCS.PHASECHK.TRANS64 P0, [R2+URZ+0xb0], R0 ;  /* 0x0000b000020085a7 */ /* 0x000ee400080010ff */
[----:B---3--:R-:W-:Y:S05]  /*f600*/  @!P0 BRA `(.L_x_128) ;  /* 0xfffffffc00f08947 */ /* 0x008fea000383ffff */
[----:B------:R-:W-:Y:S05]  /*f610*/  BRA `(.L_x_127) ;  /* 0xffffff8800447947 */ /* 0x000fea000383ffff */
.L_x_138:
[----:B-1----:R1:W3:Y:S02]  /*f620*/  SYNCS.PHASECHK.TRANS64.TRYWAIT P0, [R0+URZ+0xb0], R20 ;  /* 0x0000b014000075a7 */ /* 0x0022e400080011ff */
[----:B---3--:R-:W-:Y:S05]  /*f630*/  @!P0 NANOSLEEP.SYNCS 0x989680 ;  /* 0x009896800000895d */ /* 0x008fea0003900000 */
[----:B------:R-:W3:Y:S02]  /*f640*/  @!P0 SYNCS.PHASECHK.TRANS64 P0, [R0+URZ+0xb0], R20 ;  /* 0x0000b014000085a7 */ /* 0x000ee400080010ff */
[----:B---3--:R-:W-:Y:S05]  /*f650*/  @!P0 BRA `(.L_x_138) ;  /* 0xfffffffc00f08947 */ /* 0x008fea000383ffff */
[----:B------:R-:W-:Y:S05]  /*f660*/  BRA `(.L_x_137) ;  /* 0xffffff9400dc7947 */ /* 0x000fea000383ffff */
.L_x_148:
[----:B-1----:R1:W3:Y:S02]  /*f670*/  SYNCS.PHASECHK.TRANS64.TRYWAIT P0, [R0+URZ+0xb0], R20 ;  /* 0x0000b014000075a7 */ /* 0x0022e400080011ff */
[----:B---3--:R-:W-:Y:S05]  /*f680*/  @!P0 NANOSLEEP.SYNCS 0x989680 ;  /* 0x009896800000895d */ /* 0x008fea0003900000 */
[----:B------:R-:W3:Y:S02]  /*f690*/  @!P0 SYNCS.PHASECHK.TRANS64 P0, [R0+URZ+0xb0], R20 ;  /* 0x0000b014000085a7 */ /* 0x000ee400080010ff */
[----:B---3--:R-:W-:Y:S05]  /*f6a0*/  @!P0 BRA `(.L_x_148) ;  /* 0xfffffffc00f08947 */ /* 0x008fea000383ffff */
[----:B------:R-:W-:Y:S05]  /*f6b0*/  BRA `(.L_x_147) ;  /* 0xffffffa400587947 */ /* 0x000fea000383ffff */
.L_x_158:
[----:B-1----:R1:W3:Y:S02]  /*f6c0*/  SYNCS.PHASECHK.TRANS64.TRYWAIT P0, [R0+URZ+0xb0], R20 ;  /* 0x0000b014000075a7 */ /* 0x0022e400080011ff */
[----:B---3--:R-:W-:Y:S05]  /*f6d0*/  @!P0 NANOSLEEP.SYNCS 0x989680 ;  /* 0x009896800000895d */ /* 0x008fea0003900000 */
[----:B------:R-:W3:Y:S02]  /*f6e0*/  @!P0 SYNCS.PHASECHK.TRANS64 P0, [R0+URZ+0xb0], R20 ;  /* 0x0000b014000085a7 */ /* 0x000ee400080010ff */
[----:B---3--:R-:W-:Y:S05]  /*f6f0*/  @!P0 BRA `(.L_x_158) ;  /* 0xfffffffc00f08947 */ /* 0x008fea000383ffff */
[----:B------:R-:W-:Y:S05]  /*f700*/  BRA `(.L_x_157) ;  /* 0xffffffb000fc7947 */ /* 0x000fea000383ffff */
.L_x_168:
[----:B-1----:R1:W2:Y:S02]  /*f710*/  SYNCS.PHASECHK.TRANS64.TRYWAIT P0, [R0+URZ+0xb0], R20 ;  /* 0x0000b014000075a7 */ /* 0x0022a400080011ff */
[----:B--2---:R-:W-:Y:S05]  /*f720*/  @!P0 NANOSLEEP.SYNCS 0x989680 ;  /* 0x009896800000895d */ /* 0x004fea0003900000 */
[----:B------:R-:W2:Y:S02]  /*f730*/  @!P0 SYNCS.PHASECHK.TRANS64 P0, [R0+URZ+0xb0], R20 ;  /* 0x0000b014000085a7 */ /* 0x000ea400080010ff */
[----:B--2---:R-:W-:Y:S05]  /*f740*/  @!P0 BRA `(.L_x_168) ;  /* 0xfffffffc00f08947 */ /* 0x004fea000383ffff */
[----:B------:R-:W-:Y:S05]  /*f750*/  BRA `(.L_x_167) ;  /* 0xffffffc000907947 */ /* 0x000fea000383ffff */
.L_x_178:
[----:B-1----:R1:W2:Y:S02]  /*f760*/  SYNCS.PHASECHK.TRANS64.TRYWAIT P0, [R0+URZ+0xb0], R20 ;  /* 0x0000b014000075a7 */ /* 0x0022a400080011ff */
[----:B--2---:R-:W-:Y:S05]  /*f770*/  @!P0 NANOSLEEP.SYNCS 0x989680 ;  /* 0x009896800000895d */ /* 0x004fea0003900000 */
[----:B------:R-:W2:Y:S02]  /*f780*/  @!P0 SYNCS.PHASECHK.TRANS64 P0, [R0+URZ+0xb0], R20 ;  /* 0x0000b014000085a7 */ /* 0x000ea400080010ff */
[----:B--2---:R-:W-:Y:S05]  /*f790*/  @!P0 BRA `(.L_x_178) ;  /* 0xfffffffc00f08947 */ /* 0x004fea000383ffff */
[----:B------:R-:W-:Y:S05]  /*f7a0*/  BRA `(.L_x_177) ;  /* 0xffffffd000387947 */ /* 0x000fea000383ffff */
.L_x_188:
[----:B--2---:R2:W3:Y:S02]  /*f7b0*/  SYNCS.PHASECHK.TRANS64.TRYWAIT P0, [R0+URZ+0xb0], R110 ;  /* 0x0000b06e000075a7 */ /* 0x0044e400080011ff */
[----:B---3--:R-:W-:Y:S05]  /*f7c0*/  @!P0 NANOSLEEP.SYNCS 0x989680 ;  /* 0x009896800000895d */ /* 0x008fea0003900000 */
[----:B------:R-:W3:Y:S02]  /*f7d0*/  @!P0 SYNCS.PHASECHK.TRANS64 P0, [R0+URZ+0xb0], R110 ;  /* 0x0000b06e000085a7 */ /* 0x000ee400080010ff */
[----:B---3--:R-:W-:Y:S05]  /*f7e0*/  @!P0 BRA `(.L_x_188) ;  /* 0xfffffffc00f08947 */ /* 0x008fea000383ffff */
[----:B------:R-:W-:Y:S05]  /*f7f0*/  BRA `(.L_x_187) ;  /* 0xffffffdc00c47947 */ /* 0x000fea000383ffff */
        .weak           $__internal_0_$__cuda_sm10x_tcgen05_guardrail_trap_col_being_dealloced_not_returned_by_alloc
        .type           $__internal_0_$__cuda_sm10x_tcgen05_guardrail_trap_col_being_dealloced_not_returned_by_alloc,@function
        .size           $__internal_0_$__cuda_sm10x_tcgen05_guardrail_trap_col_being_dealloced_not_returned_by_alloc,($__internal_1_$__cuda_sm10x_tcgen05_guardrail_trap_phase_invalid_during_alloc - $__internal_0_$__cuda_sm10x_tcgen05_guardrail_trap_col_being_dealloced_not_returned_by_alloc)
$__internal_0_$__cuda_sm10x_tcgen05_guardrail_trap_col_being_dealloced_not_returned_by_alloc:
[----:B------:R-:W-:Y:S05]  /*f800*/  BPT.TRAP 0x1 ;  /* 0x000000040000795c */ /* 0x000fea0000300000 */
[----:B------:R-:W-:-:S04]  /*f810*/  HFMA2 R3, -RZ, RZ, 0, 0 ;  /* 0x00000000ff037431 */ /* 0x000fc800000001ff */
[----:B------:R-:W-:Y:S05]  /*f820*/  RET.REL.NODEC R2 `(_ZN7cutlass13device_kernelINS_4gemm6kernel13GemmUniversalIN4cute5tupleIJiiiiEEENS1_10collective13CollectiveMmaINS1_46MainloopSm100TmaUmmaWarpSpecializedBlockScaledILi11ELi2ELi2ENS5_IJNS4_1CILi2EEENSA_ILi4EEENSA_ILi1EEEEEEEENS5_IJNSA_ILi128EEESG_SG_EEENS5_IJNS_12float_e2m1_tENS_13float_ue4m3_tEEEENS5_IJNS5_IJlSD_lEEENS4_6LayoutINS5_IJNS5_IJNS5_IJNSA_ILi32EEESC_EEEiEEENS5_IJNS5_IJNSA_ILi16EEESC_EEEiEEENS5_IJSD_iEEEEEENS5_IJSS_NS5_IJNS5_IJNSA_ILi0EEESD_EEENSA_ILi512EEEEEENS5_IJSV_iEEEEEEEEEEESK_S12_NS4_8TiledMMAINS4_8MMA_AtomIJNS4_17SM100_MMA_MXF4_SSISI_SI_fSJ_Li128ELi128ELi16ELNS4_4UMMA5MajorE0ELS17_0ELNS16_7ScaleInE0ELS18_0EEEEEENSM_INS5_IJSD_SD_SD_EEENS5_IJSV_SV_SV_EEEEENS5_IJNS4_10UnderscoreES1E_S1E_EEEEENS5_IJNS4_23SM90_TMA_LOAD_MULTICASTES1H_EEENS5_IJNS4_14ComposedLayoutINS4_7SwizzleILi2ELi4ELi3EEENS4_18smem_ptr_flag_bitsILi4EEENSM_INS5_IJNSA_ILi8EEESG_EEENS5_IJSG_SD_EEEEEEENSM_INS5_IJNS5_IJNS5_IJSO_SD_EEESR_EEESD_NS5_IJSD_SB_EEEEEENS5_IJNS5_IJNS5_IJSR_SX_EEESW_EEESV_NS5_IJSC_SX_EEEEEEEEEEEvNS4_8identityES1I_S22_vS23_EENS_8epilogue10collective18CollectiveEpilogueINS25_23Sm100TmaWarpSpecializedILi4ELi2ELi16ELb1ELb0EEEJNS5_IJNSA_ILi64EEESG_SG_EEENS5_IJNSM_IS2A_SD_EENSM_INS5_IJSQ_SB_EEENS5_IJSD_S2A_EEEEEEEENS_10bfloat16_tESL_S2H_SL_NS25_6fusion15FusionCallbacksIS29_NS2I_17LinearCombinationIS2H_fS2H_fLNS_15FloatRoundStyleE2EEES2B_S2G_JEEENS4_5SM1004TMEM4LOAD26SM100_TMEM_LOAD_32dp32b16xENS4_13SM90_TMA_LOADENS1J_INS1K_ILi1ELi4ELi3EEENS1M_ILi16EEENSM_INS5_IJS1O_SQ_EEENS5_IJSQ_SD_EEEEEEENS4_39AutoVectorizingCopyWithAssumedAlignmentILi128EEENS4_14SM90_TMA_STOREES2Y_S30_S30_EEEvvEEEEvNT_6ParamsE) ;  /* 0xffffff0402f47950 */ /* 0x000fea0003c3ffff */
        .weak           $__internal_1_$__cuda_sm10x_tcgen05_guardrail_trap_phase_invalid_during_alloc
        .type           $__internal_1_$__cuda_sm10x_tcgen05_guardrail_trap_phase_invalid_during_alloc,@function
        .size           $__internal_1_$__cuda_sm10x_tcgen05_guardrail_trap_phase_invalid_during_alloc,($__internal_2_$__cuda_sm10x_tcgen05_guardrail_trap_unallocated_columns_being_dealloced - $__internal_1_$__cuda_sm10x_tcgen05_guardrail_trap_phase_invalid_during_alloc)
$__internal_1_$__cuda_sm10x_tcgen05_guardrail_trap_phase_invalid_during_alloc:
[----:B------:R-:W-:Y:S05]  /*f830*/  BPT.TRAP 0x1 ;  /* 0x000000040000795c */ /* 0x000fea0000300000 */
[----:B------:R-:W-:-:S04]  /*f840*/  MOV R5, 0x0 ;  /* 0x0000000000057802 */ /* 0x000fc80000000f00 */
[----:B------:R-:W-:Y:S05]  /*f850*/  RET.REL.NODEC R4 `(_ZN7cutlass13device_kernelINS_4gemm6kernel13GemmUniversalIN4cute5tupleIJiiiiEEENS1_10collective13CollectiveMmaINS1_46MainloopSm100TmaUmmaWarpSpecializedBlockScaledILi11ELi2ELi2ENS5_IJNS4_1CILi2EEENSA_ILi4EEENSA_ILi1EEEEEEEENS5_IJNSA_ILi128EEESG_SG_EEENS5_IJNS_12float_e2m1_tENS_13float_ue4m3_tEEEENS5_IJNS5_IJlSD_lEEENS4_6LayoutINS5_IJNS5_IJNS5_IJNSA_ILi32EEESC_EEEiEEENS5_IJNS5_IJNSA_ILi16EEESC_EEEiEEENS5_IJSD_iEEEEEENS5_IJSS_NS5_IJNS5_IJNSA_ILi0EEESD_EEENSA_ILi512EEEEEENS5_IJSV_iEEEEEEEEEEESK_S12_NS4_8TiledMMAINS4_8MMA_AtomIJNS4_17SM100_MMA_MXF4_SSISI_SI_fSJ_Li128ELi128ELi16ELNS4_4UMMA5MajorE0ELS17_0ELNS16_7ScaleInE0ELS18_0EEEEEENSM_INS5_IJSD_SD_SD_EEENS5_IJSV_SV_SV_EEEEENS5_IJNS4_10UnderscoreES1E_S1E_EEEEENS5_IJNS4_23SM90_TMA_LOAD_MULTICASTES1H_EEENS5_IJNS4_14ComposedLayoutINS4_7SwizzleILi2ELi4ELi3EEENS4_18smem_ptr_flag_bitsILi4EEENSM_INS5_IJNSA_ILi8EEESG_EEENS5_IJSG_SD_EEEEEEENSM_INS5_IJNS5_IJNS5_IJSO_SD_EEESR_EEESD_NS5_IJSD_SB_EEEEEENS5_IJNS5_IJNS5_IJSR_SX_EEESW_EEESV_NS5_IJSC_SX_EEEEEEEEEEEvNS4_8identityES1I_S22_vS23_EENS_8epilogue10collective18CollectiveEpilogueINS25_23Sm100TmaWarpSpecializedILi4ELi2ELi16ELb1ELb0EEEJNS5_IJNSA_ILi64EEESG_SG_EEENS5_IJNSM_IS2A_SD_EENSM_INS5_IJSQ_SB_EEENS5_IJSD_S2A_EEEEEEEENS_10bfloat16_tESL_S2H_SL_NS25_6fusion15FusionCallbacksIS29_NS2I_17LinearCombinationIS2H_fS2H_fLNS_15FloatRoundStyleE2EEES2B_S2G_JEEENS4_5SM1004TMEM4LOAD26SM100_TMEM_LOAD_32dp32b16xENS4_13SM90_TMA_LOADENS1J_INS1K_ILi1ELi4ELi3EEENS1M_ILi16EEENSM_INS5_IJS1O_SQ_EEENS5_IJSQ_SD_EEEEEEENS4_39AutoVectorizingCopyWithAssumedAlignmentILi128EEENS4_14SM90_TMA_STOREES2Y_S30_S30_EEEvvEEEEvNT_6ParamsE) ;  /* 0xffffff0404e87950 */ /* 0x000fea0003c3ffff */
        .weak           $__internal_2_$__cuda_sm10x_tcgen05_guardrail_trap_unallocated_columns_being_dealloced
        .type           $__internal_2_$__cuda_sm10x_tcgen05_guardrail_trap_unallocated_columns_being_dealloced,@function
        .size           $__internal_2_$__cuda_sm10x_tcgen05_guardrail_trap_unallocated_columns_being_dealloced,(.L_x_263 - $__internal_2_$__cuda_sm10x_tcgen05_guardrail_trap_unallocated_columns_being_dealloced)
$__internal_2_$__cuda_sm10x_tcgen05_guardrail_trap_unallocated_columns_being_dealloced:
[----:B------:R-:W-:Y:S05]  /*f860*/  BPT.TRAP 0x1 ;  /* 0x000000040000795c */ /* 0x000fea0000300000 */
[----:B------:R-:W-:-:S04]  /*f870*/  HFMA2 R3, -RZ, RZ, 0, 0 ;  /* 0x00000000ff037431 */ /* 0x000fc800000001ff */
[----:B------:R-:W-:Y:S05]  /*f880*/  RET.REL.NODEC R2 `(_ZN7cutlass13device_kernelINS_4gemm6kernel13GemmUniversalIN4cute5tupleIJiiiiEEENS1_10collective13CollectiveMmaINS1_46MainloopSm100TmaUmmaWarpSpecializedBlockScaledILi11ELi2ELi2ENS5_IJNS4_1CILi2EEENSA_ILi4EEENSA_ILi1EEEEEEEENS5_IJNSA_ILi128EEESG_SG_EEENS5_IJNS_12float_e2m1_tENS_13float_ue4m3_tEEEENS5_IJNS5_IJlSD_lEEENS4_6LayoutINS5_IJNS5_IJNS5_IJNSA_ILi32EEESC_EEEiEEENS5_IJNS5_IJNSA_ILi16EEESC_EEEiEEENS5_IJSD_iEEEEEENS5_IJSS_NS5_IJNS5_IJNSA_ILi0EEESD_EEENSA_ILi512EEEEEENS5_IJSV_iEEEEEEEEEEESK_S12_NS4_8TiledMMAINS4_8MMA_AtomIJNS4_17SM100_MMA_MXF4_SSISI_SI_fSJ_Li128ELi128ELi16ELNS4_4UMMA5MajorE0ELS17_0ELNS16_7ScaleInE0ELS18_0EEEEEENSM_INS5_IJSD_SD_SD_EEENS5_IJSV_SV_SV_EEEEENS5_IJNS4_10UnderscoreES1E_S1E_EEEEENS5_IJNS4_23SM90_TMA_LOAD_MULTICASTES1H_EEENS5_IJNS4_14ComposedLayoutINS4_7SwizzleILi2ELi4ELi3EEENS4_18smem_ptr_flag_bitsILi4EEENSM_INS5_IJNSA_ILi8EEESG_EEENS5_IJSG_SD_EEEEEEENSM_INS5_IJNS5_IJNS5_IJSO_SD_EEESR_EEESD_NS5_IJSD_SB_EEEEEENS5_IJNS5_IJNS5_IJSR_SX_EEESW_EEESV_NS5_IJSC_SX_EEEEEEEEEEEvNS4_8identityES1I_S22_vS23_EENS_8epilogue10collective18CollectiveEpilogueINS25_23Sm100TmaWarpSpecializedILi4ELi2ELi16ELb1ELb0EEEJNS5_IJNSA_ILi64EEESG_SG_EEENS5_IJNSM_IS2A_SD_EENSM_INS5_IJSQ_SB_EEENS5_IJSD_S2A_EEEEEEEENS_10bfloat16_tESL_S2H_SL_NS25_6fusion15FusionCallbacksIS29_NS2I_17LinearCombinationIS2H_fS2H_fLNS_15FloatRoundStyleE2EEES2B_S2G_JEEENS4_5SM1004TMEM4LOAD26SM100_TMEM_LOAD_32dp32b16xENS4_13SM90_TMA_LOADENS1J_INS1K_ILi1ELi4ELi3EEENS1M_ILi16EEENSM_INS5_IJS1O_SQ_EEENS5_IJSQ_SD_EEEEEEENS4_39AutoVectorizingCopyWithAssumedAlignmentILi128EEENS4_14SM90_TMA_STOREES2Y_S30_S30_EEEvvEEEEvNT_6ParamsE) ;  /* 0xffffff0402dc7950 */ /* 0x000fea0003c3ffff */
.L_x_262:
[----:B------:R-:W-:-:S00]  /*f890*/  BRA `(.L_x_262) ;  /* 0xfffffffc00fc7947 */ /* 0x000fc0000383ffff */
[----:B------:R-:W-:-:S00]  /*f8a0*/  NOP ;  /* 0x0000000000007918 */ /* 0x000fc00000000000 */
        /* <DEDUP_REMOVED lines=13> */
.L_x_263:


//--------------------- .nv.global.init           --------------------------
	.section	.nv.global.init,"aw",@progbits
.nv.global.init:
	.type		$str$29,@object
	.size		$str$29,($str$30 - $str$29)
$str$29:
        /*0000*/ 	.byte	0x28, 0x61, 0x64, 0x64, 0x72, 0x65, 0x73, 0x73, 0x20, 0x26, 0x20, 0x6d, 0x61, 0x73, 0x6b, 0x29
        /*0010*/ 	.byte	0x20, 0x3d, 0x3d, 0x20, 0x30, 0x00
	.type		$str$30,@object
	.size		$str$30,($str$26 - $str$30)
$str$30:
        /*0016*/ 	.byte	0x2f, 0x74, 0x6d, 0x70, 0x2f, 0x63, 0x75, 0x74, 0x6c, 0x61, 0x73, 0x73, 0x5f, 0x73, 0x77, 0x65
        /*0026*/ 	.byte	0x65, 0x70, 0x5f, 0x73, 0x72, 0x63, 0x2f, 0x69, 0x6e, 0x63, 0x6c, 0x75, 0x64, 0x65, 0x2f, 0x63
        /*0036*/ 	.byte	0x75, 0x74, 0x65, 0x2f, 0x70, 0x6f, 0x69, 0x6e, 0x74, 0x65, 0x72, 0x5f, 0x66, 0x6c, 0x61, 0x67
        /*0046*/ 	.byte	0x67, 0x65, 0x64, 0x2e, 0x68, 0x70, 0x70, 0x00
	.type		$str$26,@object
	.size		$str$26,($str$25 - $str$26)
$str$26:
        /*004e*/ 	.byte	0x2f, 0x74, 0x6d, 0x70, 0x2f, 0x63, 0x75, 0x74, 0x6c, 0x61, 0x73, 0x73, 0x5f, 0x73, 0x77, 0x65
        /*005e*/ 	.byte	0x65, 0x70, 0x5f, 0x73, 0x72, 0x63, 0x2f, 0x69, 0x6e, 0x63, 0x6c, 0x75, 0x64, 0x65, 0x2f, 0x63
        /*006e*/ 	.byte	0x75, 0x74, 0x65, 0x2f, 0x61, 0x74, 0x6f, 0x6d, 0x2f, 0x63, 0x6f, 0x70, 0x79, 0x5f, 0x74, 0x72
        /*007e*/ 	.byte	0x61, 0x69, 0x74, 0x73, 0x5f, 0x73, 0x6d, 0x31, 0x30, 0x30, 0x2e, 0x68, 0x70, 0x70, 0x00
	.type		$str$25,@object
	.size		$str$25,(__unnamed_1 - $str$25)
$str$25:
        /*008d*/ 	.byte	0x28, 0x28, 0x75, 0x69, 0x6e, 0x74, 0x33, 0x32, 0x5f, 0x74, 0x28, 0x74, 0x68, 0x72, 0x65, 0x61
        /*009d*/ 	.byte	0x64, 0x49, 0x64, 0x78, 0x2e, 0x78, 0x29, 0x20, 0x2f, 0x20, 0x33, 0x32, 0x29, 0x20, 0x25, 0x20
        /*00ad*/ 	.byte	0x34, 0x29, 0x20, 0x3d, 0x3d, 0x20, 0x28, 0x28, 0x28, 0x74, 0x6d, 0x65, 0x6d, 0x5f, 0x61, 0x64
        /*00bd*/ 	.byte	0x64, 0x72, 0x20, 0x3e, 0x3e, 0x20, 0x31, 0x36, 0x29, 0x20, 0x2f, 0x20, 0x33, 0x32, 0x29, 0x20
        /*00cd*/ 	.byte	0x25, 0x20, 0x34, 0x29, 0x00
	.type		__unnamed_1,@object
	.size		__unnamed_1,(__unnamed_2 - __unnamed_1)
__unnamed_1:
        /*00d2*/ 	.byte	0x61, 0x75, 0x74, 0x6f, 0x20, 0x63, 0x75, 0x74, 0x65, 0x3a, 0x3a, 0x61, 0x73, 0x5f, 0x70, 0x6f
        /* <DEDUP_REMOVED lines=24> */
        /*0262*/ 	.byte	0x43, 0x3c, 0x32, 0x30, 0x34, 0x38, 0x3e, 0x3e, 0x3e, 0x3e, 0x5d, 0x00
	.type		__unnamed_2,@object
	.size		__unnamed_2,(.L_2 - __unnamed_2)
__unnamed_2:
        /* <DEDUP_REMOVED lines=40> */
        /*04ee*/ 	.byte	0x3a, 0x3a, 0x43, 0x3c, 0x30, 0x3e, 0x3e, 0x3e, 0x3e, 0x5d, 0x00
.L_2:


//--------------------- .nv.shared._ZN7cutlass13device_kernelINS_4gemm6kernel13GemmUniversalIN4cute5tupleIJiiiiEEENS1_10collective13CollectiveMmaINS1_46MainloopSm100TmaUmmaWarpSpecializedBlockScaledILi11ELi2ELi2ENS5_IJNS4_1CILi2EEENSA_ILi4EEENSA_ILi1EEEEEEEENS5_IJNSA_ILi128EEESG_SG_EEENS5_IJNS_12float_e2m1_tENS_13float_ue4m3_tEEEENS5_IJNS5_IJlSD_lEEENS4_6LayoutINS5_IJNS5_IJNS5_IJNSA_ILi32EEESC_EEEiEEENS5_IJNS5_IJNSA_ILi16EEESC_EEEiEEENS5_IJSD_iEEEEEENS5_IJSS_NS5_IJNS5_IJNSA_ILi0EEESD_EEENSA_ILi512EEEEEENS5_IJSV_iEEEEEEEEEEESK_S12_NS4_8TiledMMAINS4_8MMA_AtomIJNS4_17SM100_MMA_MXF4_SSISI_SI_fSJ_Li128ELi128ELi16ELNS4_4UMMA5MajorE0ELS17_0ELNS16_7ScaleInE0ELS18_0EEEEEENSM_INS5_IJSD_SD_SD_EEENS5_IJSV_SV_SV_EEEEENS5_IJNS4_10UnderscoreES1E_S1E_EEEEENS5_IJNS4_23SM90_TMA_LOAD_MULTICASTES1H_EEENS5_IJNS4_14ComposedLayoutINS4_7SwizzleILi2ELi4ELi3EEENS4_18smem_ptr_flag_bitsILi4EEENSM_INS5_IJNSA_ILi8EEESG_EEENS5_IJSG_SD_EEEEEEENSM_INS5_IJNS5_IJNS5_IJSO_SD_EEESR_EEESD_NS5_IJSD_SB_EEEEEENS5_IJNS5_IJNS5_IJSR_SX_EEESW_EEESV_NS5_IJSC_SX_EEEEEEEEEEEvNS4_8identityES1I_S22_vS23_EENS_8epilogue10collective18CollectiveEpilogueINS25_23Sm100TmaWarpSpecializedILi4ELi2ELi16ELb1ELb0EEEJNS5_IJNSA_ILi64EEESG_SG_EEENS5_IJNSM_IS2A_SD_EENSM_INS5_IJSQ_SB_EEENS5_IJSD_S2A_EEEEEEEENS_10bfloat16_tESL_S2H_SL_NS25_6fusion15FusionCallbacksIS29_NS2I_17LinearCombinationIS2H_fS2H_fLNS_15FloatRoundStyleE2EEES2B_S2G_JEEENS4_5SM1004TMEM4LOAD26SM100_TMEM_LOAD_32dp32b16xENS4_13SM90_TMA_LOADENS1J_INS1K_ILi1ELi4ELi3EEENS1M_ILi16EEENSM_INS5_IJS1O_SQ_EEENS5_IJSQ_SD_EEEEEEENS4_39AutoVectorizingCopyWithAssumedAlignmentILi128EEENS4_14SM90_TMA_STOREES2Y_S30_S30_EEEvvEEEEvNT_6ParamsE --------------------------
	.section	.nv.shared._ZN7cutlass13device_kernelINS_4gemm6kernel13GemmUniversalIN4cute5tupleIJiiiiEEENS1_10collective13CollectiveMmaINS1_46MainloopSm100TmaUmmaWarpSpecializedBlockScaledILi11ELi2ELi2ENS5_IJNS4_1CILi2EEENSA_ILi4EEENSA_ILi1EEEEEEEENS5_IJNSA_ILi128EEESG_SG_EEENS5_IJNS_12float_e2m1_tENS_13float_ue4m3_tEEEENS5_IJNS5_IJlSD_lEEENS4_6LayoutINS5_IJNS5_IJNS5_IJNSA_ILi32EEESC_EEEiEEENS5_IJNS5_IJNSA_ILi16EEESC_EEEiEEENS5_IJSD_iEEEEEENS5_IJSS_NS5_IJNS5_IJNSA_ILi0EEESD_EEENSA_ILi512EEEEEENS5_IJSV_iEEEEEEEEEEESK_S12_NS4_8TiledMMAINS4_8MMA_AtomIJNS4_17SM100_MMA_MXF4_SSISI_SI_fSJ_Li128ELi128ELi16ELNS4_4UMMA5MajorE0ELS17_0ELNS16_7ScaleInE0ELS18_0EEEEEENSM_INS5_IJSD_SD_SD_EEENS5_IJSV_SV_SV_EEEEENS5_IJNS4_10UnderscoreES1E_S1E_EEEEENS5_IJNS4_23SM90_TMA_LOAD_MULTICASTES1H_EEENS5_IJNS4_14ComposedLayoutINS4_7SwizzleILi2ELi4ELi3EEENS4_18smem_ptr_flag_bitsILi4EEENSM_INS5_IJNSA_ILi8EEESG_EEENS5_IJSG_SD_EEEEEEENSM_INS5_IJNS5_IJNS5_IJSO_SD_EEESR_EEESD_NS5_IJSD_SB_EEEEEENS5_IJNS5_IJNS5_IJSR_SX_EEESW_EEESV_NS5_IJSC_SX_EEEEEEEEEEEvNS4_8identityES1I_S22_vS23_EENS_8epilogue10collective18CollectiveEpilogueINS25_23Sm100TmaWarpSpecializedILi4ELi2ELi16ELb1ELb0EEEJNS5_IJNSA_ILi64EEESG_SG_EEENS5_IJNSM_IS2A_SD_EENSM_INS5_IJSQ_SB_EEENS5_IJSD_S2A_EEEEEEEENS_10bfloat16_tESL_S2H_SL_NS25_6fusion15FusionCallbacksIS29_NS2I_17LinearCombinationIS2H_fS2H_fLNS_15FloatRoundStyleE2EEES2B_S2G_JEEENS4_5SM1004TMEM4LOAD26SM100_TMEM_LOAD_32dp32b16xENS4_13SM90_TMA_LOADENS1J_INS1K_ILi1ELi4ELi3EEENS1M_ILi16EEENSM_INS5_IJS1O_SQ_EEENS5_IJSQ_SD_EEEEEEENS4_39AutoVectorizingCopyWithAssumedAlignmentILi128EEENS4_14SM90_TMA_STOREES2Y_S30_S30_EEEvvEEEEvNT_6ParamsE,"aw",@nobits
	.sectionflags	@""
	.align	16
	.zero		1024


//--------------------- .nv.shared.reserved.0     --------------------------
	.section	.nv.shared.reserved.0,"aw",@nobits
	.weak		__nv_reservedSMEM_offset_0_alias
	.size		__nv_reservedSMEM_offset_0_alias, 0, 64
	.other		__nv_reservedSMEM_offset_0_alias,@"STO_CUDA_RESERVED_SHARED STV_DEFAULT"
__nv_reservedSMEM_offset_0_alias:
	.zero		0
.nv.shared.reserved.0:
	.zero		64
	.weak		__nv_reservedSMEM_tcgen05_partition
	.type		__nv_reservedSMEM_tcgen05_partition,@object
	.size		__nv_reservedSMEM_tcgen05_partition,(.L_0 - __nv_reservedSMEM_tcgen05_partition)
__nv_reservedSMEM_tcgen05_partition:
	.zero		32
.L_0:


//--------------------- .nv.global                --------------------------
	.section	.nv.global,"aw",@nobits
.nv.global:
	.type		_ZN40_INTERNAL_52e5b467_4_k_cu_e0809cb4_188104cute1_E,@object
	.size		_ZN40_INTERNAL_52e5b467_4_k_cu_e0809cb4_188104cute1_E,(_ZN40_INTERNAL_52e5b467_4_k_cu_e0809cb4_188104cuda3std3__45__cpo6cbeginE - _ZN40_INTERNAL_52e5b467_4_k_cu_e0809cb4_188104cute1_E)
_ZN40_INTERNAL_52e5b467_4_k_cu_e0809cb4_188104cute1_E:
	.zero		1
	.type		_ZN40_INTERNAL_52e5b467_4_k_cu_e0809cb4_188104cuda3std3__45__cpo6cbeginE,@object
	.size		_ZN40_INTERNAL_52e5b467_4_k_cu_e0809cb4_188104cuda3std3__45__cpo6cbeginE,(_ZN40_INTERNAL_52e5b467_4_k_cu_e0809cb4_188104cuda3std3__48in_placeE - _ZN40_INTERNAL_52e5b467_4_k_cu_e0809cb4_188104cuda3std3__45__cpo6cbeginE)
_ZN40_INTERNAL_52e5b467_4_k_cu_e0809cb4_188104cuda3std3__45__cpo6cbeginE:
	.zero		1
	.type		_ZN40_INTERNAL_52e5b467_4_k_cu_e0809cb4_188104cuda3std3__48in_placeE,@object
	.size		_ZN40_INTERNAL_52e5b467_4_k_cu_e0809cb4_188104cuda3std3__48in_placeE,(_ZN40_INTERNAL_52e5b467_4_k_cu_e0809cb4_188104cuda3std6ranges3__45__cpo9iter_moveE - _ZN40_INTERNAL_52e5b467_4_k_cu_e0809cb4_188104cuda3std3__48in_placeE)
_ZN40_INTERNAL_52e5b467_4_k_cu_e0809cb4_188104cuda3std3__48in_placeE:
	.zero		1
	.type		_ZN40_INTERNAL_52e5b467_4_k_cu_e0809cb4_188104cuda3std6ranges3__45__cpo9iter_moveE,@object
	.size		_ZN40_INTERNAL_52e5b467_4_k_cu_e0809cb4_188104cuda3std6ranges3__45__cpo9iter_moveE,(_ZN40_INTERNAL_52e5b467_4_k_cu_e0809cb4_188104cuda3std3__45__cpo5beginE - _ZN40_INTERNAL_52e5b467_4_k_cu_e0809cb4_188104cuda3std6ranges3__45__cpo9iter_moveE)
_ZN40_INTERNAL_52e5b467_4_k_cu_e0809cb4_188104cuda3std6ranges3__45__cpo9iter_moveE:
	.zero		1
	.type		_ZN40_INTERNAL_52e5b467_4_k_cu_e0809cb4_188104cuda3std3__45__cpo5beginE,@object
	.size		_ZN40_INTERNAL_52e5b467_4_k_cu_e0809cb4_188104cuda3std3__45__cpo5beginE,(_ZN40_INTERNAL_52e5b467_4_k_cu_e0809cb4_188104cuda3std3__442_GLOBAL__N__52e5b467_4_k_cu_e0809cb4_188106ignoreE - _ZN40_INTERNAL_52e5b467_4_k_cu_e0809cb4_188104cuda3std3__45__cpo5beginE)
_ZN40_INTERNAL_52e5b467_4_k_cu_e0809cb4_188104cuda3std3__45__cpo5beginE:
	.zero		1
	.type		_ZN40_INTERNAL_52e5b467_4_k_cu_e0809cb4_188104cuda3std3__442_GLOBAL__N__52e5b467_4_k_cu_e0809cb4_188106ignoreE,@object
	.size		_ZN40_INTERNAL_52e5b467_4_k_cu_e0809cb4_188104cuda3std3__442_GLOBAL__N__52e5b467_4_k_cu_e0809cb4_188106ignoreE,(_ZN40_INTERNAL_52e5b467_4_k_cu_e0809cb4_188104cute7productE - _ZN40_INTERNAL_52e5b467_4_k_cu_e0809cb4_188104cuda3std3__442_GLOBAL__N__52e5b467_4_k_cu_e0809cb4_188106ignoreE)
_ZN40_INTERNAL_52e5b467_4_k_cu_e0809cb4_188104cuda3std3__442_GLOBAL__N__52e5b467_4_k_cu_e0809cb4_188106ignoreE:
	.zero		1
	.type		_ZN40_INTERNAL_52e5b467_4_k_cu_e0809cb4_188104cute7productE,@object
	.size		_ZN40_INTERNAL_52e5b467_4_k_cu_e0809cb4_188104cute7productE,(_ZN40_INTERNAL_52e5b467_4_k_cu_e0809cb4_188104cuda3std3__45__cpo3endE - _ZN40_INTERNAL_52e5b467_4_k_cu_e0809cb4_188104cute7productE)
_ZN40_INTERNAL_52e5b467_4_k_cu_e0809cb4_188104cute7productE:
	.zero		1
	.type		_ZN40_INTERNAL_52e5b467_4_k_cu_e0809cb4_188104cuda3std3__45__cpo3endE,@object
	.size		_ZN40_INTERNAL_52e5b467_4_k_cu_e0809cb4_188104cuda3std3__45__cpo3endE,(_ZN40_INTERNAL_52e5b467_4_k_cu_e0809cb4_188104cuda3std3__419piecewise_constructE - _ZN40_INTERNAL_52e5b467_4_k_cu_e0809cb4_188104cuda3std3__45__cpo3endE)
_ZN40_INTERNAL_52e5b467_4_k_cu_e0809cb4_188104cuda3std3__45__cpo3endE:
	.zero		1
	.type		_ZN40_INTERNAL_52e5b467_4_k_cu_e0809cb4_188104cuda3std3__419piecewise_constructE,@object
	.size		_ZN40_INTERNAL_52e5b467_4_k_cu_e0809cb4_188104cuda3std3__419piecewise_constructE,(_ZN40_INTERNAL_52e5b467_4_k_cu_e0809cb4_188104cuda3std3__45__cpo4cendE - _ZN40_INTERNAL_52e5b467_4_k_cu_e0809cb4_188104cuda3std3__419piecewise_constructE)
_ZN40_INTERNAL_52e5b467_4_k_cu_e0809cb4_188104cuda3std3__419piecewise_constructE:
	.zero		1
	.type		_ZN40_INTERNAL_52e5b467_4_k_cu_e0809cb4_188104cuda3std3__45__cpo4cendE,@object
	.size		_ZN40_INTERNAL_52e5b467_4_k_cu_e0809cb4_188104cuda3std3__45__cpo4cendE,(_ZN40_INTERNAL_52e5b467_4_k_cu_e0809cb4_188104cuda3std6ranges3__45__cpo4swapE - _ZN40_INTERNAL_52e5b467_4_k_cu_e0809cb4_188104cuda3std3__45__cpo4cendE)
_ZN40_INTERNAL_52e5b467_4_k_cu_e0809cb4_188104cuda3std3__45__cpo4cendE:
	.zero		1
	.type		_ZN40_INTERNAL_52e5b467_4_k_cu_e0809cb4_188104cuda3std6ranges3__45__cpo4swapE,@object
	.size		_ZN40_INTERNAL_52e5b467_4_k_cu_e0809cb4_188104cuda3std6ranges3__45__cpo4swapE,(.L_10 - _ZN40_INTERNAL_52e5b467_4_k_cu_e0809cb4_188104cuda3std6ranges3__45__cpo4swapE)
_ZN40_INTERNAL_52e5b467_4_k_cu_e0809cb4_188104cuda3std6ranges3__45__cpo4swapE:
	.zero		1
.L_10:


//--------------------- .nv.constant0._ZN7cutlass13device_kernelINS_4gemm6kernel13GemmUniversalIN4cute5tupleIJiiiiEEENS1_10collective13CollectiveMmaINS1_46MainloopSm100TmaUmmaWarpSpecializedBlockScaledILi11ELi2ELi2ENS5_IJNS4_1CILi2EEENSA_ILi4EEENSA_ILi1EEEEEEEENS5_IJNSA_ILi128EEESG_SG_EEENS5_IJNS_12float_e2m1_tENS_13float_ue4m3_tEEEENS5_IJNS5_IJlSD_lEEENS4_6LayoutINS5_IJNS5_IJNS5_IJNSA_ILi32EEESC_EEEiEEENS5_IJNS5_IJNSA_ILi16EEESC_EEEiEEENS5_IJSD_iEEEEEENS5_IJSS_NS5_IJNS5_IJNSA_ILi0EEESD_EEENSA_ILi512EEEEEENS5_IJSV_iEEEEEEEEEEESK_S12_NS4_8TiledMMAINS4_8MMA_AtomIJNS4_17SM100_MMA_MXF4_SSISI_SI_fSJ_Li128ELi128ELi16ELNS4_4UMMA5MajorE0ELS17_0ELNS16_7ScaleInE0ELS18_0EEEEEENSM_INS5_IJSD_SD_SD_EEENS5_IJSV_SV_SV_EEEEENS5_IJNS4_10UnderscoreES1E_S1E_EEEEENS5_IJNS4_23SM90_TMA_LOAD_MULTICASTES1H_EEENS5_IJNS4_14ComposedLayoutINS4_7SwizzleILi2ELi4ELi3EEENS4_18smem_ptr_flag_bitsILi4EEENSM_INS5_IJNSA_ILi8EEESG_EEENS5_IJSG_SD_EEEEEEENSM_INS5_IJNS5_IJNS5_IJSO_SD_EEESR_EEESD_NS5_IJSD_SB_EEEEEENS5_IJNS5_IJNS5_IJSR_SX_EEESW_EEESV_NS5_IJSC_SX_EEEEEEEEEEEvNS4_8identityES1I_S22_vS23_EENS_8epilogue10collective18CollectiveEpilogueINS25_23Sm100TmaWarpSpecializedILi4ELi2ELi16ELb1ELb0EEEJNS5_IJNSA_ILi64EEESG_SG_EEENS5_IJNSM_IS2A_SD_EENSM_INS5_IJSQ_SB_EEENS5_IJSD_S2A_EEEEEEEENS_10bfloat16_tESL_S2H_SL_NS25_6fusion15FusionCallbacksIS29_NS2I_17LinearCombinationIS2H_fS2H_fLNS_15FloatRoundStyleE2EEES2B_S2G_JEEENS4_5SM1004TMEM4LOAD26SM100_TMEM_LOAD_32dp32b16xENS4_13SM90_TMA_LOADENS1J_INS1K_ILi1ELi4ELi3EEENS1M_ILi16EEENSM_INS5_IJS1O_SQ_EEENS5_IJSQ_SD_EEEEEEENS4_39AutoVectorizingCopyWithAssumedAlignmentILi128EEENS4_14SM90_TMA_STOREES2Y_S30_S30_EEEvvEEEEvNT_6ParamsE --------------------------
	.section	.nv.constant0._ZN7cutlass13device_kernelINS_4gemm6kernel13GemmUniversalIN4cute5tupleIJiiiiEEENS1_10collective13CollectiveMmaINS1_46MainloopSm100TmaUmmaWarpSpecializedBlockScaledILi11ELi2ELi2ENS5_IJNS4_1CILi2EEENSA_ILi4EEENSA_ILi1EEEEEEEENS5_IJNSA_ILi128EEESG_SG_EEENS5_IJNS_12float_e2m1_tENS_13float_ue4m3_tEEEENS5_IJNS5_IJlSD_lEEENS4_6LayoutINS5_IJNS5_IJNS5_IJNSA_ILi32EEESC_EEEiEEENS5_IJNS5_IJNSA_ILi16EEESC_EEEiEEENS5_IJSD_iEEEEEENS5_IJSS_NS5_IJNS5_IJNSA_ILi0EEESD_EEENSA_ILi512EEEEEENS5_IJSV_iEEEEEEEEEEESK_S12_NS4_8TiledMMAINS4_8MMA_AtomIJNS4_17SM100_MMA_MXF4_SSISI_SI_fSJ_Li128ELi128ELi16ELNS4_4UMMA5MajorE0ELS17_0ELNS16_7ScaleInE0ELS18_0EEEEEENSM_INS5_IJSD_SD_SD_EEENS5_IJSV_SV_SV_EEEEENS5_IJNS4_10UnderscoreES1E_S1E_EEEEENS5_IJNS4_23SM90_TMA_LOAD_MULTICASTES1H_EEENS5_IJNS4_14ComposedLayoutINS4_7SwizzleILi2ELi4ELi3EEENS4_18smem_ptr_flag_bitsILi4EEENSM_INS5_IJNSA_ILi8EEESG_EEENS5_IJSG_SD_EEEEEEENSM_INS5_IJNS5_IJNS5_IJSO_SD_EEESR_EEESD_NS5_IJSD_SB_EEEEEENS5_IJNS5_IJNS5_IJSR_SX_EEESW_EEESV_NS5_IJSC_SX_EEEEEEEEEEEvNS4_8identityES1I_S22_vS23_EENS_8epilogue10collective18CollectiveEpilogueINS25_23Sm100TmaWarpSpecializedILi4ELi2ELi16ELb1ELb0EEEJNS5_IJNSA_ILi64EEESG_SG_EEENS5_IJNSM_IS2A_SD_EENSM_INS5_IJSQ_SB_EEENS5_IJSD_S2A_EEEEEEEENS_10bfloat16_tESL_S2H_SL_NS25_6fusion15FusionCallbacksIS29_NS2I_17LinearCombinationIS2H_fS2H_fLNS_15FloatRoundStyleE2EEES2B_S2G_JEEENS4_5SM1004TMEM4LOAD26SM100_TMEM_LOAD_32dp32b16xENS4_13SM90_TMA_LOADENS1J_INS1K_ILi1ELi4ELi3EEENS1M_ILi16EEENSM_INS5_IJS1O_SQ_EEENS5_IJSQ_SD_EEEEEEENS4_39AutoVectorizingCopyWithAssumedAlignmentILi128EEENS4_14SM90_TMA_STOREES2Y_S30_S30_EEEvvEEEEvNT_6ParamsE,"a",@progbits
	.sectionflags	@""
	.align	4
.nv.constant0._ZN7cutlass13device_kernelINS_4gemm6kernel13GemmUniversalIN4cute5tupleIJiiiiEEENS1_10collective13CollectiveMmaINS1_46MainloopSm100TmaUmmaWarpSpecializedBlockScaledILi11ELi2ELi2ENS5_IJNS4_1CILi2EEENSA_ILi4EEENSA_ILi1EEEEEEEENS5_IJNSA_ILi128EEESG_SG_EEENS5_IJNS_12float_e2m1_tENS_13float_ue4m3_tEEEENS5_IJNS5_IJlSD_lEEENS4_6LayoutINS5_IJNS5_IJNS5_IJNSA_ILi32EEESC_EEEiEEENS5_IJNS5_IJNSA_ILi16EEESC_EEEiEEENS5_IJSD_iEEEEEENS5_IJSS_NS5_IJNS5_IJNSA_ILi0EEESD_EEENSA_ILi512EEEEEENS5_IJSV_iEEEEEEEEEEESK_S12_NS4_8TiledMMAINS4_8MMA_AtomIJNS4_17SM100_MMA_MXF4_SSISI_SI_fSJ_Li128ELi128ELi16ELNS4_4UMMA5MajorE0ELS17_0ELNS16_7ScaleInE0ELS18_0EEEEEENSM_INS5_IJSD_SD_SD_EEENS5_IJSV_SV_SV_EEEEENS5_IJNS4_10UnderscoreES1E_S1E_EEEEENS5_IJNS4_23SM90_TMA_LOAD_MULTICASTES1H_EEENS5_IJNS4_14ComposedLayoutINS4_7SwizzleILi2ELi4ELi3EEENS4_18smem_ptr_flag_bitsILi4EEENSM_INS5_IJNSA_ILi8EEESG_EEENS5_IJSG_SD_EEEEEEENSM_INS5_IJNS5_IJNS5_IJSO_SD_EEESR_EEESD_NS5_IJSD_SB_EEEEEENS5_IJNS5_IJNS5_IJSR_SX_EEESW_EEESV_NS5_IJSC_SX_EEEEEEEEEEEvNS4_8identityES1I_S22_vS23_EENS_8epilogue10collective18CollectiveEpilogueINS25_23Sm100TmaWarpSpecializedILi4ELi2ELi16ELb1ELb0EEEJNS5_IJNSA_ILi64EEESG_SG_EEENS5_IJNSM_IS2A_SD_EENSM_INS5_IJSQ_SB_EEENS5_IJSD_S2A_EEEEEEEENS_10bfloat16_tESL_S2H_SL_NS25_6fusion15FusionCallbacksIS29_NS2I_17LinearCombinationIS2H_fS2H_fLNS_15FloatRoundStyleE2EEES2B_S2G_JEEENS4_5SM1004TMEM4LOAD26SM100_TMEM_LOAD_32dp32b16xENS4_13SM90_TMA_LOADENS1J_INS1K_ILi1ELi4ELi3EEENS1M_ILi16EEENSM_INS5_IJS1O_SQ_EEENS5_IJSQ_SD_EEEEEEENS4_39AutoVectorizingCopyWithAssumedAlignmentILi128EEENS4_14SM90_TMA_STOREES2Y_S30_S30_EEEvvEEEEvNT_6ParamsE:
	.zero		3968


//--------------------- SYMBOLS --------------------------

	.type		.nv.reservedSmem.offset0,@object
	.size		.nv.reservedSmem.offset0,0x4
	.type		.nv.reservedSmem.cap,@object
	.size		.nv.reservedSmem.cap,0x4
	.type		__assertfail,@function
